	.target	sm_100a

	.elftype	@"ET_EXEC"


//--------------------- .note.nv.tkinfo           --------------------------
	.section	.note.nv.tkinfo,"",@"SHT_NOTE"
	.sectionflags	@"SHF_NOTE_NV_TKINFO"
	.tkinfo
        /*0018*/ 	.word	0x00000002
        /*0030*/ 	.string	""
        /*0030*/ 	.string	"ptxas"
        /*0030*/ 	.string	"Cuda compilation tools, release 13.0, V13.0.88"
        /*0030*/ 	.string	"Build cuda_13.0.r13.0/compiler.36424714_0"
        /*0030*/ 	.string	"-arch sm_100a -m 64 "



//--------------------- .note.nv.cuinfo           --------------------------
	.section	.note.nv.cuinfo,"",@"SHT_NOTE"
	.sectionflags	@"SHF_NOTE_NV_CUINFO"
        /*0018*/ 	.short	0x0002
        /*001a*/ 	.short	0x0064
        /*001c*/ 	.short	0x0082
	.zero		2


//--------------------- .nv.info                  --------------------------
	.section	.nv.info,"",@"SHT_CUDA_INFO"
	.align	4


	//----- nvinfo : EIATTR_REGCOUNT
	.align		4
        /*0000*/ 	.byte	0x04, 0x2f
        /*0002*/ 	.short	(.L_19 - .L_18)
	.align		4
.L_18:
        /*0004*/ 	.word	index@(_ZN7cutlass13device_kernelINS_4gemm6kernel13GemmUniversalIN4cute5tupleIJiiiiEEENS1_10collective13CollectiveMmaINS1_35MainloopSm100TmaUmmaWarpSpecializedILi3ELi2ELi2ENS5_IJNS4_1CILi1EEENSA_ILi8EEESB_EEEEENS5_IJNSA_ILi128EEENSA_ILi256EEENSA_ILi64EEEEEENS_6half_tENS5_IJlSB_lEEESJ_SK_NS4_8TiledMMAINS4_8MMA_AtomIJNS4_20SM100_MMA_F16BF16_SSISJ_SJ_fLi128ELi256ELNS4_4UMMA5MajorE0ELSP_0ELNSO_7ScaleInE0ELSQ_0EEEEEENS4_6LayoutINS5_IJSB_SB_SB_EEENS5_IJNSA_ILi0EEESV_SV_EEEEENS5_IJNS4_10UnderscoreESY_SY_EEEEENS4_23SM90_TMA_LOAD_MULTICASTENS4_14ComposedLayoutINS4_7SwizzleILi3ELi4ELi3EEENS4_18smem_ptr_flag_bitsILi16EEENST_INS5_IJSC_SH_EEENS5_IJSH_SB_EEEEEEEvNS4_8identityENS4_13SM90_TMA_LOADES1A_vS1B_EENS_8epilogue10collective18CollectiveEpilogueINS1E_23Sm100TmaWarpSpecializedILi4ELi2ELi64ELb1ELb0EEEJSI_NS5_IJNST_ISF_SB_EENST_ISH_SB_EEEEESJ_SK_SJ_SK_NS1E_6fusion15FusionCallbacksIS1I_NS1M_17LinearCombinationISJ_fSJ_fLNS_15FloatRoundStyleE2EEESI_S1L_JEEENS4_5SM1004TMEM4LOAD26SM100_TMEM_LOAD_32dp32b64xES1C_S1A_NS4_39AutoVectorizingCopyWithAssumedAlignmentILi128EEENS4_14SM90_TMA_STOREES1A_S1X_S1X_EEEvvEEEEvNT_6ParamsE)
        /*0008*/ 	.word	0x000000a8


	//----- nvinfo : EIATTR_FRAME_SIZE
	.align		4
.L_19:
        /*000c*/ 	.byte	0x04, 0x11
        /*000e*/ 	.short	(.L_21 - .L_20)
	.align		4
.L_20:
        /*0010*/ 	.word	index@($__internal_2_$__cuda_sm10x_tcgen05_guardrail_trap_unallocated_columns_being_dealloced)
        /*0014*/ 	.word	0x00000000


	//----- nvinfo : EIATTR_FRAME_SIZE
	.align		4
.L_21:
        /*0018*/ 	.byte	0x04, 0x11
        /*001a*/ 	.short	(.L_23 - .L_22)
	.align		4
.L_22:
        /*001c*/ 	.word	index@($__internal_1_$__cuda_sm10x_tcgen05_guardrail_trap_phase_invalid_during_alloc)
        /*0020*/ 	.word	0x00000000


	//----- nvinfo : EIATTR_FRAME_SIZE
	.align		4
.L_23:
        /*0024*/ 	.byte	0x04, 0x11
        /*0026*/ 	.short	(.L_25 - .L_24)
	.align		4
.L_24:
        /*0028*/ 	.word	index@($__internal_0_$__cuda_sm10x_tcgen05_guardrail_trap_col_being_dealloced_not_returned_by_alloc)
        /*002c*/ 	.word	0x00000000


	//----- nvinfo : EIATTR_FRAME_SIZE
	.align		4
.L_25:
        /*0030*/ 	.byte	0x04, 0x11
        /*0032*/ 	.short	(.L_27 - .L_26)
	.align		4
.L_26:
        /*0034*/ 	.word	index@(_ZN7cutlass13device_kernelINS_4gemm6kernel13GemmUniversalIN4cute5tupleIJiiiiEEENS1_10collective13CollectiveMmaINS1_35MainloopSm100TmaUmmaWarpSpecializedILi3ELi2ELi2ENS5_IJNS4_1CILi1EEENSA_ILi8EEESB_EEEEENS5_IJNSA_ILi128EEENSA_ILi256EEENSA_ILi64EEEEEENS_6half_tENS5_IJlSB_lEEESJ_SK_NS4_8TiledMMAINS4_8MMA_AtomIJNS4_20SM100_MMA_F16BF16_SSISJ_SJ_fLi128ELi256ELNS4_4UMMA5MajorE0ELSP_0ELNSO_7ScaleInE0ELSQ_0EEEEEENS4_6LayoutINS5_IJSB_SB_SB_EEENS5_IJNSA_ILi0EEESV_SV_EEEEENS5_IJNS4_10UnderscoreESY_SY_EEEEENS4_23SM90_TMA_LOAD_MULTICASTENS4_14ComposedLayoutINS4_7SwizzleILi3ELi4ELi3EEENS4_18smem_ptr_flag_bitsILi16EEENST_INS5_IJSC_SH_EEENS5_IJSH_SB_EEEEEEEvNS4_8identityENS4_13SM90_TMA_LOADES1A_vS1B_EENS_8epilogue10collective18CollectiveEpilogueINS1E_23Sm100TmaWarpSpecializedILi4ELi2ELi64ELb1ELb0EEEJSI_NS5_IJNST_ISF_SB_EENST_ISH_SB_EEEEESJ_SK_SJ_SK_NS1E_6fusion15FusionCallbacksIS1I_NS1M_17LinearCombinationISJ_fSJ_fLNS_15FloatRoundStyleE2EEESI_S1L_JEEENS4_5SM1004TMEM4LOAD26SM100_TMEM_LOAD_32dp32b64xES1C_S1A_NS4_39AutoVectorizingCopyWithAssumedAlignmentILi128EEENS4_14SM90_TMA_STOREES1A_S1X_S1X_EEEvvEEEEvNT_6ParamsE)
        /*0038*/ 	.word	0x00000000


	//----- nvinfo : EIATTR_MIN_STACK_SIZE
	.align		4
.L_27:
        /*003c*/ 	.byte	0x04, 0x12
        /*003e*/ 	.short	(.L_29 - .L_28)
	.align		4
.L_28:
        /*0040*/ 	.word	index@(_ZN7cutlass13device_kernelINS_4gemm6kernel13GemmUniversalIN4cute5tupleIJiiiiEEENS1_10collective13CollectiveMmaINS1_35MainloopSm100TmaUmmaWarpSpecializedILi3ELi2ELi2ENS5_IJNS4_1CILi1EEENSA_ILi8EEESB_EEEEENS5_IJNSA_ILi128EEENSA_ILi256EEENSA_ILi64EEEEEENS_6half_tENS5_IJlSB_lEEESJ_SK_NS4_8TiledMMAINS4_8MMA_AtomIJNS4_20SM100_MMA_F16BF16_SSISJ_SJ_fLi128ELi256ELNS4_4UMMA5MajorE0ELSP_0ELNSO_7ScaleInE0ELSQ_0EEEEEENS4_6LayoutINS5_IJSB_SB_SB_EEENS5_IJNSA_ILi0EEESV_SV_EEEEENS5_IJNS4_10UnderscoreESY_SY_EEEEENS4_23SM90_TMA_LOAD_MULTICASTENS4_14ComposedLayoutINS4_7SwizzleILi3ELi4ELi3EEENS4_18smem_ptr_flag_bitsILi16EEENST_INS5_IJSC_SH_EEENS5_IJSH_SB_EEEEEEEvNS4_8identityENS4_13SM90_TMA_LOADES1A_vS1B_EENS_8epilogue10collective18CollectiveEpilogueINS1E_23Sm100TmaWarpSpecializedILi4ELi2ELi64ELb1ELb0EEEJSI_NS5_IJNST_ISF_SB_EENST_ISH_SB_EEEEESJ_SK_SJ_SK_NS1E_6fusion15FusionCallbacksIS1I_NS1M_17LinearCombinationISJ_fSJ_fLNS_15FloatRoundStyleE2EEESI_S1L_JEEENS4_5SM1004TMEM4LOAD26SM100_TMEM_LOAD_32dp32b64xES1C_S1A_NS4_39AutoVectorizingCopyWithAssumedAlignmentILi128EEENS4_14SM90_TMA_STOREES1A_S1X_S1X_EEEvvEEEEvNT_6ParamsE)
        /*0044*/ 	.word	0x00000000
.L_29:


//--------------------- .nv.compat                --------------------------
	.section	.nv.compat,"",@"SHT_CUDA_COMPAT_INFO"
	.align	4
        /*0000*/ 	.byte	0x02, 0x09, 0x01, 0x00, 0x02, 0x02, 0x02, 0x00, 0x02, 0x05, 0x05, 0x00, 0x03, 0x07, 0x01, 0x01
        /*0010*/ 	.byte	0x02, 0x03, 0x01, 0x00, 0x02, 0x06, 0x01, 0x00, 0x04, 0x0b, 0x08, 0x00, 0x09, 0x00, 0x00, 0x00
        /*0020*/ 	.byte	0x00, 0x00, 0x00, 0x00


//--------------------- .nv.info._ZN7cutlass13device_kernelINS_4gemm6kernel13GemmUniversalIN4cute5tupleIJiiiiEEENS1_10collective13CollectiveMmaINS1_35MainloopSm100TmaUmmaWarpSpecializedILi3ELi2ELi2ENS5_IJNS4_1CILi1EEENSA_ILi8EEESB_EEEEENS5_IJNSA_ILi128EEENSA_ILi256EEENSA_ILi64EEEEEENS_6half_tENS5_IJlSB_lEEESJ_SK_NS4_8TiledMMAINS4_8MMA_AtomIJNS4_20SM100_MMA_F16BF16_SSISJ_SJ_fLi128ELi256ELNS4_4UMMA5MajorE0ELSP_0ELNSO_7ScaleInE0ELSQ_0EEEEEENS4_6LayoutINS5_IJSB_SB_SB_EEENS5_IJNSA_ILi0EEESV_SV_EEEEENS5_IJNS4_10UnderscoreESY_SY_EEEEENS4_23SM90_TMA_LOAD_MULTICASTENS4_14ComposedLayoutINS4_7SwizzleILi3ELi4ELi3EEENS4_18smem_ptr_flag_bitsILi16EEENST_INS5_IJSC_SH_EEENS5_IJSH_SB_EEEEEEEvNS4_8identityENS4_13SM90_TMA_LOADES1A_vS1B_EENS_8epilogue10collective18CollectiveEpilogueINS1E_23Sm100TmaWarpSpecializedILi4ELi2ELi64ELb1ELb0EEEJSI_NS5_IJNST_ISF_SB_EENST_ISH_SB_EEEEESJ_SK_SJ_SK_NS1E_6fusion15FusionCallbacksIS1I_NS1M_17LinearCombinationISJ_fSJ_fLNS_15FloatRoundStyleE2EEESI_S1L_JEEENS4_5SM1004TMEM4LOAD26SM100_TMEM_LOAD_32dp32b64xES1C_S1A_NS4_39AutoVectorizingCopyWithAssumedAlignmentILi128EEENS4_14SM90_TMA_STOREES1A_S1X_S1X_EEEvvEEEEvNT_6ParamsE --------------------------
	.section	.nv.info._ZN7cutlass13device_kernelINS_4gemm6kernel13GemmUniversalIN4cute5tupleIJiiiiEEENS1_10collective13CollectiveMmaINS1_35MainloopSm100TmaUmmaWarpSpecializedILi3ELi2ELi2ENS5_IJNS4_1CILi1EEENSA_ILi8EEESB_EEEEENS5_IJNSA_ILi128EEENSA_ILi256EEENSA_ILi64EEEEEENS_6half_tENS5_IJlSB_lEEESJ_SK_NS4_8TiledMMAINS4_8MMA_AtomIJNS4_20SM100_MMA_F16BF16_SSISJ_SJ_fLi128ELi256ELNS4_4UMMA5MajorE0ELSP_0ELNSO_7ScaleInE0ELSQ_0EEEEEENS4_6LayoutINS5_IJSB_SB_SB_EEENS5_IJNSA_ILi0EEESV_SV_EEEEENS5_IJNS4_10UnderscoreESY_SY_EEEEENS4_23SM90_TMA_LOAD_MULTICASTENS4_14ComposedLayoutINS4_7SwizzleILi3ELi4ELi3EEENS4_18smem_ptr_flag_bitsILi16EEENST_INS5_IJSC_SH_EEENS5_IJSH_SB_EEEEEEEvNS4_8identityENS4_13SM90_TMA_LOADES1A_vS1B_EENS_8epilogue10collective18CollectiveEpilogueINS1E_23Sm100TmaWarpSpecializedILi4ELi2ELi64ELb1ELb0EEEJSI_NS5_IJNST_ISF_SB_EENST_ISH_SB_EEEEESJ_SK_SJ_SK_NS1E_6fusion15FusionCallbacksIS1I_NS1M_17LinearCombinationISJ_fSJ_fLNS_15FloatRoundStyleE2EEESI_S1L_JEEENS4_5SM1004TMEM4LOAD26SM100_TMEM_LOAD_32dp32b64xES1C_S1A_NS4_39AutoVectorizingCopyWithAssumedAlignmentILi128EEENS4_14SM90_TMA_STOREES1A_S1X_S1X_EEEvvEEEEvNT_6ParamsE,"",@"SHT_CUDA_INFO"
	.sectionflags	@""
	.align	4


	//----- nvinfo : EIATTR_CUDA_API_VERSION
	.align		4
        /*0000*/ 	.byte	0x04, 0x37
        /*0002*/ 	.short	(.L_31 - .L_30)
.L_30:
        /*0004*/ 	.word	0x00000082


	//----- nvinfo : EIATTR_KPARAM_INFO
	.align		4
.L_31:
        /*0008*/ 	.byte	0x04, 0x17
        /*000a*/ 	.short	(.L_33 - .L_32)
.L_32:
        /*000c*/ 	.word	0x00000000
        /*0010*/ 	.short	0x0000
        /*0012*/ 	.short	0x0000
        /*0014*/ 	.byte	0x00, 0xf0, 0x01, 0x20


	//----- nvinfo : EIATTR_AT_ENTRY_FRAGMENTS
	.align		4
.L_33:
        /*0018*/ 	.byte	0x04, 0x4f
        /*001a*/ 	.short	(.L_35 - .L_34)


	//   ....[0]....
.L_34:
        /*001c*/ 	.word	0x00000006


	//----- nvinfo : EIATTR_RESERVED_SMEM_USED
	.align		4
.L_35:
        /*0020*/ 	.byte	0x01, 0x41
	.zero		2


	//----- nvinfo : EIATTR_SPARSE_MMA_MASK
	.align		4
        /*0024*/ 	.byte	0x03, 0x50
        /*0026*/ 	.short	0x0000


	//----- nvinfo : EIATTR_TCGEN05_1CTA_USED
	.align		4
        /*0028*/ 	.byte	0x01, 0x51
	.zero		2


	//----- nvinfo : EIATTR_MAXREG_COUNT
	.align		4
        /*002c*/ 	.byte	0x03, 0x1b
        /*002e*/ 	.short	0x00ff


	//----- nvinfo : EIATTR_NUM_BARRIERS
	.align		4
        /*0030*/ 	.byte	0x02, 0x4c
        /*0032*/ 	.byte	0x07
	.zero		1


	//----- nvinfo : EIATTR_EXTERNS
	.align		4
        /*0034*/ 	.byte	0x04, 0x0f
        /*0036*/ 	.short	(.L_37 - .L_36)


	//   ....[0]....
	.align		4
.L_36:
        /*0038*/ 	.word	index@(__assertfail)


	//----- nvinfo : EIATTR_MERCURY_ISA_VERSION
	.align		4
.L_37:
        /*003c*/ 	.byte	0x03, 0x5f
        /*003e*/ 	.short	0x0101


	//----- nvinfo : EIATTR_INT_WARP_WIDE_INSTR_OFFSETS
	.align		4
        /*0040*/ 	.byte	0x04, 0x31
        /*0042*/ 	.short	(.L_39 - .L_38)


	//   ....[0]....
.L_38:
        /*0044*/ 	.word	0x00003c20


	//   ....[1]....
        /*0048*/ 	.word	0x00003c50


	//   ....[2]....
        /*004c*/ 	.word	0x00003c70


	//   ....[3]....
        /*0050*/ 	.word	0x000047f0


	//   ....[4]....
        /*0054*/ 	.word	0x00004860


	//   ....[5]....
        /*0058*/ 	.word	0x00004930


	//   ....[6]....
        /*005c*/ 	.word	0x000049b0


	//   ....[7]....
        /*0060*/ 	.word	0x00004aa0


	//   ....[8]....
        /*0064*/ 	.word	0x00004b20


	//   ....[9]....
        /*0068*/ 	.word	0x00004c00


	//   ....[10]....
        /*006c*/ 	.word	0x00004cb0


	//----- nvinfo : EIATTR_COOP_GROUP_MASK_REGIDS
	.align		4
.L_39:
        /*0070*/ 	.byte	0x04, 0x29
        /*0072*/ 	.short	(.L_41 - .L_40)


	//   ....[0]....
.L_40:
        /*0074*/ 	.word	0xffffffff


	//   ....[1]....
        /*0078*/ 	.word	0xffffffff


	//   ....[2]....
        /*007c*/ 	.word	0xffffffff


	//   ....[3]....
        /*0080*/ 	.word	0xffffffff


	//   ....[4]....
        /*0084*/ 	.word	0xffffffff


	//   ....[5]....
        /*0088*/ 	.word	0xffffffff


	//   ....[6]....
        /*008c*/ 	.word	0xffffffff


	//   ....[7]....
        /*0090*/ 	.word	0xffffffff


	//   ....[8]....
        /*0094*/ 	.word	0xffffffff


	//   ....[9]....
        /*0098*/ 	.word	0xffffffff


	//   ....[10]....
        /*009c*/ 	.word	0xffffffff


	//   ....[11]....
        /*00a0*/ 	.word	0xffffffff


	//   ....[12]....
        /*00a4*/ 	.word	0xffffffff


	//   ....[13]....
        /*00a8*/ 	.word	0xffffffff


	//----- nvinfo : EIATTR_COOP_GROUP_INSTR_OFFSETS
	.align		4
.L_41:
        /*00ac*/ 	.byte	0x04, 0x28
        /*00ae*/ 	.short	(.L_43 - .L_42)


	//   ....[0]....
.L_42:
        /*00b0*/ 	.word	0x00000080


	//   ....[1]....
        /*00b4*/ 	.word	0x000004f0


	//   ....[2]....
        /*00b8*/ 	.word	0x00000680


	//   ....[3]....
        /*00bc*/ 	.word	0x00000820


	//   ....[4]....
        /*00c0*/ 	.word	0x00000920


	//   ....[5]....
        /*00c4*/ 	.word	0x00000a90


	//   ....[6]....
        /*00c8*/ 	.word	0x00000bf0


	//   ....[7]....
        /*00cc*/ 	.word	0x00000da0


	//   ....[8]....
        /*00d0*/ 	.word	0x00002130


	//   ....[9]....
        /*00d4*/ 	.word	0x00002f90


	//   ....[10]....
        /*00d8*/ 	.word	0x000031a0


	//   ....[11]....
        /*00dc*/ 	.word	0x000031d0


	//   ....[12]....
        /*00e0*/ 	.word	0x00003b00


	//   ....[13]....
        /*00e4*/ 	.word	0x00003d30


	//----- nvinfo : EIATTR_VRC_CTA_INIT_COUNT
	.align		4
.L_43:
        /*00e8*/ 	.byte	0x02, 0x4a
        /*00ea*/ 	.byte	0x80
	.zero		1


	//----- nvinfo : EIATTR_SYSCALL_OFFSETS
	.align		4
        /*00ec*/ 	.byte	0x04, 0x46
        /*00ee*/ 	.short	(.L_45 - .L_44)


	//   ....[0]....
.L_44:
        /*00f0*/ 	.word	0x00005930


	//   ....[1]....
        /*00f4*/ 	.word	0x00005a20


	//   ....[2]....
        /*00f8*/ 	.word	0x000063c0


	//   ....[3]....
        /*00fc*/ 	.word	0x00007880


	//   ....[4]....
        /*0100*/ 	.word	0x00008cb0


	//   ....[5]....
        /*0104*/ 	.word	0x0000a0c0


	//----- nvinfo : EIATTR_MBARRIER_INSTR_OFFSETS
	.align		4
.L_45:
        /*0108*/ 	.byte	0x04, 0x39
        /*010a*/ 	.short	(.L_47 - .L_46)


	//   ....[0]....
.L_46:
        /*010c*/ 	.word	0x00000610
        /*0110*/ 	.word	0x000000ff
        /*0114*/ 	.word	0x00000000
        /*0118*/ 	.short	0x0100
        /*011a*/ 	.byte	0x04
	.zero		1


	//   ....[1]....
        /*011c*/ 	.word	0x00000620
        /*0120*/ 	.word	0x000000ff
        /*0124*/ 	.word	0x00000018
        /*0128*/ 	.short	0x0100
        /*012a*/ 	.byte	0x04
	.zero		1


	//   ....[2]....
        /*012c*/ 	.word	0x00000630
        /*0130*/ 	.word	0x000000ff
        /*0134*/ 	.word	0x00000008
        /*0138*/ 	.short	0x0100
        /*013a*/ 	.byte	0x04
	.zero		1


	//   ....[3]....
        /*013c*/ 	.word	0x00000640
        /*0140*/ 	.word	0x000000ff
        /*0144*/ 	.word	0x00000020
        /*0148*/ 	.short	0x0100
        /*014a*/ 	.byte	0x04
	.zero		1


	//   ....[4]....
        /*014c*/ 	.word	0x00000650
        /*0150*/ 	.word	0x000000ff
        /*0154*/ 	.word	0x00000010
        /*0158*/ 	.short	0x0100
        /*015a*/ 	.byte	0x04
	.zero		1


	//   ....[5]....
        /*015c*/ 	.word	0x00000660
        /*0160*/ 	.word	0x000000ff
        /*0164*/ 	.word	0x00000028
        /*0168*/ 	.short	0x0100
        /*016a*/ 	.byte	0x04
	.zero		1


	//   ....[6]....
        /*016c*/ 	.word	0x00000790
        /*0170*/ 	.word	0x000000ff
        /*0174*/ 	.word	0x00000030
        /*0178*/ 	.short	0x0100
        /*017a*/ 	.byte	0x04
	.zero		1


	//   ....[7]....
        /*017c*/ 	.word	0x000007a0
        /*0180*/ 	.word	0x000000ff
        /*0184*/ 	.word	0x00000050
        /*0188*/ 	.short	0x0100
        /*018a*/ 	.byte	0x04
	.zero		1


	//   ....[8]....
        /*018c*/ 	.word	0x000007b0
        /*0190*/ 	.word	0x000000ff
        /*0194*/ 	.word	0x00000038
        /*0198*/ 	.short	0x0100
        /*019a*/ 	.byte	0x04
	.zero		1


	//   ....[9]....
        /*019c*/ 	.word	0x000007c0
        /*01a0*/ 	.word	0x000000ff
        /*01a4*/ 	.word	0x00000058
        /*01a8*/ 	.short	0x0100
        /*01aa*/ 	.byte	0x04
	.zero		1


	//   ....[10]....
        /*01ac*/ 	.word	0x000007d0
        /*01b0*/ 	.word	0x000000ff
        /*01b4*/ 	.word	0x00000040
        /*01b8*/ 	.short	0x0100
        /*01ba*/ 	.byte	0x04
	.zero		1


	//   ....[11]....
        /*01bc*/ 	.word	0x000007e0
        /*01c0*/ 	.word	0x000000ff
        /*01c4*/ 	.word	0x00000060
        /*01c8*/ 	.short	0x0100
        /*01ca*/ 	.byte	0x04
	.zero		1


	//   ....[12]....
        /*01cc*/ 	.word	0x000007f0
        /*01d0*/ 	.word	0x000000ff
        /*01d4*/ 	.word	0x00000048
        /*01d8*/ 	.short	0x0100
        /*01da*/ 	.byte	0x04
	.zero		1


	//   ....[13]....
        /*01dc*/ 	.word	0x00000800
        /*01e0*/ 	.word	0x000000ff
        /*01e4*/ 	.word	0x00000068
        /*01e8*/ 	.short	0x0100
        /*01ea*/ 	.byte	0x04
	.zero		1


	//   ....[14]....
        /*01ec*/ 	.word	0x000008f0
        /*01f0*/ 	.word	0x000000ff
        /*01f4*/ 	.word	0x00000070
        /*01f8*/ 	.short	0x0100
        /*01fa*/ 	.byte	0x06
	.zero		1


	//   ....[15]....
        /*01fc*/ 	.word	0x00000900
        /*0200*/ 	.word	0x000000ff
        /*0204*/ 	.word	0x00000078
        /*0208*/ 	.short	0x0100
        /*020a*/ 	.byte	0x06
	.zero		1


	//   ....[16]....
        /*020c*/ 	.word	0x00000a40
        /*0210*/ 	.word	0x000000ff
        /*0214*/ 	.word	0x00000080
        /*0218*/ 	.short	0x0100
        /*021a*/ 	.byte	0x06
	.zero		1


	//   ....[17]....
        /*021c*/ 	.word	0x00000a50
        /*0220*/ 	.word	0x000000ff
        /*0224*/ 	.word	0x00000090
        /*0228*/ 	.short	0x0100
        /*022a*/ 	.byte	0x06
	.zero		1


	//   ....[18]....
        /*022c*/ 	.word	0x00000a60
        /*0230*/ 	.word	0x000000ff
        /*0234*/ 	.word	0x00000088
        /*0238*/ 	.short	0x0100
        /*023a*/ 	.byte	0x06
	.zero		1


	//   ....[19]....
        /*023c*/ 	.word	0x00000a70
        /*0240*/ 	.word	0x000000ff
        /*0244*/ 	.word	0x00000098
        /*0248*/ 	.short	0x0100
        /*024a*/ 	.byte	0x06
	.zero		1


	//   ....[20]....
        /*024c*/ 	.word	0x00000ba0
        /*0250*/ 	.word	0x000000ff
        /*0254*/ 	.word	0x000000a0
        /*0258*/ 	.short	0x0100
        /*025a*/ 	.byte	0x04
	.zero		1


	//   ....[21]....
        /*025c*/ 	.word	0x00000bb0
        /*0260*/ 	.word	0x000000ff
        /*0264*/ 	.word	0x000000b0
        /*0268*/ 	.short	0x0100
        /*026a*/ 	.byte	0x04
	.zero		1


	//   ....[22]....
        /*026c*/ 	.word	0x00000bc0
        /*0270*/ 	.word	0x000000ff
        /*0274*/ 	.word	0x000000a8
        /*0278*/ 	.short	0x0100
        /*027a*/ 	.byte	0x04
	.zero		1


	//   ....[23]....
        /*027c*/ 	.word	0x00000bd0
        /*0280*/ 	.word	0x000000ff
        /*0284*/ 	.word	0x000000b8
        /*0288*/ 	.short	0x0100
        /*028a*/ 	.byte	0x04
	.zero		1


	//   ....[24]....
        /*028c*/ 	.word	0x00000cc0
        /*0290*/ 	.word	0x000000ff
        /*0294*/ 	.word	0x000000c0
        /*0298*/ 	.short	0x0100
        /*029a*/ 	.byte	0x04
	.zero		1


	//   ....[25]....
        /*029c*/ 	.word	0x00000cd0
        /*02a0*/ 	.word	0x000000ff
        /*02a4*/ 	.word	0x000000d0
        /*02a8*/ 	.short	0x0100
        /*02aa*/ 	.byte	0x04
	.zero		1


	//   ....[26]....
        /*02ac*/ 	.word	0x00000ce0
        /*02b0*/ 	.word	0x000000ff
        /*02b4*/ 	.word	0x000000c8
        /*02b8*/ 	.short	0x0100
        /*02ba*/ 	.byte	0x04
	.zero		1


	//   ....[27]....
        /*02bc*/ 	.word	0x00000cf0
        /*02c0*/ 	.word	0x000000ff
        /*02c4*/ 	.word	0x000000d8
        /*02c8*/ 	.short	0x0100
        /*02ca*/ 	.byte	0x04
	.zero		1


	//   ....[28]....
        /*02cc*/ 	.word	0x000019d0
        /*02d0*/ 	.word	0x00000000
        /*02d4*/ 	.word	0x000000d0
        /*02d8*/ 	.short	0x010a
        /*02da*/ 	.byte	0xff
	.zero		1


	//   ....[29]....
        /*02dc*/ 	.word	0x00001a00
        /*02e0*/ 	.word	0x00000000
        /*02e4*/ 	.word	0x000000c0
        /*02e8*/ 	.short	0x0101
        /*02ea*/ 	.byte	0xff
	.zero		1


	//   ....[30]....
        /*02ec*/ 	.word	0x00001ab0
        /*02f0*/ 	.word	0x000000ff
        /*02f4*/ 	.word	0x00000018
        /*02f8*/ 	.short	0x010a
        /*02fa*/ 	.byte	0x04
	.zero		1


	//   ....[31]....
        /*02fc*/ 	.word	0x00001b30
        /*0300*/ 	.word	0x000000ff
        /*0304*/ 	.word	0x00000018
        /*0308*/ 	.short	0x010a
        /*030a*/ 	.byte	0x21
	.zero		1


	//   ....[32]....
        /*030c*/ 	.word	0x00001cc0
        /*0310*/ 	.word	0x000000ff
        /*0314*/ 	.word	0x00000018
        /*0318*/ 	.short	0x010a
        /*031a*/ 	.byte	0x08
	.zero		1


	//   ....[33]....
        /*031c*/ 	.word	0x00001df0
        /*0320*/ 	.word	0x000000ff
        /*0324*/ 	.word	0x00000078
        /*0328*/ 	.short	0x0101
        /*032a*/ 	.byte	0x07
	.zero		1


	//   ....[34]....
        /*032c*/ 	.word	0x00001e10
        /*0330*/ 	.word	0x000000ff
        /*0334*/ 	.word	0x00000018
        /*0338*/ 	.short	0x010a
        /*033a*/ 	.byte	0x04
	.zero		1


	//   ....[35]....
        /*033c*/ 	.word	0x00001e90
        /*0340*/ 	.word	0x000000ff
        /*0344*/ 	.word	0x00000018
        /*0348*/ 	.short	0x010a
        /*034a*/ 	.byte	0x11
	.zero		1


	//   ....[36]....
        /*034c*/ 	.word	0x00002020
        /*0350*/ 	.word	0x000000ff
        /*0354*/ 	.word	0x00000018
        /*0358*/ 	.short	0x010a
        /*035a*/ 	.byte	0x06
	.zero		1


	//   ....[37]....
        /*035c*/ 	.word	0x00002160
        /*0360*/ 	.word	0x00000003
        /*0364*/ 	.word	0x00000080
        /*0368*/ 	.short	0x010a
        /*036a*/ 	.byte	0xff
	.zero		1


	//   ....[38]....
        /*036c*/ 	.word	0x000022b0
        /*0370*/ 	.word	0x00000000
        /*0374*/ 	.word	0x00000000
        /*0378*/ 	.short	0x0101
        /*037a*/ 	.byte	0xff
	.zero		1


	//   ....[39]....
        /*037c*/ 	.word	0x00002870
        /*0380*/ 	.word	0x000000ff
        /*0384*/ 	.word	0x00000000
        /*0388*/ 	.short	0x010a
        /*038a*/ 	.byte	0x04
	.zero		1


	//   ....[40]....
        /*038c*/ 	.word	0x00002900
        /*0390*/ 	.word	0x000000ff
        /*0394*/ 	.word	0x00000000
        /*0398*/ 	.short	0x010a
        /*039a*/ 	.byte	0x05
	.zero		1


	//   ....[41]....
        /*039c*/ 	.word	0x000029a0
        /*03a0*/ 	.word	0x00000000
        /*03a4*/ 	.word	0x00000000
        /*03a8*/ 	.short	0x010a
        /*03aa*/ 	.byte	0xff
	.zero		1


	//   ....[42]....
        /*03ac*/ 	.word	0x00002ae0
        /*03b0*/ 	.word	0x00000002
        /*03b4*/ 	.word	0x000000c0
        /*03b8*/ 	.short	0x010a
        /*03ba*/ 	.byte	0xff
	.zero		1


	//   ....[43]....
        /*03bc*/ 	.word	0x00002b50
        /*03c0*/ 	.word	0x00000002
        /*03c4*/ 	.word	0x00000000
        /*03c8*/ 	.short	0x0101
        /*03ca*/ 	.byte	0xff
	.zero		1


	//   ....[44]....
        /*03cc*/ 	.word	0x00002b70
        /*03d0*/ 	.word	0x000000ff
        /*03d4*/ 	.word	0x00000090
        /*03d8*/ 	.short	0x010a
        /*03da*/ 	.byte	0x04
	.zero		1


	//   ....[45]....
        /*03dc*/ 	.word	0x00002c90
        /*03e0*/ 	.word	0x00000002
        /*03e4*/ 	.word	0x00000080
        /*03e8*/ 	.short	0x010a
        /*03ea*/ 	.byte	0xff
	.zero		1


	//   ....[46]....
        /*03ec*/ 	.word	0x00002d90
        /*03f0*/ 	.word	0x00000002
        /*03f4*/ 	.word	0x00000000
        /*03f8*/ 	.short	0x0101
        /*03fa*/ 	.byte	0xff
	.zero		1


	//   ....[47]....
        /*03fc*/ 	.word	0x00002e20
        /*0400*/ 	.word	0x000000ff
        /*0404*/ 	.word	0x00000090
        /*0408*/ 	.short	0x0106
        /*040a*/ 	.byte	0x04
	.zero		1


	//   ....[48]....
        /*040c*/ 	.word	0x00002e40
        /*0410*/ 	.word	0x000000ff
        /*0414*/ 	.word	0x00000090
        /*0418*/ 	.short	0x010a
        /*041a*/ 	.byte	0x04
	.zero		1


	//   ....[49]....
        /*041c*/ 	.word	0x00002ed0
        /*0420*/ 	.word	0x000000ff
        /*0424*/ 	.word	0x00000090
        /*0428*/ 	.short	0x0106
        /*042a*/ 	.byte	0x07
	.zero		1


	//   ....[50]....
        /*042c*/ 	.word	0x00002f10
        /*0430*/ 	.word	0x00000000
        /*0434*/ 	.word	0x00000090
        /*0438*/ 	.short	0x010a
        /*043a*/ 	.byte	0xff
	.zero		1


	//   ....[51]....
        /*043c*/ 	.word	0x00003470
        /*0440*/ 	.word	0x00000000
        /*0444*/ 	.word	0x00000080
        /*0448*/ 	.short	0x010a
        /*044a*/ 	.byte	0xff
	.zero		1


	//   ....[52]....
        /*044c*/ 	.word	0x00003580
        /*0450*/ 	.word	0x00000003
        /*0454*/ 	.word	0x00000000
        /*0458*/ 	.short	0x0101
        /*045a*/ 	.byte	0xff
	.zero		1


	//   ....[53]....
        /*045c*/ 	.word	0x00003590
        /*0460*/ 	.word	0x000000ff
        /*0464*/ 	.word	0x00000000
        /*0468*/ 	.short	0x010a
        /*046a*/ 	.byte	0x04
	.zero		1


	//   ....[54]....
        /*046c*/ 	.word	0x000035b0
        /*0470*/ 	.word	0x000000ff
        /*0474*/ 	.word	0x000000b0
        /*0478*/ 	.short	0x010a
        /*047a*/ 	.byte	0x1e
	.zero		1


	//   ....[55]....
        /*047c*/ 	.word	0x00003680
        /*0480*/ 	.word	0x000000ff
        /*0484*/ 	.word	0x00000000
        /*0488*/ 	.short	0x010a
        /*048a*/ 	.byte	0x05
	.zero		1


	//   ....[56]....
        /*048c*/ 	.word	0x000037c0
        /*0490*/ 	.word	0x000000ff
        /*0494*/ 	.word	0x00000000
        /*0498*/ 	.short	0x010a
        /*049a*/ 	.byte	0x04
	.zero		1


	//   ....[57]....
        /*049c*/ 	.word	0x00003a50
        /*04a0*/ 	.word	0x000000ff
        /*04a4*/ 	.word	0x00000000
        /*04a8*/ 	.short	0x010a
        /*04aa*/ 	.byte	0x04
	.zero		1


	//   ....[58]....
        /*04ac*/ 	.word	0x00003ae0
        /*04b0*/ 	.word	0x000000ff
        /*04b4*/ 	.word	0x00000000
        /*04b8*/ 	.short	0x010a
        /*04ba*/ 	.byte	0x04
	.zero		1


	//   ....[59]....
        /*04bc*/ 	.word	0x00003ff0
        /*04c0*/ 	.word	0x0000000c
        /*04c4*/ 	.word	0x00000080
        /*04c8*/ 	.short	0x010a
        /*04ca*/ 	.byte	0xff
	.zero		1


	//   ....[60]....
        /*04cc*/ 	.word	0x00004160
        /*04d0*/ 	.word	0x00000000
        /*04d4*/ 	.word	0x00000000
        /*04d8*/ 	.short	0x0101
        /*04da*/ 	.byte	0xff
	.zero		1


	//   ....[61]....
        /*04dc*/ 	.word	0x000045f0
        /*04e0*/ 	.word	0x000000ff
        /*04e4*/ 	.word	0x00000078
        /*04e8*/ 	.short	0x010a
        /*04ea*/ 	.byte	0x15
	.zero		1


	//   ....[62]....
        /*04ec*/ 	.word	0x00004770
        /*04f0*/ 	.word	0x000000ff
        /*04f4*/ 	.word	0x00000050
        /*04f8*/ 	.short	0x010a
        /*04fa*/ 	.byte	0x15
	.zero		1


	//   ....[63]....
        /*04fc*/ 	.word	0x000048e0
        /*0500*/ 	.word	0x000000ff
        /*0504*/ 	.word	0x00000030
        /*0508*/ 	.short	0x010b
        /*050a*/ 	.byte	0x15
	.zero		1


	//   ....[64]....
        /*050c*/ 	.word	0x000048f0
        /*0510*/ 	.word	0x000000ff
        /*0514*/ 	.word	0x00000000
        /*0518*/ 	.short	0x0101
        /*051a*/ 	.byte	0x28
	.zero		1


	//   ....[65]....
        /*051c*/ 	.word	0x00004900
        /*0520*/ 	.word	0x000000ff
        /*0524*/ 	.word	0x00000058
        /*0528*/ 	.short	0x010a
        /*052a*/ 	.byte	0x15
	.zero		1


	//   ....[66]....
        /*052c*/ 	.word	0x00004a50
        /*0530*/ 	.word	0x000000ff
        /*0534*/ 	.word	0x00000038
        /*0538*/ 	.short	0x010b
        /*053a*/ 	.byte	0x15
	.zero		1


	//   ....[67]....
        /*053c*/ 	.word	0x00004a60
        /*0540*/ 	.word	0x000000ff
        /*0544*/ 	.word	0x00000000
        /*0548*/ 	.short	0x0101
        /*054a*/ 	.byte	0x27
	.zero		1


	//   ....[68]....
        /*054c*/ 	.word	0x00004a70
        /*0550*/ 	.word	0x000000ff
        /*0554*/ 	.word	0x00000060
        /*0558*/ 	.short	0x010a
        /*055a*/ 	.byte	0x15
	.zero		1


	//   ....[69]....
        /*055c*/ 	.word	0x00004bb0
        /*0560*/ 	.word	0x000000ff
        /*0564*/ 	.word	0x00000040
        /*0568*/ 	.short	0x010b
        /*056a*/ 	.byte	0x15
	.zero		1


	//   ....[70]....
        /*056c*/ 	.word	0x00004bc0
        /*0570*/ 	.word	0x000000ff
        /*0574*/ 	.word	0x00000000
        /*0578*/ 	.short	0x0101
        /*057a*/ 	.byte	0x26
	.zero		1


	//   ....[71]....
        /*057c*/ 	.word	0x00004bd0
        /*0580*/ 	.word	0x000000ff
        /*0584*/ 	.word	0x00000068
        /*0588*/ 	.short	0x010a
        /*058a*/ 	.byte	0x15
	.zero		1


	//   ....[72]....
        /*058c*/ 	.word	0x00004dd0
        /*0590*/ 	.word	0x000000ff
        /*0594*/ 	.word	0x00000048
        /*0598*/ 	.short	0x010b
        /*059a*/ 	.byte	0x15
	.zero		1


	//   ....[73]....
        /*059c*/ 	.word	0x00004de0
        /*05a0*/ 	.word	0x000000ff
        /*05a4*/ 	.word	0x00000000
        /*05a8*/ 	.short	0x0101
        /*05aa*/ 	.byte	0x25
	.zero		1


	//   ....[74]....
        /*05ac*/ 	.word	0x00004e10
        /*05b0*/ 	.word	0x000000ff
        /*05b4*/ 	.word	0x00000050
        /*05b8*/ 	.short	0x010a
        /*05ba*/ 	.byte	0x15
	.zero		1


	//   ....[75]....
        /*05bc*/ 	.word	0x00004e30
        /*05c0*/ 	.word	0x000000ff
        /*05c4*/ 	.word	0x00000058
        /*05c8*/ 	.short	0x010a
        /*05ca*/ 	.byte	0x15
	.zero		1


	//   ....[76]....
        /*05cc*/ 	.word	0x00004e50
        /*05d0*/ 	.word	0x000000ff
        /*05d4*/ 	.word	0x00000060
        /*05d8*/ 	.short	0x010a
        /*05da*/ 	.byte	0x15
	.zero		1


	//   ....[77]....
        /*05dc*/ 	.word	0x00004e90
        /*05e0*/ 	.word	0x00000000
        /*05e4*/ 	.word	0x00000068
        /*05e8*/ 	.short	0x010a
        /*05ea*/ 	.byte	0xff
	.zero		1


	//   ....[78]....
        /*05ec*/ 	.word	0x000051c0
        /*05f0*/ 	.word	0x00000003
        /*05f4*/ 	.word	0x00000080
        /*05f8*/ 	.short	0x010a
        /*05fa*/ 	.byte	0xff
	.zero		1


	//   ....[79]....
        /*05fc*/ 	.word	0x00005340
        /*0600*/ 	.word	0x00000000
        /*0604*/ 	.word	0x00000000
        /*0608*/ 	.short	0x0101
        /*060a*/ 	.byte	0xff
	.zero		1


	//   ....[80]....
        /*060c*/ 	.word	0x00005ee0
        /*0610*/ 	.word	0x000000ff
        /*0614*/ 	.word	0x00000030
        /*0618*/ 	.short	0x010a
        /*061a*/ 	.byte	0x2c
	.zero		1


	//   ....[81]....
        /*061c*/ 	.word	0x00005fa0
        /*0620*/ 	.word	0x0000004a
        /*0624*/ 	.word	0x000000a0
        /*0628*/ 	.short	0x010a
        /*062a*/ 	.byte	0xff
	.zero		1


	//   ....[82]....
        /*062c*/ 	.word	0x000060d0
        /*0630*/ 	.word	0x000000ff
        /*0634*/ 	.word	0x00000030
        /*0638*/ 	.short	0x010a
        /*063a*/ 	.byte	0x2c
	.zero		1


	//   ....[83]....
        /*063c*/ 	.word	0x000062a0
        /*0640*/ 	.word	0x0000004a
        /*0644*/ 	.word	0x000000a0
        /*0648*/ 	.short	0x010a
        /*064a*/ 	.byte	0xff
	.zero		1


	//   ....[84]....
        /*064c*/ 	.word	0x00007520
        /*0650*/ 	.word	0x00000000
        /*0654*/ 	.word	0x00000000
        /*0658*/ 	.short	0x0101
        /*065a*/ 	.byte	0xff
	.zero		1


	//   ....[85]....
        /*065c*/ 	.word	0x00007530
        /*0660*/ 	.word	0x00000002
        /*0664*/ 	.word	0x00000030
        /*0668*/ 	.short	0x010a
        /*066a*/ 	.byte	0xff
	.zero		1


	//   ....[86]....
        /*066c*/ 	.word	0x00007610
        /*0670*/ 	.word	0x00000002
        /*0674*/ 	.word	0x00000030
        /*0678*/ 	.short	0x010a
        /*067a*/ 	.byte	0xff
	.zero		1


	//   ....[87]....
        /*067c*/ 	.word	0x00008950
        /*0680*/ 	.word	0x00000000
        /*0684*/ 	.word	0x00000000
        /*0688*/ 	.short	0x0101
        /*068a*/ 	.byte	0xff
	.zero		1


	//   ....[88]....
        /*068c*/ 	.word	0x00008970
        /*0690*/ 	.word	0x00000006
        /*0694*/ 	.word	0x00000030
        /*0698*/ 	.short	0x010a
        /*069a*/ 	.byte	0xff
	.zero		1


	//   ....[89]....
        /*069c*/ 	.word	0x00008a40
        /*06a0*/ 	.word	0x00000006
        /*06a4*/ 	.word	0x00000030
        /*06a8*/ 	.short	0x010a
        /*06aa*/ 	.byte	0xff
	.zero		1


	//   ....[90]....
        /*06ac*/ 	.word	0x00009d70
        /*06b0*/ 	.word	0x00000000
        /*06b4*/ 	.word	0x00000000
        /*06b8*/ 	.short	0x0101
        /*06ba*/ 	.byte	0xff
	.zero		1


	//   ....[91]....
        /*06bc*/ 	.word	0x00009d90
        /*06c0*/ 	.word	0x00000003
        /*06c4*/ 	.word	0x00000030
        /*06c8*/ 	.short	0x010a
        /*06ca*/ 	.byte	0xff
	.zero		1


	//   ....[92]....
        /*06cc*/ 	.word	0x00009e60
        /*06d0*/ 	.word	0x00000003
        /*06d4*/ 	.word	0x00000030
        /*06d8*/ 	.short	0x010a
        /*06da*/ 	.byte	0xff
	.zero		1


	//   ....[93]....
        /*06dc*/ 	.word	0x0000a2f0
        /*06e0*/ 	.word	0x000000ff
        /*06e4*/ 	.word	0x00000000
        /*06e8*/ 	.short	0x0101
        /*06ea*/ 	.byte	0x04
	.zero		1


	//   ....[94]....
        /*06ec*/ 	.word	0x0000b1f0
        /*06f0*/ 	.word	0x00000000
        /*06f4*/ 	.word	0x00000000
        /*06f8*/ 	.short	0x0101
        /*06fa*/ 	.byte	0xff
	.zero		1


	//   ....[95]....
        /*06fc*/ 	.word	0x0000b4a0
        /*0700*/ 	.word	0x000000ff
        /*0704*/ 	.word	0x00000000
        /*0708*/ 	.short	0x0101
        /*070a*/ 	.byte	0x04
	.zero		1


	//   ....[96]....
        /*070c*/ 	.word	0x0000b4c0
        /*0710*/ 	.word	0x00000000
        /*0714*/ 	.word	0x000000d0
        /*0718*/ 	.short	0x010a
        /*071a*/ 	.byte	0xff
	.zero		1


	//   ....[97]....
        /*071c*/ 	.word	0x0000b520
        /*0720*/ 	.word	0x00000000
        /*0724*/ 	.word	0x00000018
        /*0728*/ 	.short	0x010a
        /*072a*/ 	.byte	0xff
	.zero		1


	//   ....[98]....
        /*072c*/ 	.word	0x0000b580
        /*0730*/ 	.word	0x00000000
        /*0734*/ 	.word	0x00000018
        /*0738*/ 	.short	0x010a
        /*073a*/ 	.byte	0xff
	.zero		1


	//   ....[99]....
        /*073c*/ 	.word	0x0000b5d0
        /*0740*/ 	.word	0x00000003
        /*0744*/ 	.word	0x00000080
        /*0748*/ 	.short	0x010a
        /*074a*/ 	.byte	0xff
	.zero		1


	//   ....[100]....
        /*074c*/ 	.word	0x0000b630
        /*0750*/ 	.word	0x00000000
        /*0754*/ 	.word	0x00000000
        /*0758*/ 	.short	0x010a
        /*075a*/ 	.byte	0xff
	.zero		1


	//   ....[101]....
        /*075c*/ 	.word	0x0000b690
        /*0760*/ 	.word	0x00000000
        /*0764*/ 	.word	0x00000000
        /*0768*/ 	.short	0x010a
        /*076a*/ 	.byte	0xff
	.zero		1


	//   ....[102]....
        /*076c*/ 	.word	0x0000b6e0
        /*0770*/ 	.word	0x00000002
        /*0774*/ 	.word	0x000000c0
        /*0778*/ 	.short	0x010a
        /*077a*/ 	.byte	0xff
	.zero		1


	//   ....[103]....
        /*077c*/ 	.word	0x0000b740
        /*0780*/ 	.word	0x00000002
        /*0784*/ 	.word	0x00000090
        /*0788*/ 	.short	0x010a
        /*078a*/ 	.byte	0xff
	.zero		1


	//   ....[104]....
        /*078c*/ 	.word	0x0000b790
        /*0790*/ 	.word	0x00000002
        /*0794*/ 	.word	0x00000080
        /*0798*/ 	.short	0x010a
        /*079a*/ 	.byte	0xff
	.zero		1


	//   ....[105]....
        /*079c*/ 	.word	0x0000b7f0
        /*07a0*/ 	.word	0x00000000
        /*07a4*/ 	.word	0x00000090
        /*07a8*/ 	.short	0x010a
        /*07aa*/ 	.byte	0xff
	.zero		1


	//   ....[106]....
        /*07ac*/ 	.word	0x0000b840
        /*07b0*/ 	.word	0x00000000
        /*07b4*/ 	.word	0x00000080
        /*07b8*/ 	.short	0x010a
        /*07ba*/ 	.byte	0xff
	.zero		1


	//   ....[107]....
        /*07bc*/ 	.word	0x0000b8a0
        /*07c0*/ 	.word	0x00000002
        /*07c4*/ 	.word	0x000000b0
        /*07c8*/ 	.short	0x010a
        /*07ca*/ 	.byte	0xff
	.zero		1


	//   ....[108]....
        /*07cc*/ 	.word	0x0000b900
        /*07d0*/ 	.word	0x00000000
        /*07d4*/ 	.word	0x00000000
        /*07d8*/ 	.short	0x010a
        /*07da*/ 	.byte	0xff
	.zero		1


	//   ....[109]....
        /*07dc*/ 	.word	0x0000b960
        /*07e0*/ 	.word	0x00000000
        /*07e4*/ 	.word	0x00000000
        /*07e8*/ 	.short	0x010a
        /*07ea*/ 	.byte	0xff
	.zero		1


	//   ....[110]....
        /*07ec*/ 	.word	0x0000b9c0
        /*07f0*/ 	.word	0x00000000
        /*07f4*/ 	.word	0x00000000
        /*07f8*/ 	.short	0x010a
        /*07fa*/ 	.byte	0xff
	.zero		1


	//   ....[111]....
        /*07fc*/ 	.word	0x0000ba10
        /*0800*/ 	.word	0x0000000c
        /*0804*/ 	.word	0x00000080
        /*0808*/ 	.short	0x010a
        /*080a*/ 	.byte	0xff
	.zero		1


	//   ....[112]....
        /*080c*/ 	.word	0x0000ba70
        /*0810*/ 	.word	0x00000000
        /*0814*/ 	.word	0x00000078
        /*0818*/ 	.short	0x010a
        /*081a*/ 	.byte	0xff
	.zero		1


	//   ....[113]....
        /*081c*/ 	.word	0x0000bad0
        /*0820*/ 	.word	0x00000000
        /*0824*/ 	.word	0x00000050
        /*0828*/ 	.short	0x010a
        /*082a*/ 	.byte	0xff
	.zero		1


	//   ....[114]....
        /*082c*/ 	.word	0x0000bb30
        /*0830*/ 	.word	0x00000000
        /*0834*/ 	.word	0x00000058
        /*0838*/ 	.short	0x010a
        /*083a*/ 	.byte	0xff
	.zero		1


	//   ....[115]....
        /*083c*/ 	.word	0x0000bb90
        /*0840*/ 	.word	0x00000000
        /*0844*/ 	.word	0x00000060
        /*0848*/ 	.short	0x010a
        /*084a*/ 	.byte	0xff
	.zero		1


	//   ....[116]....
        /*084c*/ 	.word	0x0000bbf0
        /*0850*/ 	.word	0x00000000
        /*0854*/ 	.word	0x00000068
        /*0858*/ 	.short	0x010a
        /*085a*/ 	.byte	0xff
	.zero		1


	//   ....[117]....
        /*085c*/ 	.word	0x0000bc50
        /*0860*/ 	.word	0x00000000
        /*0864*/ 	.word	0x00000050
        /*0868*/ 	.short	0x010a
        /*086a*/ 	.byte	0xff
	.zero		1


	//   ....[118]....
        /*086c*/ 	.word	0x0000bcb0
        /*0870*/ 	.word	0x00000000
        /*0874*/ 	.word	0x00000058
        /*0878*/ 	.short	0x010a
        /*087a*/ 	.byte	0xff
	.zero		1


	//   ....[119]....
        /*087c*/ 	.word	0x0000bd10
        /*0880*/ 	.word	0x00000000
        /*0884*/ 	.word	0x00000060
        /*0888*/ 	.short	0x010a
        /*088a*/ 	.byte	0xff
	.zero		1


	//   ....[120]....
        /*088c*/ 	.word	0x0000bd60
        /*0890*/ 	.word	0x00000003
        /*0894*/ 	.word	0x00000080
        /*0898*/ 	.short	0x010a
        /*089a*/ 	.byte	0xff
	.zero		1


	//   ....[121]....
        /*089c*/ 	.word	0x0000bdc0
        /*08a0*/ 	.word	0x00000003
        /*08a4*/ 	.word	0x00000030
        /*08a8*/ 	.short	0x010a
        /*08aa*/ 	.byte	0xff
	.zero		1


	//   ....[122]....
        /*08ac*/ 	.word	0x0000be10
        /*08b0*/ 	.word	0x0000004a
        /*08b4*/ 	.word	0x000000a0
        /*08b8*/ 	.short	0x010a
        /*08ba*/ 	.byte	0xff
	.zero		1


	//   ....[123]....
        /*08bc*/ 	.word	0x0000be60
        /*08c0*/ 	.word	0x00000002
        /*08c4*/ 	.word	0x00000030
        /*08c8*/ 	.short	0x010a
        /*08ca*/ 	.byte	0xff
	.zero		1


	//   ....[124]....
        /*08cc*/ 	.word	0x0000beb0
        /*08d0*/ 	.word	0x00000006
        /*08d4*/ 	.word	0x00000030
        /*08d8*/ 	.short	0x010a
        /*08da*/ 	.byte	0xff
	.zero		1


	//   ....[125]....
        /*08dc*/ 	.word	0x0000bf00
        /*08e0*/ 	.word	0x00000003
        /*08e4*/ 	.word	0x00000030
        /*08e8*/ 	.short	0x010a
        /*08ea*/ 	.byte	0xff
	.zero		1


	//----- nvinfo : EIATTR_NUM_MBARRIERS
	.align		4
.L_47:
        /*08ec*/ 	.byte	0x03, 0x38
        /*08ee*/ 	.short	0x001c


	//----- nvinfo : EIATTR_EXIT_INSTR_OFFSETS
	.align		4
        /*08f0*/ 	.byte	0x04, 0x1c
        /*08f2*/ 	.short	(.L_49 - .L_48)


	//   ....[0]....
.L_48:
        /*08f4*/ 	.word	0x000029d0


	//   ....[1]....
        /*08f8*/ 	.word	0x00002ee0


	//   ....[2]....
        /*08fc*/ 	.word	0x00002f40


	//   ....[3]....
        /*0900*/ 	.word	0x00003d40


	//   ....[4]....
        /*0904*/ 	.word	0x00004ec0


	//   ....[5]....
        /*0908*/ 	.word	0x00004f00


	//   ....[6]....
        /*090c*/ 	.word	0x0000b380


	//   ....[7]....
        /*0910*/ 	.word	0x0000b400


	//   ....[8]....
        /*0914*/ 	.word	0x0000b430


	//   ....[9]....
        /*0918*/ 	.word	0x0000b4b0


	//----- nvinfo : EIATTR_MAX_THREADS
	.align		4
.L_49:
        /*091c*/ 	.byte	0x04, 0x05
        /*091e*/ 	.short	(.L_51 - .L_50)
.L_50:
        /*0920*/ 	.word	0x00000100
        /*0924*/ 	.word	0x00000001
        /*0928*/ 	.word	0x00000001


	//----- nvinfo : EIATTR_CRS_STACK_SIZE
	.align		4
.L_51:
        /*092c*/ 	.byte	0x04, 0x1e
        /*092e*/ 	.short	(.L_53 - .L_52)
.L_52:
        /*0930*/ 	.word	0x00000000


	//----- nvinfo : EIATTR_CBANK_PARAM_SIZE
	.align		4
.L_53:
        /*0934*/ 	.byte	0x03, 0x19
        /*0936*/ 	.short	0x0800


	//----- nvinfo : EIATTR_PARAM_CBANK
	.align		4
        /*0938*/ 	.byte	0x04, 0x0a
        /*093a*/ 	.short	(.L_55 - .L_54)
	.align		4
.L_54:
        /*093c*/ 	.word	index@(.nv.constant0._ZN7cutlass13device_kernelINS_4gemm6kernel13GemmUniversalIN4cute5tupleIJiiiiEEENS1_10collective13CollectiveMmaINS1_35MainloopSm100TmaUmmaWarpSpecializedILi3ELi2ELi2ENS5_IJNS4_1CILi1EEENSA_ILi8EEESB_EEEEENS5_IJNSA_ILi128EEENSA_ILi256EEENSA_ILi64EEEEEENS_6half_tENS5_IJlSB_lEEESJ_SK_NS4_8TiledMMAINS4_8MMA_AtomIJNS4_20SM100_MMA_F16BF16_SSISJ_SJ_fLi128ELi256ELNS4_4UMMA5MajorE0ELSP_0ELNSO_7ScaleInE0ELSQ_0EEEEEENS4_6LayoutINS5_IJSB_SB_SB_EEENS5_IJNSA_ILi0EEESV_SV_EEEEENS5_IJNS4_10UnderscoreESY_SY_EEEEENS4_23SM90_TMA_LOAD_MULTICASTENS4_14ComposedLayoutINS4_7SwizzleILi3ELi4ELi3EEENS4_18smem_ptr_flag_bitsILi16EEENST_INS5_IJSC_SH_EEENS5_IJSH_SB_EEEEEEEvNS4_8identityENS4_13SM90_TMA_LOADES1A_vS1B_EENS_8epilogue10collective18CollectiveEpilogueINS1E_23Sm100TmaWarpSpecializedILi4ELi2ELi64ELb1ELb0EEEJSI_NS5_IJNST_ISF_SB_EENST_ISH_SB_EEEEESJ_SK_SJ_SK_NS1E_6fusion15FusionCallbacksIS1I_NS1M_17LinearCombinationISJ_fSJ_fLNS_15FloatRoundStyleE2EEESI_S1L_JEEENS4_5SM1004TMEM4LOAD26SM100_TMEM_LOAD_32dp32b64xES1C_S1A_NS4_39AutoVectorizingCopyWithAssumedAlignmentILi128EEENS4_14SM90_TMA_STOREES1A_S1X_S1X_EEEvvEEEEvNT_6ParamsE)
        /*0940*/ 	.short	0x0380
        /*0942*/ 	.short	0x0800


	//----- nvinfo : EIATTR_SW_WAR
	.align		4
.L_55:
        /*0944*/ 	.byte	0x04, 0x36
        /*0946*/ 	.short	(.L_57 - .L_56)
.L_56:
        /*0948*/ 	.word	0x00000008
.L_57:


//--------------------- .nv.callgraph             --------------------------
	.section	.nv.callgraph,"",@"SHT_CUDA_CALLGRAPH"
	.align	4
	.sectionentsize	8
	.align		4
        /*0000*/ 	.word	0x00000000
	.align		4
        /*0004*/ 	.word	0xffffffff
	.align		4
        /*0008*/ 	.word	index@(_ZN7cutlass13device_kernelINS_4gemm6kernel13GemmUniversalIN4cute5tupleIJiiiiEEENS1_10collective13CollectiveMmaINS1_35MainloopSm100TmaUmmaWarpSpecializedILi3ELi2ELi2ENS5_IJNS4_1CILi1EEENSA_ILi8EEESB_EEEEENS5_IJNSA_ILi128EEENSA_ILi256EEENSA_ILi64EEEEEENS_6half_tENS5_IJlSB_lEEESJ_SK_NS4_8TiledMMAINS4_8MMA_AtomIJNS4_20SM100_MMA_F16BF16_SSISJ_SJ_fLi128ELi256ELNS4_4UMMA5MajorE0ELSP_0ELNSO_7ScaleInE0ELSQ_0EEEEEENS4_6LayoutINS5_IJSB_SB_SB_EEENS5_IJNSA_ILi0EEESV_SV_EEEEENS5_IJNS4_10UnderscoreESY_SY_EEEEENS4_23SM90_TMA_LOAD_MULTICASTENS4_14ComposedLayoutINS4_7SwizzleILi3ELi4ELi3EEENS4_18smem_ptr_flag_bitsILi16EEENST_INS5_IJSC_SH_EEENS5_IJSH_SB_EEEEEEEvNS4_8identityENS4_13SM90_TMA_LOADES1A_vS1B_EENS_8epilogue10collective18CollectiveEpilogueINS1E_23Sm100TmaWarpSpecializedILi4ELi2ELi64ELb1ELb0EEEJSI_NS5_IJNST_ISF_SB_EENST_ISH_SB_EEEEESJ_SK_SJ_SK_NS1E_6fusion15FusionCallbacksIS1I_NS1M_17LinearCombinationISJ_fSJ_fLNS_15FloatRoundStyleE2EEESI_S1L_JEEENS4_5SM1004TMEM4LOAD26SM100_TMEM_LOAD_32dp32b64xES1C_S1A_NS4_39AutoVectorizingCopyWithAssumedAlignmentILi128EEENS4_14SM90_TMA_STOREES1A_S1X_S1X_EEEvvEEEEvNT_6ParamsE)
	.align		4
        /*000c*/ 	.word	index@(__assertfail)
	.align		4
        /*0010*/ 	.word	0x00000000
	.align		4
        /*0014*/ 	.word	0xfffffffe
	.align		4
        /*0018*/ 	.word	0x00000000
	.align		4
        /*001c*/ 	.word	0xfffffffd
	.align		4
        /*0020*/ 	.word	0x00000000
	.align		4
        /*0024*/ 	.word	0xfffffffc


//--------------------- .nv.constant4             --------------------------
	.section	.nv.constant4,"a",@progbits
	.align	8
	.align		8
.nv.constant4:
        /*0000*/ 	.dword	__assertfail
	.align		8
        /*0008*/ 	.dword	__unnamed_1
	.align		8
        /*0010*/ 	.dword	__unnamed_2
	.align		8
        /*0018*/ 	.dword	_ZN40_INTERNAL_f8c2a326_4_k_cu_71f0bf67_354744cuda3std3__45__cpo5beginE
	.align		8
        /*0020*/ 	.dword	_ZN40_INTERNAL_f8c2a326_4_k_cu_71f0bf67_354744cuda3std3__45__cpo3endE
	.align		8
        /*0028*/ 	.dword	_ZN40_INTERNAL_f8c2a326_4_k_cu_71f0bf67_354744cuda3std3__45__cpo6cbeginE
	.align		8
        /*0030*/ 	.dword	_ZN40_INTERNAL_f8c2a326_4_k_cu_71f0bf67_354744cuda3std3__45__cpo4cendE
	.align		8
        /*0038*/ 	.dword	_ZN40_INTERNAL_f8c2a326_4_k_cu_71f0bf67_354744cuda3std3__442_GLOBAL__N__f8c2a326_4_k_cu_71f0bf67_354746ignoreE
	.align		8
        /*0040*/ 	.dword	_ZN40_INTERNAL_f8c2a326_4_k_cu_71f0bf67_354744cuda3std3__419piecewise_constructE
	.align		8
        /*0048*/ 	.dword	_ZN40_INTERNAL_f8c2a326_4_k_cu_71f0bf67_354744cuda3std3__48in_placeE
	.align		8
        /*0050*/ 	.dword	_ZN40_INTERNAL_f8c2a326_4_k_cu_71f0bf67_354744cuda3std6ranges3__45__cpo4swapE
	.align		8
        /*0058*/ 	.dword	_ZN40_INTERNAL_f8c2a326_4_k_cu_71f0bf67_354744cuda3std6ranges3__45__cpo9iter_moveE
	.align		8
        /*0060*/ 	.dword	_ZN40_INTERNAL_f8c2a326_4_k_cu_71f0bf67_354744cute7productE
	.align		8
        /*0068*/ 	.dword	_ZN40_INTERNAL_f8c2a326_4_k_cu_71f0bf67_354744cute1_E
	.align		8
        /*0070*/ 	.dword	$str$25
	.align		8
        /*0078*/ 	.dword	$str$26
	.align		8
        /*0080*/ 	.dword	$str$27
	.align		8
        /*0088*/ 	.dword	$str$28


//--------------------- .text._ZN7cutlass13device_kernelINS_4gemm6kernel13GemmUniversalIN4cute5tupleIJiiiiEEENS1_10collective13CollectiveMmaINS1_35MainloopSm100TmaUmmaWarpSpecializedILi3ELi2ELi2ENS5_IJNS4_1CILi1EEENSA_ILi8EEESB_EEEEENS5_IJNSA_ILi128EEENSA_ILi256EEENSA_ILi64EEEEEENS_6half_tENS5_IJlSB_lEEESJ_SK_NS4_8TiledMMAINS4_8MMA_AtomIJNS4_20SM100_MMA_F16BF16_SSISJ_SJ_fLi128ELi256ELNS4_4UMMA5MajorE0ELSP_0ELNSO_7ScaleInE0ELSQ_0EEEEEENS4_6LayoutINS5_IJSB_SB_SB_EEENS5_IJNSA_ILi0EEESV_SV_EEEEENS5_IJNS4_10UnderscoreESY_SY_EEEEENS4_23SM90_TMA_LOAD_MULTICASTENS4_14ComposedLayoutINS4_7SwizzleILi3ELi4ELi3EEENS4_18smem_ptr_flag_bitsILi16EEENST_INS5_IJSC_SH_EEENS5_IJSH_SB_EEEEEEEvNS4_8identityENS4_13SM90_TMA_LOADES1A_vS1B_EENS_8epilogue10collective18CollectiveEpilogueINS1E_23Sm100TmaWarpSpecializedILi4ELi2ELi64ELb1ELb0EEEJSI_NS5_IJNST_ISF_SB_EENST_ISH_SB_EEEEESJ_SK_SJ_SK_NS1E_6fusion15FusionCallbacksIS1I_NS1M_17LinearCombinationISJ_fSJ_fLNS_15FloatRoundStyleE2EEESI_S1L_JEEENS4_5SM1004TMEM4LOAD26SM100_TMEM_LOAD_32dp32b64xES1C_S1A_NS4_39AutoVectorizingCopyWithAssumedAlignmentILi128EEENS4_14SM90_TMA_STOREES1A_S1X_S1X_EEEvvEEEEvNT_6ParamsE --------------------------
	.section	.text._ZN7cutlass13device_kernelINS_4gemm6kernel13GemmUniversalIN4cute5tupleIJiiiiEEENS1_10collective13CollectiveMmaINS1_35MainloopSm100TmaUmmaWarpSpecializedILi3ELi2ELi2ENS5_IJNS4_1CILi1EEENSA_ILi8EEESB_EEEEENS5_IJNSA_ILi128EEENSA_ILi256EEENSA_ILi64EEEEEENS_6half_tENS5_IJlSB_lEEESJ_SK_NS4_8TiledMMAINS4_8MMA_AtomIJNS4_20SM100_MMA_F16BF16_SSISJ_SJ_fLi128ELi256ELNS4_4UMMA5MajorE0ELSP_0ELNSO_7ScaleInE0ELSQ_0EEEEEENS4_6LayoutINS5_IJSB_SB_SB_EEENS5_IJNSA_ILi0EEESV_SV_EEEEENS5_IJNS4_10UnderscoreESY_SY_EEEEENS4_23SM90_TMA_LOAD_MULTICASTENS4_14ComposedLayoutINS4_7SwizzleILi3ELi4ELi3EEENS4_18smem_ptr_flag_bitsILi16EEENST_INS5_IJSC_SH_EEENS5_IJSH_SB_EEEEEEEvNS4_8identityENS4_13SM90_TMA_LOADES1A_vS1B_EENS_8epilogue10collective18CollectiveEpilogueINS1E_23Sm100TmaWarpSpecializedILi4ELi2ELi64ELb1ELb0EEEJSI_NS5_IJNST_ISF_SB_EENST_ISH_SB_EEEEESJ_SK_SJ_SK_NS1E_6fusion15FusionCallbacksIS1I_NS1M_17LinearCombinationISJ_fSJ_fLNS_15FloatRoundStyleE2EEESI_S1L_JEEENS4_5SM1004TMEM4LOAD26SM100_TMEM_LOAD_32dp32b64xES1C_S1A_NS4_39AutoVectorizingCopyWithAssumedAlignmentILi128EEENS4_14SM90_TMA_STOREES1A_S1X_S1X_EEEvvEEEEvNT_6ParamsE,"ax",@progbits
	.align	128
.text._ZN7cutlass13device_kernelINS_4gemm6kernel13GemmUniversalIN4cute5tupleIJiiiiEEENS1_10collective13CollectiveMmaINS1_35MainloopSm100TmaUmmaWarpSpecializedILi3ELi2ELi2ENS5_IJNS4_1CILi1EEENSA_ILi8EEESB_EEEEENS5_IJNSA_ILi128EEENSA_ILi256EEENSA_ILi64EEEEEENS_6half_tENS5_IJlSB_lEEESJ_SK_NS4_8TiledMMAINS4_8MMA_AtomIJNS4_20SM100_MMA_F16BF16_SSISJ_SJ_fLi128ELi256ELNS4_4UMMA5MajorE0ELSP_0ELNSO_7ScaleInE0ELSQ_0EEEEEENS4_6LayoutINS5_IJSB_SB_SB_EEENS5_IJNSA_ILi0EEESV_SV_EEEEENS5_IJNS4_10UnderscoreESY_SY_EEEEENS4_23SM90_TMA_LOAD_MULTICASTENS4_14ComposedLayoutINS4_7SwizzleILi3ELi4ELi3EEENS4_18smem_ptr_flag_bitsILi16EEENST_INS5_IJSC_SH_EEENS5_IJSH_SB_EEEEEEEvNS4_8identityENS4_13SM90_TMA_LOADES1A_vS1B_EENS_8epilogue10collective18CollectiveEpilogueINS1E_23Sm100TmaWarpSpecializedILi4ELi2ELi64ELb1ELb0EEEJSI_NS5_IJNST_ISF_SB_EENST_ISH_SB_EEEEESJ_SK_SJ_SK_NS1E_6fusion15FusionCallbacksIS1I_NS1M_17LinearCombinationISJ_fSJ_fLNS_15FloatRoundStyleE2EEESI_S1L_JEEENS4_5SM1004TMEM4LOAD26SM100_TMEM_LOAD_32dp32b64xES1C_S1A_NS4_39AutoVectorizingCopyWithAssumedAlignmentILi128EEENS4_14SM90_TMA_STOREES1A_S1X_S1X_EEEvvEEEEvNT_6ParamsE:
        .type           _ZN7cutlass13device_kernelINS_4gemm6kernel13GemmUniversalIN4cute5tupleIJiiiiEEENS1_10collective13CollectiveMmaINS1_35MainloopSm100TmaUmmaWarpSpecializedILi3ELi2ELi2ENS5_IJNS4_1CILi1EEENSA_ILi8EEESB_EEEEENS5_IJNSA_ILi128EEENSA_ILi256EEENSA_ILi64EEEEEENS_6half_tENS5_IJlSB_lEEESJ_SK_NS4_8TiledMMAINS4_8MMA_AtomIJNS4_20SM100_MMA_F16BF16_SSISJ_SJ_fLi128ELi256ELNS4_4UMMA5MajorE0ELSP_0ELNSO_7ScaleInE0ELSQ_0EEEEEENS4_6LayoutINS5_IJSB_SB_SB_EEENS5_IJNSA_ILi0EEESV_SV_EEEEENS5_IJNS4_10UnderscoreESY_SY_EEEEENS4_23SM90_TMA_LOAD_MULTICASTENS4_14ComposedLayoutINS4_7SwizzleILi3ELi4ELi3EEENS4_18smem_ptr_flag_bitsILi16EEENST_INS5_IJSC_SH_EEENS5_IJSH_SB_EEEEEEEvNS4_8identityENS4_13SM90_TMA_LOADES1A_vS1B_EENS_8epilogue10collective18CollectiveEpilogueINS1E_23Sm100TmaWarpSpecializedILi4ELi2ELi64ELb1ELb0EEEJSI_NS5_IJNST_ISF_SB_EENST_ISH_SB_EEEEESJ_SK_SJ_SK_NS1E_6fusion15FusionCallbacksIS1I_NS1M_17LinearCombinationISJ_fSJ_fLNS_15FloatRoundStyleE2EEESI_S1L_JEEENS4_5SM1004TMEM4LOAD26SM100_TMEM_LOAD_32dp32b64xES1C_S1A_NS4_39AutoVectorizingCopyWithAssumedAlignmentILi128EEENS4_14SM90_TMA_STOREES1A_S1X_S1X_EEEvvEEEEvNT_6ParamsE,@function
        .size           _ZN7cutlass13device_kernelINS_4gemm6kernel13GemmUniversalIN4cute5tupleIJiiiiEEENS1_10collective13CollectiveMmaINS1_35MainloopSm100TmaUmmaWarpSpecializedILi3ELi2ELi2ENS5_IJNS4_1CILi1EEENSA_ILi8EEESB_EEEEENS5_IJNSA_ILi128EEENSA_ILi256EEENSA_ILi64EEEEEENS_6half_tENS5_IJlSB_lEEESJ_SK_NS4_8TiledMMAINS4_8MMA_AtomIJNS4_20SM100_MMA_F16BF16_SSISJ_SJ_fLi128ELi256ELNS4_4UMMA5MajorE0ELSP_0ELNSO_7ScaleInE0ELSQ_0EEEEEENS4_6LayoutINS5_IJSB_SB_SB_EEENS5_IJNSA_ILi0EEESV_SV_EEEEENS5_IJNS4_10UnderscoreESY_SY_EEEEENS4_23SM90_TMA_LOAD_MULTICASTENS4_14ComposedLayoutINS4_7SwizzleILi3ELi4ELi3EEENS4_18smem_ptr_flag_bitsILi16EEENST_INS5_IJSC_SH_EEENS5_IJSH_SB_EEEEEEEvNS4_8identityENS4_13SM90_TMA_LOADES1A_vS1B_EENS_8epilogue10collective18CollectiveEpilogueINS1E_23Sm100TmaWarpSpecializedILi4ELi2ELi64ELb1ELb0EEEJSI_NS5_IJNST_ISF_SB_EENST_ISH_SB_EEEEESJ_SK_SJ_SK_NS1E_6fusion15FusionCallbacksIS1I_NS1M_17LinearCombinationISJ_fSJ_fLNS_15FloatRoundStyleE2EEESI_S1L_JEEENS4_5SM1004TMEM4LOAD26SM100_TMEM_LOAD_32dp32b64xES1C_S1A_NS4_39AutoVectorizingCopyWithAssumedAlignmentILi128EEENS4_14SM90_TMA_STOREES1A_S1X_S1X_EEEvvEEEEvNT_6ParamsE,(.L_x_174 - _ZN7cutlass13device_kernelINS_4gemm6kernel13GemmUniversalIN4cute5tupleIJiiiiEEENS1_10collective13CollectiveMmaINS1_35MainloopSm100TmaUmmaWarpSpecializedILi3ELi2ELi2ENS5_IJNS4_1CILi1EEENSA_ILi8EEESB_EEEEENS5_IJNSA_ILi128EEENSA_ILi256EEENSA_ILi64EEEEEENS_6half_tENS5_IJlSB_lEEESJ_SK_NS4_8TiledMMAINS4_8MMA_AtomIJNS4_20SM100_MMA_F16BF16_SSISJ_SJ_fLi128ELi256ELNS4_4UMMA5MajorE0ELSP_0ELNSO_7ScaleInE0ELSQ_0EEEEEENS4_6LayoutINS5_IJSB_SB_SB_EEENS5_IJNSA_ILi0EEESV_SV_EEEEENS5_IJNS4_10UnderscoreESY_SY_EEEEENS4_23SM90_TMA_LOAD_MULTICASTENS4_14ComposedLayoutINS4_7SwizzleILi3ELi4ELi3EEENS4_18smem_ptr_flag_bitsILi16EEENST_INS5_IJSC_SH_EEENS5_IJSH_SB_EEEEEEEvNS4_8identityENS4_13SM90_TMA_LOADES1A_vS1B_EENS_8epilogue10collective18CollectiveEpilogueINS1E_23Sm100TmaWarpSpecializedILi4ELi2ELi64ELb1ELb0EEEJSI_NS5_IJNST_ISF_SB_EENST_ISH_SB_EEEEESJ_SK_SJ_SK_NS1E_6fusion15FusionCallbacksIS1I_NS1M_17LinearCombinationISJ_fSJ_fLNS_15FloatRoundStyleE2EEESI_S1L_JEEENS4_5SM1004TMEM4LOAD26SM100_TMEM_LOAD_32dp32b64xES1C_S1A_NS4_39AutoVectorizingCopyWithAssumedAlignmentILi128EEENS4_14SM90_TMA_STOREES1A_S1X_S1X_EEEvvEEEEvNT_6ParamsE)
        .other          _ZN7cutlass13device_kernelINS_4gemm6kernel13GemmUniversalIN4cute5tupleIJiiiiEEENS1_10collective13CollectiveMmaINS1_35MainloopSm100TmaUmmaWarpSpecializedILi3ELi2ELi2ENS5_IJNS4_1CILi1EEENSA_ILi8EEESB_EEEEENS5_IJNSA_ILi128EEENSA_ILi256EEENSA_ILi64EEEEEENS_6half_tENS5_IJlSB_lEEESJ_SK_NS4_8TiledMMAINS4_8MMA_AtomIJNS4_20SM100_MMA_F16BF16_SSISJ_SJ_fLi128ELi256ELNS4_4UMMA5MajorE0ELSP_0ELNSO_7ScaleInE0ELSQ_0EEEEEENS4_6LayoutINS5_IJSB_SB_SB_EEENS5_IJNSA_ILi0EEESV_SV_EEEEENS5_IJNS4_10UnderscoreESY_SY_EEEEENS4_23SM90_TMA_LOAD_MULTICASTENS4_14ComposedLayoutINS4_7SwizzleILi3ELi4ELi3EEENS4_18smem_ptr_flag_bitsILi16EEENST_INS5_IJSC_SH_EEENS5_IJSH_SB_EEEEEEEvNS4_8identityENS4_13SM90_TMA_LOADES1A_vS1B_EENS_8epilogue10collective18CollectiveEpilogueINS1E_23Sm100TmaWarpSpecializedILi4ELi2ELi64ELb1ELb0EEEJSI_NS5_IJNST_ISF_SB_EENST_ISH_SB_EEEEESJ_SK_SJ_SK_NS1E_6fusion15FusionCallbacksIS1I_NS1M_17LinearCombinationISJ_fSJ_fLNS_15FloatRoundStyleE2EEESI_S1L_JEEENS4_5SM1004TMEM4LOAD26SM100_TMEM_LOAD_32dp32b64xES1C_S1A_NS4_39AutoVectorizingCopyWithAssumedAlignmentILi128EEENS4_14SM90_TMA_STOREES1A_S1X_S1X_EEEvvEEEEvNT_6ParamsE,@"STO_CUDA_ENTRY STV_DEFAULT"
_ZN7cutlass13device_kernelINS_4gemm6kernel13GemmUniversalIN4cute5tupleIJiiiiEEENS1_10collective13CollectiveMmaINS1_35MainloopSm100TmaUmmaWarpSpecializedILi3ELi2ELi2ENS5_IJNS4_1CILi1EEENSA_ILi8EEESB_EEEEENS5_IJNSA_ILi128EEENSA_ILi256EEENSA_ILi64EEEEEENS_6half_tENS5_IJlSB_lEEESJ_SK_NS4_8TiledMMAINS4_8MMA_AtomIJNS4_20SM100_MMA_F16BF16_SSISJ_SJ_fLi128ELi256ELNS4_4UMMA5MajorE0ELSP_0ELNSO_7ScaleInE0ELSQ_0EEEEEENS4_6LayoutINS5_IJSB_SB_SB_EEENS5_IJNSA_ILi0EEESV_SV_EEEEENS5_IJNS4_10UnderscoreESY_SY_EEEEENS4_23SM90_TMA_LOAD_MULTICASTENS4_14ComposedLayoutINS4_7SwizzleILi3ELi4ELi3EEENS4_18smem_ptr_flag_bitsILi16EEENST_INS5_IJSC_SH_EEENS5_IJSH_SB_EEEEEEEvNS4_8identityENS4_13SM90_TMA_LOADES1A_vS1B_EENS_8epilogue10collective18CollectiveEpilogueINS1E_23Sm100TmaWarpSpecializedILi4ELi2ELi64ELb1ELb0EEEJSI_NS5_IJNST_ISF_SB_EENST_ISH_SB_EEEEESJ_SK_SJ_SK_NS1E_6fusion15FusionCallbacksIS1I_NS1M_17LinearCombinationISJ_fSJ_fLNS_15FloatRoundStyleE2EEESI_S1L_JEEENS4_5SM1004TMEM4LOAD26SM100_TMEM_LOAD_32dp32b64xES1C_S1A_NS4_39AutoVectorizingCopyWithAssumedAlignmentILi128EEENS4_14SM90_TMA_STOREES1A_S1X_S1X_EEEvvEEEEvNT_6ParamsE:
[----:B------:R-:W1:Y:S01]  /*0000*/  LDC R1, c[0x0][0x37c] ;  /* 0x0000df00ff017b82 */ /* 0x000e620000000800 */
[----:B------:R-:W2:Y:S01]  /*0010*/  S2R R157, SR_TID.X ;  /* 0x00000000009d7919 */ /* 0x000ea20000002100 */
[----:B------:R-:W3:Y:S01]  /*0020*/  LDCU.64 UR8, c[0x0][0x890] ;  /* 0x00011200ff0877ac */ /* 0x000ee20008000a00 */
[----:B------:R-:W-:Y:S02]  /*0030*/  PRMT R142, RZ, 0x7610, R142 ;  /* 0x00007610ff8e7816 */ /* 0x000fe4000000008e */
[----:B------:R-:W-:Y:S01]  /*0040*/  ELECT P3, URZ, PT ;  /* 0x0000000000ff782f */ /* 0x000fe20003860000 */
[----:B---3--:R-:W-:-:S04]  /*0050*/  UISETP.NE.U32.AND UP0, UPT, UR8, URZ, UPT ;  /* 0x000000ff0800728c */ /* 0x008fc8000bf05070 */
[----:B------:R-:W-:Y:S01]  /*0060*/  UISETP.NE.AND.EX UP0, UPT, UR9, URZ, UPT, UP0 ;  /* 0x000000ff0900728c */ /* 0x000fe2000bf05300 */
[----:B--2---:R-:W-:-:S05]  /*0070*/  SHF.R.U32.HI R143, RZ, 0x5, R157 ;  /* 0x00000005ff8f7819 */ /* 0x004fca000001169d */
[----:B------:R-:W2:Y:S02]  /*0080*/  SHFL.IDX PT, R0, R143, RZ, 0x1f ;  /* 0x00001fff8f007589 */ /* 0x000ea400000e0000 */
[----:B--2---:R-:W-:Y:S01]  /*0090*/  R2UR UR17, R0 ;  /* 0x00000000001172ca */ /* 0x004fe200000e0000 */
[----:B-1----:R-:W-:-:S14]  /*00a0*/  BRA.U UP0, `(.L_x_0) ;  /* 0x0000000100307547 */ /* 0x002fdc000b800000 */
[----:B------:R-:W1:Y:S02]  /*00b0*/  LDCU.64 UR4, c[0x0][0x888] ;  /* 0x00011100ff0477ac */ /* 0x000e640008000a00 */
[----:B-1----:R-:W-:-:S04]  /*00c0*/  UISETP.NE.U32.AND UP0, UPT, UR4, URZ, UPT ;  /* 0x000000ff0400728c */ /* 0x002fc8000bf05070 */
[----:B------:R-:W-:-:S09]  /*00d0*/  UISETP.NE.AND.EX UP0, UPT, UR5, URZ, UPT, UP0 ;  /* 0x000000ff0500728c */ /* 0x000fd2000bf05300 */
[----:B------:R-:W-:Y:S05]  /*00e0*/  BRA.U !UP0, `(.L_x_1) ;  /* 0x0000000108147547 */ /* 0x000fea000b800000 */
[----:B------:R-:W1:Y:S01]  /*00f0*/  LDC.64 R2, c[0x0][0x888] ;  /* 0x00022200ff027b82 */ /* 0x000e620000000a00 */
[----:B------:R-:W1:Y:S02]  /*0100*/  LDCU.64 UR4, c[0x0][0x358] ;  /* 0x00006b00ff0477ac */ /* 0x000e640008000a00 */
[----:B-1----:R1:W5:Y:S01]  /*0110*/  LDG.E R73, desc[UR4][R2.64] ;  /* 0x0000000402497981 */ /* 0x002362000c1e1900 */
[----:B------:R-:W-:Y:S01]  /*0120*/  HFMA2 R142, -RZ, RZ, 0, 5.9604644775390625e-08 ;  /* 0x00000001ff8e7431 */ /* 0x000fe200000001ff */
[----:B------:R-:W-:Y:S05]  /*0130*/  BRA `(.L_x_0) ;  /* 0x00000000000c7947 */ /* 0x000fea0003800000 */
.L_x_1:
[----:B------:R-:W1:Y:S01]  /*0140*/  LDCU UR4, c[0x0][0x880] ;  /* 0x00011000ff0477ac */ /* 0x000e620008000800 */
[----:B------:R-:W-:Y:S01]  /*0150*/  HFMA2 R142, -RZ, RZ, 0, 5.9604644775390625e-08 ;  /* 0x00000001ff8e7431 */ /* 0x000fe200000001ff */
[----:B-1----:R-:W-:-:S07]  /*0160*/  MOV R73, UR4 ;  /* 0x0000000400497c02 */ /* 0x002fce0008000f00 */
.L_x_0:
[----:B------:R-:W2:Y:S02]  /*0170*/  LDCU.64 UR4, c[0x0][0x8b0] ;  /* 0x00011600ff0477ac */ /* 0x000ea40008000a00 */
[----:B--2---:R-:W-:-:S04]  /*0180*/  UISETP.NE.U32.AND UP0, UPT, UR4, URZ, UPT ;  /* 0x000000ff0400728c */ /* 0x004fc8000bf05070 */
[----:B------:R-:W-:-:S09]  /*0190*/  UISETP.NE.AND.EX UP0, UPT, UR5, URZ, UPT, UP0 ;  /* 0x000000ff0500728c */ /* 0x000fd2000bf05300 */
[----:B------:R-:W-:Y:S05]  /*01a0*/  BRA.U UP0, `(.L_x_2) ;  /* 0x0000000100287547 */ /* 0x000fea000b800000 */
[----:B------:R-:W2:Y:S02]  /*01b0*/  LDCU.64 UR4, c[0x0][0x8a8] ;  /* 0x00011500ff0477ac */ /* 0x000ea40008000a00 */
[----:B--2---:R-:W-:-:S04]  /*01c0*/  UISETP.NE.U32.AND UP0, UPT, UR4, URZ, UPT ;  /* 0x000000ff0400728c */ /* 0x004fc8000bf05070 */
[----:B------:R-:W-:-:S09]  /*01d0*/  UISETP.NE.AND.EX UP0, UPT, UR5, URZ, UPT, UP0 ;  /* 0x000000ff0500728c */ /* 0x000fd2000bf05300 */
[----:B------:R-:W-:Y:S05]  /*01e0*/  BRA.U !UP0, `(.L_x_3) ;  /* 0x0000000108107547 */ /* 0x000fea000b800000 */
[----:B------:R-:W2:Y:S01]  /*01f0*/  LDC.64 R70, c[0x0][0x8a8] ;  /* 0x00022a00ff467b82 */ /* 0x000ea20000000a00 */
[----:B------:R-:W2:Y:S02]  /*0200*/  LDCU.64 UR4, c[0x0][0x358] ;  /* 0x00006b00ff0477ac */ /* 0x000ea40008000a00 */
[----:B--2---:R2:W5:Y:S01]  /*0210*/  LDG.E R70, desc[UR4][R70.64] ;  /* 0x0000000446467981 */ /* 0x004562000c1e1900 */
[----:B------:R-:W-:Y:S05]  /*0220*/  BRA `(.L_x_2) ;  /* 0x0000000000087947 */ /* 0x000fea0003800000 */
.L_x_3:
[----:B------:R-:W2:Y:S02]  /*0230*/  LDCU UR4, c[0x0][0x8a0] ;  /* 0x00011400ff0477ac */ /* 0x000ea40008000800 */
[----:B--2---:R-:W-:Y:S02]  /*0240*/  MOV R70, UR4 ;  /* 0x0000000400467c02 */ /* 0x004fe40008000f00 */
.L_x_2:
[----:B------:R-:W-:Y:S01]  /*0250*/  IMAD.U32 R0, RZ, RZ, UR17 ;  /* 0x00000011ff007e24 */ /* 0x000fe2000f8e00ff */
[----:B------:R-:W-:Y:S04]  /*0260*/  BSSY.RECONVERGENT B0, `(.L_x_4) ;  /* 0x000000c000007945 */ /* 0x000fe80003800200 */
[C---:B------:R-:W-:Y:S02]  /*0270*/  ISETP.NE.OR P1, PT, R0.reuse, 0x1, !P3 ;  /* 0x000000010000780c */ /* 0x040fe40005f25670 */
[----:B------:R-:W-:-:S11]  /*0280*/  ISETP.NE.OR P0, PT, R0, 0x3, !P3 ;  /* 0x000000030000780c */ /* 0x000fd60005f05670 */
[----:B------:R-:W-:Y:S05]  /*0290*/  @P1 BRA `(.L_x_5) ;  /* 0x0000000000201947 */ /* 0x000fea0003800000 */
[----:B------:R-:W3:Y:S02]  /*02a0*/  LDCU.64 UR4, c[0x0][0x348] ;  /* 0x00006900ff0477ac */ /* 0x000ee40008000a00 */
[----:B---3--:R-:W-:Y:S02]  /*02b0*/  UIADD3 UR6, UP1, UPT, UR4, 0x80, URZ ;  /* 0x0000008004067890 */ /* 0x008fe4000ff3e0ff */
[----:B------:R-:W-:Y:S02]  /*02c0*/  UIADD3 UR4, UP0, UPT, UR4, 0x180, URZ ;  /* 0x0000018004047890 */ /* 0x000fe4000ff1e0ff */
[----:B------:R-:W-:Y:S02]  /*02d0*/  UIADD3.X UR7, UPT, UPT, URZ, UR5, URZ, UP1, !UPT ;  /* 0x00000005ff077290 */ /* 0x000fe40008ffe4ff */
[----:B------:R-:W-:-:S07]  /*02e0*/  UIADD3.X UR5, UPT, UPT, URZ, UR5, URZ, UP0, !UPT ;  /* 0x00000005ff057290 */ /* 0x000fce00087fe4ff */
[----:B------:R3:W-:Y:S02]  /*02f0*/  UTMACCTL.PF [UR6] ;  /* 0x00000000060079b9 */ /* 0x0007e40008040000 */
[----:B------:R3:W-:Y:S02]  /*0300*/  UTMACCTL.PF [UR4] ;  /* 0x00000000040079b9 */ /* 0x0007e40008040000 */
[----:B---3--:R-:W-:Y:S01]  /*0310*/  NOP ;  /* 0x0000000000007918 */ /* 0x008fe20000000000 */
.L_x_5:
[----:B------:R-:W-:Y:S05]  /*0320*/  BSYNC.RECONVERGENT B0 ;  /* 0x0000000000007941 */ /* 0x000fea0003800200 */
.L_x_4:
[----:B------:R-:W-:Y:S04]  /*0330*/  BSSY.RECONVERGENT B0, `(.L_x_6) ;  /* 0x000000a000007945 */ /* 0x000fe80003800200 */
        /* <DEDUP_REMOVED lines=9> */
.L_x_7:
[----:B------:R-:W-:Y:S05]  /*03d0*/  BSYNC.RECONVERGENT B0 ;  /* 0x0000000000007941 */ /* 0x000fea0003800200 */
.L_x_6:
[----:B------:R-:W3:Y:S01]  /*03e0*/  LDCU.64 UR4, c[0x0][0x888] ;  /* 0x00011100ff0477ac */ /* 0x000ee20008000a00 */
[----:B------:R-:W-:Y:S02]  /*03f0*/  UISETP.EQ.U32.AND UP1, UPT, UR8, URZ, UPT ;  /* 0x000000ff0800728c */ /* 0x000fe4000bf22070 */
[----:B------:R-:W-:Y:S02]  /*0400*/  UPLOP3.LUT UP3, UPT, UPT, UPT, UPT, 0x80, 0x8 ;  /* 0x000000000008789c */ /* 0x000fe40003f6f070 */
[----:B---3--:R-:W-:-:S04]  /*0410*/  UISETP.NE.U32.AND UP0, UPT, UR4, URZ, UPT ;  /* 0x000000ff0400728c */ /* 0x008fc8000bf05070 */
[----:B------:R-:W-:-:S04]  /*0420*/  UISETP.NE.AND.EX UP0, UPT, UR5, URZ, UPT, UP0 ;  /* 0x000000ff0500728c */ /* 0x000fc8000bf05300 */
[----:B------:R-:W-:-:S04]  /*0430*/  UISETP.EQ.OR.EX UP2, UPT, UR9, URZ, !UP0, UP1 ;  /* 0x000000ff0900728c */ /* 0x000fc8000c742710 */
[----:B------:R-:W-:-:S06]  /*0440*/  UP2UR UR4, UPR, URZ, 0x4 ;  /* 0x00000004ff047883 */ /* 0x000fcc0008000000 */
[----:B------:R-:W-:Y:S01]  /*0450*/  MOV R146, UR4 ;  /* 0x0000000400927c02 */ /* 0x000fe20008000f00 */
[----:B------:R-:W-:Y:S06]  /*0460*/  BRA.U !UP2, `(.L_x_8) ;  /* 0x000000010a207547 */ /* 0x000fec000b800000 */
[----:B------:R-:W-:Y:S01]  /*0470*/  UISETP.NE.U32.AND UP1, UPT, UR8, URZ, UPT ;  /* 0x000000ff0800728c */ /* 0x000fe2000bf25070 */
[----:B-----5:R-:W-:Y:S01]  /*0480*/  FSETP.NEU.AND P0, PT, R73, RZ, PT ;  /* 0x000000ff4900720b */ /* 0x020fe20003f0d000 */
[----:B------:R-:W-:Y:S02]  /*0490*/  USEL UR4, URZ, 0xffffffff, UP0 ;  /* 0xffffffffff047887 */ /* 0x000fe40008000000 */
[----:B------:R-:W-:-:S10]  /*04a0*/  UISETP.NE.AND.EX UP1, UPT, UR9, URZ, UPT, UP1 ;  /* 0x000000ff0900728c */ /* 0x000fd4000bf25310 */
[----:B------:R-:W-:Y:S01]  /*04b0*/  VOTEU.ANY UP0, P0 ;  /* 0x0000000000ff7886 */ /* 0x000fe20000000100 */
[----:B------:R-:W-:-:S04]  /*04c0*/  @!UP1 USEL UR4, URZ, 0xffffffff, UP0 ;  /* 0xffffffffff049887 */ /* 0x000fc80008000000 */
[----:B------:R-:W-:-:S04]  /*04d0*/  ULOP3.LUT UR4, UR4, 0x1, URZ, 0xc0, !UPT ;  /* 0x0000000104047892 */ /* 0x000fc8000f8ec0ff */
[----:B------:R-:W-:-:S11]  /*04e0*/  UISETP.NE.U32.AND UP3, UPT, UR4, 0x1, UPT ;  /* 0x000000010400788c */ /* 0x000fd6000bf65070 */
.L_x_8:
[----:B-1----:R-:W1:Y:S01]  /*04f0*/  SHFL.IDX PT, R2, R143, RZ, 0x1f ;  /* 0x00001fff8f027589 */ /* 0x002e6200000e0000 */
[----:B------:R-:W-:-:S04]  /*0500*/  UISETP.NE.AND UP0, UPT, UR17, 0x2, UPT ;  /* 0x000000021100788c */ /* 0x000fc8000bf05270 */
[----:B------:R-:W-:Y:S01]  /*0510*/  USEL UR48, URZ, 0x1, UP0 ;  /* 0x00000001ff307887 */ /* 0x000fe20008000000 */
[----:B-1----:R-:W-:-:S13]  /*0520*/  ISETP.NE.AND P0, PT, R2, RZ, PT ;  /* 0x000000ff0200720c */ /* 0x002fda0003f05270 */
[----:B------:R-:W-:Y:S05]  /*0530*/  @P0 BRA `(.L_x_9) ;  /* 0x0000000000500947 */ /* 0x000fea0003800000 */
[----:B------:R-:W1:Y:S01]  /*0540*/  S2UR UR4, SR_CgaCtaId ;  /* 0x00000000000479c3 */ /* 0x000e620000008800 */
[----:B------:R-:W-:Y:S01]  /*0550*/  UMOV UR5, 0x400 ;  /* 0x0000040000057882 */ /* 0x000fe20000000000 */
[----:B------:R-:W-:Y:S01]  /*0560*/  UMOV UR8, 0x1 ;  /* 0x0000000100087882 */ /* 0x000fe20000000000 */
[----:B------:R-:W-:Y:S01]  /*0570*/  UMOV UR6, 0x8 ;  /* 0x0000000800067882 */ /* 0x000fe20000000000 */
[----:B------:R-:W-:-:S04]  /*0580*/  UIADD3 UR8, UPT, UPT, -UR8, 0x100000, URZ ;  /* 0x0010000008087890 */ /* 0x000fc8000fffe1ff */
[----:B------:R-:W-:Y:S02]  /*0590*/  USHF.L.U32 UR9, UR8, 0xb, URZ ;  /* 0x0000000b08097899 */ /* 0x000fe400080006ff */
[----:B------:R-:W-:Y:S02]  /*05a0*/  USHF.L.U32 UR8, UR8, 0x1, URZ ;  /* 0x0000000108087899 */ /* 0x000fe400080006ff */
[----:B------:R-:W-:-:S04]  /*05b0*/  UIADD3 UR6, UPT, UPT, -UR6, 0x100000, URZ ;  /* 0x0010000006067890 */ /* 0x000fc8000fffe1ff */
[----:B------:R-:W-:Y:S02]  /*05c0*/  USHF.L.U32 UR7, UR6, 0xb, URZ ;  /* 0x0000000b06077899 */ /* 0x000fe400080006ff */
[----:B------:R-:W-:Y:S01]  /*05d0*/  USHF.L.U32 UR6, UR6, 0x1, URZ ;  /* 0x0000000106067899 */ /* 0x000fe200080006ff */
[----:B------:R-:W-:Y:S01]  /*05e0*/  ELECT P0, URZ, PT ;  /* 0x0000000000ff782f */ /* 0x000fe20003800000 */
[----:B-1----:R-:W-:Y:S01]  /*05f0*/  ULEA UR4, UR4, UR5, 0x18 ;  /* 0x0000000504047291 */ /* 0x002fe2000f8ec0ff */
[----:B------:R-:W1:Y:S11]  /*0600*/  FENCE.VIEW.ASYNC.S ;  /* 0x00000000000073c6 */ /* 0x000e760000000000 */
[----:B-1----:R1:W3:Y:S01]  /*0610*/  SYNCS.EXCH.64 URZ, [UR4], UR8 ;  /* 0x0000000804ff75b2 */ /* 0x0022e20008000100 */
[----:B------:R1:W4:Y:S01]  /*0620*/  SYNCS.EXCH.64 URZ, [UR4+0x18], UR6 ;  /* 0x0000180604ff75b2 */ /* 0x0003220008000100 */
[----:B------:R1:W1:Y:S01]  /*0630*/  SYNCS.EXCH.64 URZ, [UR4+0x8], UR8 ;  /* 0x0000080804ff75b2 */ /* 0x0002620008000100 */
[----:B------:R1:W1:Y:S01]  /*0640*/  SYNCS.EXCH.64 URZ, [UR4+0x20], UR6 ;  /* 0x0000200604ff75b2 */ /* 0x0002620008000100 */
[----:B------:R1:W1:Y:S01]  /*0650*/  SYNCS.EXCH.64 URZ, [UR4+0x10], UR8 ;  /* 0x0000100804ff75b2 */ /* 0x0002620008000100 */
[----:B------:R1:W1:Y:S01]  /*0660*/  SYNCS.EXCH.64 URZ, [UR4+0x28], UR6 ;  /* 0x0000280604ff75b2 */ /* 0x0002620008000100 */
[----:B------:R-:W-:Y:S01]  /*0670*/  NOP ;  /* 0x0000000000007918 */ /* 0x000fe20000000000 */
.L_x_9:
[----:B------:R-:W2:Y:S01]  /*0680*/  SHFL.IDX PT, R2, R143, RZ, 0x1f ;  /* 0x00001fff8f027589 */ /* 0x000ea200000e0000 */
[----:B------:R-:W-:Y:S01]  /*0690*/  NOP ;  /* 0x0000000000007918 */ /* 0x000fe20000000000 */
[----:B--2---:R-:W-:-:S13]  /*06a0*/  ISETP.NE.AND P0, PT, R2, 0x1, PT ;  /* 0x000000010200780c */ /* 0x004fda0003f05270 */
[----:B------:R-:W-:Y:S05]  /*06b0*/  @P0 BRA `(.L_x_10) ;  /* 0x0000000000580947 */ /* 0x000fea0003800000 */
[----:B-1----:R-:W1:Y:S01]  /*06c0*/  S2UR UR4, SR_CgaCtaId ;  /* 0x00000000000479c3 */ /* 0x002e620000008800 */
        /* <DEDUP_REMOVED lines=12> */
[----:B-1----:R2:W1:Y:S01]  /*0790*/  SYNCS.EXCH.64 URZ, [UR4+0x30], UR8 ;  /* 0x0000300804ff75b2 */ /* 0x0024620008000100 */
[----:B------:R2:W1:Y:S01]  /*07a0*/  SYNCS.EXCH.64 URZ, [UR4+0x50], UR6 ;  /* 0x0000500604ff75b2 */ /* 0x0004620008000100 */
[----:B------:R2:W1:Y:S01]  /*07b0*/  SYNCS.EXCH.64 URZ, [UR4+0x38], UR8 ;  /* 0x0000380804ff75b2 */ /* 0x0004620008000100 */
[----:B------:R2:W1:Y:S01]  /*07c0*/  SYNCS.EXCH.64 URZ, [UR4+0x58], UR6 ;  /* 0x0000580604ff75b2 */ /* 0x0004620008000100 */
[----:B------:R2:W1:Y:S01]  /*07d0*/  SYNCS.EXCH.64 URZ, [UR4+0x40], UR8 ;  /* 0x0000400804ff75b2 */ /* 0x0004620008000100 */
[----:B------:R2:W1:Y:S01]  /*07e0*/  SYNCS.EXCH.64 URZ, [UR4+0x60], UR6 ;  /* 0x0000600604ff75b2 */ /* 0x0004620008000100 */
[----:B------:R2:W1:Y:S01]  /*07f0*/  SYNCS.EXCH.64 URZ, [UR4+0x48], UR8 ;  /* 0x0000480804ff75b2 */ /* 0x0004620008000100 */
[----:B------:R2:W1:Y:S02]  /*0800*/  SYNCS.EXCH.64 URZ, [UR4+0x68], UR6 ;  /* 0x0000680604ff75b2 */ /* 0x0004640008000100 */
[----:B--2---:R-:W-:Y:S01]  /*0810*/  NOP ;  /* 0x0000000000007918 */ /* 0x004fe20000000000 */
.L_x_10:
[----:B------:R-:W2:Y:S01]  /*0820*/  SHFL.IDX PT, R2, R143, RZ, 0x1f ;  /* 0x00001fff8f027589 */ /* 0x000ea200000e0000 */
[----:B------:R-:W-:Y:S01]  /*0830*/  NOP ;  /* 0x0000000000007918 */ /* 0x000fe20000000000 */
[----:B--2---:R-:W-:-:S13]  /*0840*/  ISETP.NE.AND P0, PT, R2, 0x3, PT ;  /* 0x000000030200780c */ /* 0x004fda0003f05270 */
[----:B------:R-:W-:Y:S05]  /*0850*/  @P0 BRA `(.L_x_11) ;  /* 0x0000000000300947 */ /* 0x000fea0003800000 */
[----:B-1----:R-:W1:Y:S01]  /*0860*/  S2UR UR4, SR_CgaCtaId ;  /* 0x00000000000479c3 */ /* 0x002e620000008800 */
[----:B------:R-:W-:Y:S01]  /*0870*/  UMOV UR6, 0x400 ;  /* 0x0000040000067882 */ /* 0x000fe20000000000 */
[----:B------:R-:W-:Y:S01]  /*0880*/  UMOV UR5, 0x20 ;  /* 0x0000002000057882 */ /* 0x000fe20000000000 */
[----:B------:R-:W-:Y:S01]  /*0890*/  ELECT P0, URZ, PT ;  /* 0x0000000000ff782f */ /* 0x000fe20003800000 */
[----:B-1----:R-:W-:Y:S02]  /*08a0*/  ULEA UR6, UR4, UR6, 0x18 ;  /* 0x0000000604067291 */ /* 0x002fe4000f8ec0ff */
[----:B------:R-:W-:-:S04]  /*08b0*/  UIADD3 UR4, UPT, UPT, -UR5, 0x100000, URZ ;  /* 0x0010000005047890 */ /* 0x000fc8000fffe1ff */
[----:B------:R-:W-:Y:S02]  /*08c0*/  USHF.L.U32 UR5, UR4, 0xb, URZ ;  /* 0x0000000b04057899 */ /* 0x000fe400080006ff */
[----:B------:R-:W-:Y:S01]  /*08d0*/  USHF.L.U32 UR4, UR4, 0x1, URZ ;  /* 0x0000000104047899 */ /* 0x000fe200080006ff */
[----:B------:R-:W1:Y:S11]  /*08e0*/  FENCE.VIEW.ASYNC.S ;  /* 0x00000000000073c6 */ /* 0x000e760000000000 */
[----:B-1----:R2:W1:Y:S01]  /*08f0*/  SYNCS.EXCH.64 URZ, [UR6+0x70], UR4 ;  /* 0x0000700406ff75b2 */ /* 0x0024620008000100 */
[----:B------:R2:W1:Y:S02]  /*0900*/  SYNCS.EXCH.64 URZ, [UR6+0x78], UR4 ;  /* 0x0000780406ff75b2 */ /* 0x0004640008000100 */
[----:B--2---:R-:W-:Y:S01]  /*0910*/  NOP ;  /* 0x0000000000007918 */ /* 0x004fe20000000000 */
.L_x_11:
[----:B------:R-:W2:Y:S01]  /*0920*/  SHFL.IDX PT, R2, R143, RZ, 0x1f ;  /* 0x00001fff8f027589 */ /* 0x000ea200000e0000 */
[----:B------:R-:W-:Y:S01]  /*0930*/  NOP ;  /* 0x0000000000007918 */ /* 0x000fe20000000000 */
[----:B--2---:R-:W-:-:S13]  /*0940*/  ISETP.NE.AND P0, PT, R2, 0x4, PT ;  /* 0x000000040200780c */ /* 0x004fda0003f05270 */
[----:B------:R-:W-:Y:S05]  /*0950*/  @P0 BRA `(.L_x_12) ;  /* 0x00000000004c0947 */ /* 0x000fea0003800000 */
[----:B-1----:R-:W1:Y:S01]  /*0960*/  S2UR UR6, SR_CgaCtaId ;  /* 0x00000000000679c3 */ /* 0x002e620000008800 */
[----:B------:R-:W-:Y:S01]  /*0970*/  UMOV UR4, 0x720 ;  /* 0x0000072000047882 */ /* 0x000fe20000000000 */
[----:B------:R-:W-:Y:S01]  /*0980*/  UMOV UR5, 0x400 ;  /* 0x0000040000057882 */ /* 0x000fe20000000000 */
[----:B------:R-:W-:Y:S01]  /*0990*/  USEL UR4, UR4, 0x620, UP3 ;  /* 0x0000062004047887 */ /* 0x000fe20009800000 */
[----:B------:R-:W-:Y:S01]  /*09a0*/  UMOV UR8, 0x1 ;  /* 0x0000000100087882 */ /* 0x000fe20000000000 */
[----:B------:R-:W-:Y:S01]  /*09b0*/  ELECT P0, URZ, PT ;  /* 0x0000000000ff782f */ /* 0x000fe20003800000 */
[----:B------:R-:W-:-:S04]  /*09c0*/  UIADD3 UR8, UPT, UPT, -UR8, 0x100000, URZ ;  /* 0x0010000008087890 */ /* 0x000fc8000fffe1ff */
[----:B------:R-:W-:Y:S02]  /*09d0*/  USHF.L.U32 UR9, UR8, 0xb, URZ ;  /* 0x0000000b08097899 */ /* 0x000fe400080006ff */
[----:B------:R-:W-:Y:S02]  /*09e0*/  USHF.L.U32 UR8, UR8, 0x1, URZ ;  /* 0x0000000108087899 */ /* 0x000fe400080006ff */
[----:B-1----:R-:W-:Y:S02]  /*09f0*/  ULEA UR6, UR6, UR5, 0x18 ;  /* 0x0000000506067291 */ /* 0x002fe4000f8ec0ff */
[----:B------:R-:W-:-:S04]  /*0a00*/  UIADD3 UR4, UPT, UPT, -UR4, 0x100000, URZ ;  /* 0x0010000004047890 */ /* 0x000fc8000fffe1ff */
[----:B------:R-:W-:Y:S02]  /*0a10*/  USHF.L.U32 UR5, UR4, 0xb, URZ ;  /* 0x0000000b04057899 */ /* 0x000fe400080006ff */
[----:B------:R-:W-:Y:S01]  /*0a20*/  USHF.L.U32 UR4, UR4, 0x1, URZ ;  /* 0x0000000104047899 */ /* 0x000fe200080006ff */
[----:B------:R-:W1:Y:S03]  /*0a30*/  FENCE.VIEW.ASYNC.S ;  /* 0x00000000000073c6 */ /* 0x000e660000000000 */
[----:B-1----:R2:W1:Y:S08]  /*0a40*/  SYNCS.EXCH.64 URZ, [UR6+0x80], UR8 ;  /* 0x0000800806ff75b2 */ /* 0x0024700008000100 */
[----:B------:R2:W1:Y:S01]  /*0a50*/  SYNCS.EXCH.64 URZ, [UR6+0x90], UR4 ;  /* 0x0000900406ff75b2 */ /* 0x0004620008000100 */
[----:B------:R2:W1:Y:S01]  /*0a60*/  SYNCS.EXCH.64 URZ, [UR6+0x88], UR8 ;  /* 0x0000880806ff75b2 */ /* 0x0004620008000100 */
[----:B------:R2:W1:Y:S02]  /*0a70*/  SYNCS.EXCH.64 URZ, [UR6+0x98], UR4 ;  /* 0x0000980406ff75b2 */ /* 0x0004640008000100 */
[----:B--2---:R-:W-:Y:S01]  /*0a80*/  NOP ;  /* 0x0000000000007918 */ /* 0x004fe20000000000 */
.L_x_12:
        /* <DEDUP_REMOVED lines=20> */
[----:B------:R2:W1:Y:S02]  /*0bd0*/  SYNCS.EXCH.64 URZ, [UR4+0xb8], UR6 ;  /* 0x0000b80604ff75b2 */ /* 0x0004640008000100 */
[----:B--2---:R-:W-:Y:S01]  /*0be0*/  NOP ;  /* 0x0000000000007918 */ /* 0x004fe20000000000 */
.L_x_13:
[----:B------:R-:W2:Y:S01]  /*0bf0*/  SHFL.IDX PT, R2, R143, RZ, 0x1f ;  /* 0x00001fff8f027589 */ /* 0x000ea200000e0000 */
[----:B------:R-:W-:Y:S01]  /*0c00*/  NOP ;  /* 0x0000000000007918 */ /* 0x000fe20000000000 */
[----:B--2---:R-:W-:-:S13]  /*0c10*/  ISETP.NE.AND P0, PT, R2, 0x3, PT ;  /* 0x000000030200780c */ /* 0x004fda0003f05270 */
[----:B------:R-:W-:Y:S05]  /*0c20*/  @P0 BRA `(.L_x_14) ;  /* 0x0000000000380947 */ /* 0x000fea0003800000 */
[----:B------:R-:W2:Y:S01]  /*0c30*/  S2UR UR5, SR_CgaCtaId ;  /* 0x00000000000579c3 */ /* 0x000ea20000008800 */
[----:B-1----:R-:W-:Y:S01]  /*0c40*/  UMOV UR4, 0x400 ;  /* 0x0000040000047882 */ /* 0x002fe20000000000 */
[----:B------:R-:W-:Y:S01]  /*0c50*/  UMOV UR6, 0x20 ;  /* 0x0000002000067882 */ /* 0x000fe20000000000 */
[----:B------:R-:W-:Y:S01]  /*0c60*/  ELECT P0, URZ, PT ;  /* 0x0000000000ff782f */ /* 0x000fe20003800000 */
[----:B------:R-:W-:-:S04]  /*0c70*/  UIADD3 UR6, UPT, UPT, -UR6, 0x100000, URZ ;  /* 0x0010000006067890 */ /* 0x000fc8000fffe1ff */
[----:B------:R-:W-:Y:S02]  /*0c80*/  USHF.L.U32 UR7, UR6, 0xb, URZ ;  /* 0x0000000b06077899 */ /* 0x000fe400080006ff */
[----:B------:R-:W-:Y:S02]  /*0c90*/  USHF.L.U32 UR6, UR6, 0x1, URZ ;  /* 0x0000000106067899 */ /* 0x000fe400080006ff */
[----:B--2---:R-:W-:Y:S01]  /*0ca0*/  ULEA UR4, UR5, UR4, 0x18 ;  /* 0x0000000405047291 */ /* 0x004fe2000f8ec0ff */
[----:B------:R-:W1:Y:S11]  /*0cb0*/  FENCE.VIEW.ASYNC.S ;  /* 0x00000000000073c6 */ /* 0x000e760000000000 */
[----:B-1----:R2:W1:Y:S01]  /*0cc0*/  SYNCS.EXCH.64 URZ, [UR4+0xc0], UR6 ;  /* 0x0000c00604ff75b2 */ /* 0x0024620008000100 */
[----:B------:R2:W1:Y:S01]  /*0cd0*/  SYNCS.EXCH.64 URZ, [UR4+0xd0], UR6 ;  /* 0x0000d00604ff75b2 */ /* 0x0004620008000100 */
[----:B------:R2:W1:Y:S01]  /*0ce0*/  SYNCS.EXCH.64 URZ, [UR4+0xc8], UR6 ;  /* 0x0000c80604ff75b2 */ /* 0x0004620008000100 */
[----:B------:R2:W1:Y:S02]  /*0cf0*/  SYNCS.EXCH.64 URZ, [UR4+0xd8], UR6 ;  /* 0x0000d80604ff75b2 */ /* 0x0004640008000100 */
[----:B--2---:R-:W-:Y:S01]  /*0d00*/  NOP ;  /* 0x0000000000007918 */ /* 0x004fe20000000000 */
.L_x_14:
[----:B-1----:R-:W1:Y:S01]  /*0d10*/  LDCU UR4, c[0x0][0x36c] ;  /* 0x00006d80ff0477ac */ /* 0x002e620008000800 */
[----:B------:R-:W-:Y:S01]  /*0d20*/  ISETP.NE.OR P3, PT, R0, 0x2, !P3 ;  /* 0x000000020000780c */ /* 0x000fe20005f65670 */
[----:B------:R-:W-:Y:S01]  /*0d30*/  NOP ;  /* 0x0000000000007918 */ /* 0x000fe20000000000 */
[----:B------:R-:W-:Y:S01]  /*0d40*/  LOP3.LUT R0, R157, 0x1f, RZ, 0xc0, !PT ;  /* 0x0000001f9d007812 */ /* 0x000fe200078ec0ff */
[----:B------:R-:W-:Y:S02]  /*0d50*/  UISETP.NE.AND UP4, UPT, UR17, URZ, UPT ;  /* 0x000000ff1100728c */ /* 0x000fe4000bf85270 */
[----:B-1----:R-:W-:-:S09]  /*0d60*/  UISETP.EQ.U32.AND UP5, UPT, UR4, 0x1, UPT ;  /* 0x000000010400788c */ /* 0x002fd2000bfa2070 */
[----:B------:R-:W-:Y:S05]  /*0d70*/  BRA.U !UP5, `(.L_x_15) ;  /* 0x000000010d087547 */ /* 0x000fea000b800000 */
[----:B---34-:R-:W-:Y:S01]  /*0d80*/  UCGABAR_ARV ;  /* 0x00000000000079c7 */ /* 0x018fe20008000000 */
[----:B------:R-:W-:Y:S05]  /*0d90*/  BRA `(.L_x_16) ;  /* 0x0000000000047947 */ /* 0x000fea0003800000 */
.L_x_15:
[----:B---34-:R-:W-:Y:S01]  /*0da0*/  NOP ;  /* 0x0000000000007918 */ /* 0x018fe20000000000 */
.L_x_16:
[----:B------:R-:W1:Y:S01]  /*0db0*/  S2UR UR8, SR_CTAID.X ;  /* 0x00000000000879c3 */ /* 0x000e620000002500 */
[----:B------:R-:W-:-:S05]  /*0dc0*/  CS2R.32 R145, SR_CgaSize ;  /* 0x0000000000917805 */ /* 0x000fca0000008a00 */
[----:B------:R-:W-:-:S05]  /*0dd0*/  IMAD R145, R145, -0xa0, RZ ;  /* 0xffffff6091917824 */ /* 0x000fca00078e02ff */
[----:B------:R-:W-:-:S14]  /*0de0*/  R2UR UR5, R145 ;  /* 0x00000000910572ca */ /* 0x000fdc00000e0000 */
[----:B------:R-:W2:Y:S01]  /*0df0*/  LDCU UR5, c[0x0][UR5+0x2b0] ;  /* 0x00005600050577ac */ /* 0x000ea20008000800 */
[----:B------:R-:W-:-:S05]  /*0e00*/  CS2R.32 R145, SR_CgaSize ;  /* 0x0000000000917805 */ /* 0x000fca0000008a00 */
[----:B------:R-:W-:-:S05]  /*0e10*/  IMAD R145, R145, -0xa0, RZ ;  /* 0xffffff6091917824 */ /* 0x000fca00078e02ff */
[----:B------:R-:W-:-:S14]  /*0e20*/  R2UR UR4, R145 ;  /* 0x00000000910472ca */ /* 0x000fdc00000e0000 */
[----:B------:R-:W3:Y:S01]  /*0e30*/  LDCU UR4, c[0x0][UR4+0x2b4] ;  /* 0x00005680040477ac */ /* 0x000ee20008000800 */
[----:B------:R-:W4:Y:S01]  /*0e40*/  S2UR UR7, SR_CTAID.Y ;  /* 0x00000000000779c3 */ /* 0x000f220000002600 */
[----:B------:R-:W-:-:S05]  /*0e50*/  CS2R.32 R145, SR_CgaSize ;  /* 0x0000000000917805 */ /* 0x000fca0000008a00 */
[----:B------:R-:W-:-:S05]  /*0e60*/  IMAD R145, R145, -0xa0, RZ ;  /* 0xffffff6091917824 */ /* 0x000fca00078e02ff */
[----:B------:R-:W-:-:S14]  /*0e70*/  R2UR UR9, R145 ;  /* 0x00000000910972ca */ /* 0x000fdc00000e0000 */
[----:B------:R-:W3:Y:S01]  /*0e80*/  LDCU UR9, c[0x0][UR9+0x2a0] ;  /* 0x00005400090977ac */ /* 0x000ee20008000800 */
[----:B------:R-:W-:-:S05]  /*0e90*/  CS2R.32 R145, SR_CgaSize ;  /* 0x0000000000917805 */ /* 0x000fca0000008a00 */
[----:B------:R-:W-:-:S05]  /*0ea0*/  IMAD R145, R145, -0xa0, RZ ;  /* 0xffffff6091917824 */ /* 0x000fca00078e02ff */
[----:B------:R-:W-:-:S14]  /*0eb0*/  R2UR UR10, R145 ;  /* 0x00000000910a72ca */ /* 0x000fdc00000e0000 */
[----:B------:R-:W3:Y:S01]  /*0ec0*/  LDCU UR10, c[0x0][UR10+0x2a4] ;  /* 0x000054800a0a77ac */ /* 0x000ee20008000800 */
[----:B------:R-:W3:Y:S01]  /*0ed0*/  S2UR UR11, SR_CgaCtaId ;  /* 0x00000000000b79c3 */ /* 0x000ee20000008800 */
[----:B------:R-:W3:Y:S01]  /*0ee0*/  LDCU UR21, c[0x0][0xb24] ;  /* 0x00016480ff1577ac */ /* 0x000ee20008000800 */
[----:B------:R-:W3:Y:S01]  /*0ef0*/  LDCU UR42, c[0x0][0xb24] ;  /* 0x00016480ff2a77ac */ /* 0x000ee20008000800 */
[----:B-1----:R-:W-:-:S05]  /*0f00*/  I2FP.F32.U32 R3, UR8 ;  /* 0x0000000800037c45 */ /* 0x002fca0008201000 */
[----:B------:R-:W1:Y:S01]  /*0f10*/  S2UR UR36, SR_CTAID.Z ;  /* 0x00000000002479c3 */ /* 0x000e620000002700 */
[----:B------:R-:W1:Y:S01]  /*0f20*/  LDCU UR27, c[0x0][0xb30] ;  /* 0x00016600ff1b77ac */ /* 0x000e620008000800 */
[----:B--2---:R-:W-:Y:S01]  /*0f30*/  FMUL R3, R3, UR5 ;  /* 0x0000000503037c20 */ /* 0x004fe20008400000 */
[----:B------:R-:W-:Y:S01]  /*0f40*/  UMOV UR16, UR8 ;  /* 0x0000000800107c82 */ /* 0x000fe20008000000 */
[----:B----4-:R-:W-:Y:S01]  /*0f50*/  I2FP.F32.U32 R2, UR7 ;  /* 0x0000000700027c45 */ /* 0x010fe20008201000 */
[----:B------:R-:W-:-:S03]  /*0f60*/  UMOV UR20, UR7 ;  /* 0x0000000700147c82 */ /* 0x000fc60008000000 */
[----:B------:R-:W2:Y:S01]  /*0f70*/  F2I.U32.TRUNC.NTZ R3, R3 ;  /* 0x0000000300037305 */ /* 0x000ea2000020f000 */
[----:B---3--:R-:W-:Y:S01]  /*0f80*/  UISETP.GE.AND UP2, UPT, UR21, 0x1, UPT ;  /* 0x000000011500788c */ /* 0x008fe2000bf46270 */
[----:B------:R-:W-:Y:S01]  /*0f90*/  FMUL R2, R2, UR4 ;  /* 0x0000000402027c20 */ /* 0x000fe20008400000 */
[----:B------:R-:W-:-:S05]  /*0fa0*/  USHF.L.U32 UR28, UR11, 0xa, URZ ;  /* 0x0000000a0b1c7899 */ /* 0x000fca00080006ff */
[----:B------:R-:W3:Y:S01]  /*0fb0*/  F2I.U32.TRUNC.NTZ R2, R2 ;  /* 0x0000000200027305 */ /* 0x000ee2000020f000 */
[----:B--2---:R-:W-:Y:S02]  /*0fc0*/  R2UR UR4, R3 ;  /* 0x00000000030472ca */ /* 0x004fe400000e0000 */
[----:B---3--:R-:W-:Y:S02]  /*0fd0*/  R2UR UR6, R2 ;  /* 0x00000000020672ca */ /* 0x008fe400000e0000 */
[----:B------:R-:W-:-:S09]  /*0fe0*/  PRMT R2, RZ, 0x7610, R2 ;  /* 0x00007610ff027816 */ /* 0x000fd20000000002 */
[----:B------:R-:W-:-:S04]  /*0ff0*/  UIADD3 UR5, UPT, UPT, -UR4, URZ, URZ ;  /* 0x000000ff04057290 */ /* 0x000fc8000fffe1ff */
[----:B------:R-:W-:Y:S02]  /*1000*/  UIMAD UR5, UR9, UR5, UR8 ;  /* 0x00000005090572a4 */ /* 0x000fe4000f8e0208 */
[----:B------:R-:W-:-:S04]  /*1010*/  UIADD3 UR4, UPT, UPT, -UR6, URZ, URZ ;  /* 0x000000ff06047290 */ /* 0x000fc8000fffe1ff */
[----:B------:R-:W-:Y:S01]  /*1020*/  IMAD.U32 R145, RZ, RZ, UR5 ;  /* 0x00000005ff917e24 */ /* 0x000fe2000f8e00ff */
[----:B------:R-:W-:-:S06]  /*1030*/  UIMAD UR4, UR10, UR4, UR7 ;  /* 0x000000040a0472a4 */ /* 0x000fcc000f8e0207 */
[----:B------:R-:W-:Y:S01]  /*1040*/  IMAD.U32 R144, RZ, RZ, UR4 ;  /* 0x00000004ff907e24 */ /* 0x000fe2000f8e00ff */
[----:B-1----:R-:W-:Y:S06]  /*1050*/  BRA.U UP4, `(.L_x_17) ;  /* 0x0000000104807547 */ /* 0x002fec000b800000 */
[----:B------:R-:W-:Y:S02]  /*1060*/  R2UR UR9, R144 ;  /* 0x00000000900972ca */ /* 0x000fe400000e0000 */
[----:B------:R-:W-:-:S11]  /*1070*/  R2UR UR8, R145 ;  /* 0x00000000910872ca */ /* 0x000fd600000e0000 */
[----:B------:R-:W-:Y:S02]  /*1080*/  UISETP.NE.AND UP0, UPT, UR9, 0x1, UPT ;  /* 0x000000010900788c */ /* 0x000fe4000bf05270 */
[----:B------:R-:W-:Y:S02]  /*1090*/  UISETP.NE.AND UP1, UPT, UR9, 0x2, UPT ;  /* 0x000000020900788c */ /* 0x000fe4000bf25270 */
[----:B------:R-:W-:Y:S02]  /*10a0*/  USEL UR5, URZ, 0x2, UP0 ;  /* 0x00000002ff057887 */ /* 0x000fe40008000000 */
[----:B------:R-:W-:Y:S02]  /*10b0*/  UISETP.NE.AND UP0, UPT, UR9, 0x3, UPT ;  /* 0x000000030900788c */ /* 0x000fe4000bf05270 */
[----:B------:R-:W-:Y:S02]  /*10c0*/  USEL UR4, URZ, 0x4, UP1 ;  /* 0x00000004ff047887 */ /* 0x000fe40008800000 */
[----:B------:R-:W-:-:S02]  /*10d0*/  UISETP.NE.AND UP1, UPT, UR9, 0x4, UPT ;  /* 0x000000040900788c */ /* 0x000fc4000bf25270 */
[----:B------:R-:W-:Y:S02]  /*10e0*/  USEL UR7, URZ, 0x8, UP0 ;  /* 0x00000008ff077887 */ /* 0x000fe40008000000 */
[----:B------:R-:W-:Y:S02]  /*10f0*/  UISETP.NE.AND UP0, UPT, UR9, 0x5, UPT ;  /* 0x000000050900788c */ /* 0x000fe4000bf05270 */
[----:B------:R-:W-:Y:S02]  /*1100*/  USEL UR6, URZ, 0x10, UP1 ;  /* 0x00000010ff067887 */ /* 0x000fe40008800000 */
[----:B------:R-:W-:Y:S02]  /*1110*/  UISETP.NE.AND UP1, UPT, UR9, 0x6, UPT ;  /* 0x000000060900788c */ /* 0x000fe4000bf25270 */
[----:B------:R-:W-:Y:S02]  /*1120*/  USEL UR11, URZ, 0x20, UP0 ;  /* 0x00000020ff0b7887 */ /* 0x000fe40008000000 */
[----:B------:R-:W-:-:S02]  /*1130*/  UISETP.NE.AND UP0, UPT, UR9, 0x7, UPT ;  /* 0x000000070900788c */ /* 0x000fc4000bf05270 */
[----:B------:R-:W-:Y:S02]  /*1140*/  USEL UR12, URZ, 0x40, UP1 ;  /* 0x00000040ff0c7887 */ /* 0x000fe40008800000 */
[----:B------:R-:W-:Y:S02]  /*1150*/  UISETP.NE.AND UP1, UPT, UR9, URZ, UPT ;  /* 0x000000ff0900728c */ /* 0x000fe4000bf25270 */
[----:B------:R-:W-:Y:S02]  /*1160*/  USEL UR13, URZ, 0x80, UP0 ;  /* 0x00000080ff0d7887 */ /* 0x000fe40008000000 */
[----:B------:R-:W-:Y:S02]  /*1170*/  UISETP.NE.AND UP0, UPT, UR8, URZ, UPT ;  /* 0x000000ff0800728c */ /* 0x000fe4000bf05270 */
[----:B------:R-:W-:Y:S02]  /*1180*/  UISETP.EQ.OR UP1, UPT, UR8, URZ, !UP1 ;  /* 0x000000ff0800728c */ /* 0x000fe4000cf22670 */
[----:B------:R-:W-:-:S02]  /*1190*/  USEL UR9, UR5, 0x2, UP0 ;  /* 0x0000000205097887 */ /* 0x000fc40008000000 */
[----:B------:R-:W-:Y:S02]  /*11a0*/  USEL UR4, UR4, 0x4, UP0 ;  /* 0x0000000404047887 */ /* 0x000fe40008000000 */
[----:B------:R-:W-:Y:S02]  /*11b0*/  USEL UR5, URZ, 0x1, !UP1 ;  /* 0x00000001ff057887 */ /* 0x000fe4000c800000 */
[----:B------:R-:W-:Y:S02]  /*11c0*/  USEL UR10, UR7, 0x8, UP0 ;  /* 0x00000008070a7887 */ /* 0x000fe40008000000 */
[----:B------:R-:W-:Y:S02]  /*11d0*/  USEL UR8, UR6, 0x10, UP0 ;  /* 0x0000001006087887 */ /* 0x000fe40008000000 */
[----:B------:R-:W-:Y:S02]  /*11e0*/  UIADD3 UR4, UPT, UPT, UR4, UR9, UR5 ;  /* 0x0000000904047290 */ /* 0x000fe4000fffe005 */
[----:B------:R-:W-:-:S02]  /*11f0*/  USEL UR7, UR11, 0x20, UP0 ;  /* 0x000000200b077887 */ /* 0x000fc40008000000 */
[----:B------:R-:W-:Y:S02]  /*1200*/  USEL UR6, UR12, 0x40, UP0 ;  /* 0x000000400c067887 */ /* 0x000fe40008000000 */
[----:B------:R-:W-:Y:S02]  /*1210*/  UIADD3 UR4, UPT, UPT, UR8, UR10, UR4 ;  /* 0x0000000a08047290 */ /* 0x000fe4000fffe004 */
[----:B------:R-:W-:Y:S02]  /*1220*/  USEL UR5, UR13, 0x80, UP0 ;  /* 0x000000800d057887 */ /* 0x000fe40008000000 */
[----:B------:R-:W-:-:S04]  /*1230*/  UIADD3 UR4, UPT, UPT, UR6, UR7, UR4 ;  /* 0x0000000706047290 */ /* 0x000fc8000fffe004 */
[----:B------:R-:W-:-:S06]  /*1240*/  UIADD3 UR4, UPT, UPT, UR4, UR5, URZ ;  /* 0x0000000504047290 */ /* 0x000fcc000fffe0ff */
[----:B------:R-:W-:Y:S02]  /*1250*/  IMAD.U32 R2, RZ, RZ, UR4 ;  /* 0x00000004ff027e24 */ /* 0x000fe4000f8e00ff */
.L_x_17:
[----:B------:R-:W-:Y:S05]  /*1260*/  BRA.U !UP2, `(.L_x_18) ;  /* 0x000000010ad47547 */ /* 0x000fea000b800000 */
[----:B------:R-:W1:Y:S01]  /*1270*/  LDCU.128 UR12, c[0x0][0xb10] ;  /* 0x00016200ff0c77ac */ /* 0x000e620008000c00 */
[----:B------:R-:W2:Y:S01]  /*1280*/  LDCU UR6, c[0x0][0x370] ;  /* 0x00006e00ff0677ac */ /* 0x000ea20008000800 */
[----:B------:R-:W3:Y:S01]  /*1290*/  LDCU UR5, c[0x0][0x374] ;  /* 0x00006e80ff0577ac */ /* 0x000ee20008000800 */
[----:B------:R-:W4:Y:S01]  /*12a0*/  LDCU UR26, c[0x0][0xb0c] ;  /* 0x00016180ff1a77ac */ /* 0x000f220008000800 */
[----:B------:R-:W4:Y:S01]  /*12b0*/  LDCU UR4, c[0x0][0xb20] ;  /* 0x00016400ff0477ac */ /* 0x000f220008000800 */
[----:B------:R-:W4:Y:S01]  /*12c0*/  LDCU.64 UR8, c[0x0][0xb28] ;  /* 0x00016500ff0877ac */ /* 0x000f220008000a00 */
[----:B-1----:R-:W-:Y:S02]  /*12d0*/  UISETP.NE.AND UP0, UPT, UR14, 0x1, UPT ;  /* 0x000000010e00788c */ /* 0x002fe4000bf05270 */
[----:B---3--:R-:W-:Y:S02]  /*12e0*/  UIMAD.WIDE.U32 UR10, UR5, UR15, URZ ;  /* 0x0000000f050a72a5 */ /* 0x008fe4000f8e00ff */
[----:B--2---:R-:W-:-:S02]  /*12f0*/  UIMAD.WIDE.U32 UR22, UR6, UR12, URZ ;  /* 0x0000000c061672a5 */ /* 0x004fc4000f8e00ff */
[----:B----4-:R-:W-:Y:S02]  /*1300*/  UISETP.NE.AND UP1, UPT, UR26, 0x1, UPT ;  /* 0x000000011a00788c */ /* 0x010fe4000bf25270 */
[----:B------:R-:W-:Y:S01]  /*1310*/  UISETP.NE.AND UP2, UPT, UR21, 0x1, UPT ;  /* 0x000000011500788c */ /* 0x000fe2000bf45270 */
[----:B------:R-:W-:Y:S02]  /*1320*/  UMOV UR10, UR11 ;  /* 0x0000000b000a7c82 */ /* 0x000fe40008000000 */
[----:B------:R-:W-:Y:S01]  /*1330*/  UMOV UR22, UR23 ;  /* 0x0000001700167c82 */ /* 0x000fe20008000000 */
[----:B------:R-:W-:Y:S02]  /*1340*/  @UP0 USHF.R.U32.HI UR5, URZ, UR4, UR10 ;  /* 0x00000004ff050299 */ /* 0x000fe4000801160a */
[----:B------:R-:W-:Y:S02]  /*1350*/  UIMAD.WIDE.U32 UR24, UR20, UR15, URZ ;  /* 0x0000000f141872a5 */ /* 0x000fe4000f8e00ff */
[----:B------:R-:W-:-:S02]  /*1360*/  UIMAD.WIDE.U32 UR10, UR5, UR8, URZ ;  /* 0x00000008050a72a5 */ /* 0x000fc4000f8e00ff */
[----:B------:R-:W-:Y:S02]  /*1370*/  @UP1 USHF.R.U32.HI UR6, URZ, UR13, UR22 ;  /* 0x0000000dff061299 */ /* 0x000fe40008011616 */
[----:B------:R-:W-:Y:S02]  /*1380*/  UIMAD.WIDE.U32 UR18, UR16, UR12, URZ ;  /* 0x0000000c101272a5 */ /* 0x000fe4000f8e00ff */
[----:B------:R-:W-:Y:S01]  /*1390*/  UIMAD.WIDE.U32 UR22, UR6, UR8, URZ ;  /* 0x00000008061672a5 */ /* 0x000fe2000f8e00ff */
[----:B------:R-:W-:Y:S01]  /*13a0*/  UMOV UR24, UR25 ;  /* 0x0000001900187c82 */ /* 0x000fe20008000000 */
[----:B------:R-:W-:Y:S01]  /*13b0*/  UMOV UR10, UR11 ;  /* 0x0000000b000a7c82 */ /* 0x000fe20008000000 */
[----:B------:R-:W-:Y:S02]  /*13c0*/  USHF.R.U32.HI UR24, URZ, UR4, UR24 ;  /* 0x00000004ff187299 */ /* 0x000fe40008011618 */
[----:B------:R-:W-:Y:S02]  /*13d0*/  @UP2 USHF.R.U32.HI UR5, URZ, UR9, UR10 ;  /* 0x00000009ff052299 */ /* 0x000fe4000801160a */
[----:B------:R-:W-:Y:S01]  /*13e0*/  UMOV UR7, UR23 ;  /* 0x0000001700077c82 */ /* 0x000fe20008000000 */
[----:B------:R-:W-:Y:S01]  /*13f0*/  UMOV UR18, UR19 ;  /* 0x0000001300127c82 */ /* 0x000fe20008000000 */
[----:B------:R-:W-:-:S02]  /*1400*/  @UP2 USHF.R.U32.HI UR6, URZ, UR9, UR7 ;  /* 0x00000009ff062299 */ /* 0x000fc40008011607 */
[----:B------:R-:W-:Y:S02]  /*1410*/  USHF.R.U32.HI UR18, URZ, UR13, UR18 ;  /* 0x0000000dff127299 */ /* 0x000fe40008011612 */
[----:B------:R-:W-:Y:S02]  /*1420*/  USEL UR4, UR20, UR24, !UP0 ;  /* 0x0000001814047287 */ /* 0x000fe4000c000000 */
[----:B------:R-:W-:Y:S02]  /*1430*/  UIMAD UR7, UR5, UR21, URZ ;  /* 0x00000015050772a4 */ /* 0x000fe4000f8e02ff */
[----:B------:R-:W-:Y:S02]  /*1440*/  USEL UR5, UR16, UR18, !UP1 ;  /* 0x0000001210057287 */ /* 0x000fe4000c800000 */
[----:B------:R-:W-:Y:S02]  /*1450*/  UIMAD UR12, UR6, UR21, URZ ;  /* 0x00000015060c72a4 */ /* 0x000fe4000f8e02ff */
[----:B------:R-:W-:-:S02]  /*1460*/  UISETP.GE.AND UP0, UPT, UR4, UR7, UPT ;  /* 0x000000070400728c */ /* 0x000fc4000bf06270 */
[----:B------:R-:W-:Y:S02]  /*1470*/  UIMAD.WIDE.U32 UR10, UR4, UR8, URZ ;  /* 0x00000008040a72a5 */ /* 0x000fe4000f8e00ff */
[----:B------:R-:W-:Y:S02]  /*1480*/  UISETP.GE.OR UP0, UPT, UR5, UR12, UP0 ;  /* 0x0000000c0500728c */ /* 0x000fe40008706670 */
[----:B------:R-:W-:Y:S02]  /*1490*/  UIMAD.WIDE.U32 UR12, UR5, UR8, URZ ;  /* 0x00000008050c72a5 */ /* 0x000fe4000f8e00ff */
[----:B------:R-:W-:Y:S01]  /*14a0*/  UIADD3 UR10, UPT, UPT, -UR4, URZ, URZ ;  /* 0x000000ff040a7290 */ /* 0x000fe2000fffe1ff */
[----:B------:R-:W-:Y:S01]  /*14b0*/  UMOV UR8, UR11 ;  /* 0x0000000b00087c82 */ /* 0x000fe20008000000 */
[----:B------:R-:W-:Y:S02]  /*14c0*/  UIADD3 UR11, UPT, UPT, -UR5, URZ, URZ ;  /* 0x000000ff050b7290 */ /* 0x000fe4000fffe1ff */
[----:B------:R-:W-:-:S03]  /*14d0*/  USHF.R.U32.HI UR8, URZ, UR9, UR8 ;  /* 0x00000009ff087299 */ /* 0x000fc60008011608 */
[----:B------:R-:W-:Y:S01]  /*14e0*/  @!UP0 UMOV UR7, UR13 ;  /* 0x0000000d00078c82 */ /* 0x000fe20008000000 */
[----:B------:R-:W-:Y:S02]  /*14f0*/  UIMAD UR20, UR14, UR10, UR20 ;  /* 0x0000000a0e1472a4 */ /* 0x000fe4000f8e0214 */
[----:B------:R-:W-:Y:S02]  /*1500*/  USEL UR8, UR4, UR8, !UP2 ;  /* 0x0000000804087287 */ /* 0x000fe4000d000000 */
[----:B------:R-:W-:Y:S02]  /*1510*/  @!UP0 USHF.R.U32.HI UR7, URZ, UR9, UR7 ;  /* 0x00000009ff078299 */ /* 0x000fe40008011607 */
[----:B------:R-:W-:Y:S02]  /*1520*/  UIADD3 UR9, UPT, UPT, -UR8, URZ, URZ ;  /* 0x000000ff08097290 */ /* 0x000fe4000fffe1ff */
[----:B------:R-:W-:Y:S02]  /*1530*/  @!UP0 USEL UR7, UR5, UR7, !UP2 ;  /* 0x0000000705078287 */ /* 0x000fe4000d000000 */
[----:B------:R-:W-:-:S02]  /*1540*/  UIMAD UR9, UR21, UR9, UR4 ;  /* 0x00000009150972a4 */ /* 0x000fc4000f8e0204 */
[----:B------:R-:W-:Y:S02]  /*1550*/  @!UP0 UIADD3 UR8, UPT, UPT, UR8, -UR7, URZ ;  /* 0x8000000708088290 */ /* 0x000fe4000fffe0ff */
[----:B------:R-:W-:Y:S02]  /*1560*/  @!UP0 UIMAD UR6, UR9, UR6, UR7 ;  /* 0x00000006090682a4 */ /* 0x000fe4000f8e0207 */
[----:B------:R-:W-:Y:S02]  /*1570*/  @!UP0 UIMAD UR4, UR8, UR21, UR5 ;  /* 0x00000015080482a4 */ /* 0x000fe4000f8e0205 */
[----:B------:R-:W-:Y:S02]  /*1580*/  UIMAD UR16, UR26, UR11, UR16 ;  /* 0x0000000b1a1072a4 */ /* 0x000fe4000f8e0210 */
[----:B------:R-:W-:Y:S01]  /*1590*/  UIMAD UR20, UR4, UR14, UR20 ;  /* 0x0000000e041472a4 */ /* 0x000fe2000f8e0214 */
[----:B------:R-:W-:Y:S02]  /*15a0*/  @!UP0 UMOV UR5, UR6 ;  /* 0x0000000600058c82 */ /* 0x000fe40008000000 */
[----:B------:R-:W-:-:S12]  /*15b0*/  UIMAD UR16, UR5, UR26, UR16 ;  /* 0x0000001a051072a4 */ /* 0x000fd8000f8e0210 */
.L_x_18:
[----:B------:R-:W-:Y:S02]  /*15c0*/  UISETP.NE.AND UP1, UPT, UR27, 0x1, UPT ;  /* 0x000000011b00788c */ /* 0x000fe4000bf25270 */
[----:B------:R-:W-:Y:S02]  /*15d0*/  UISETP.NE.AND UP0, UPT, UR17, 0x2, UPT ;  /* 0x000000021100788c */ /* 0x000fe4000bf05270 */
[----:B------:R-:W-:-:S05]  /*15e0*/  ULOP3.LUT UR28, UR28, 0x1c00, URZ, 0xc0, !UPT ;  /* 0x00001c001c1c7892 */ /* 0x000fca000f8ec0ff */
[----:B------:R-:W-:Y:S07]  /*15f0*/  BRA.U UP1, `(.L_x_19) ;  /* 0x0000000101447547 */ /* 0x000fee000b800000 */
[----:B------:R-:W1:Y:S01]  /*1600*/  LDCU.128 UR8, c[0x0][0xb10] ;  /* 0x00016200ff0877ac */ /* 0x000e620008000c00 */
[----:B------:R-:W2:Y:S01]  /*1610*/  LDCU UR12, c[0x0][0xb0c] ;  /* 0x00016180ff0c77ac */ /* 0x000ea20008000800 */
[----:B------:R-:W3:Y:S01]  /*1620*/  LDCU UR13, c[0x0][0xb20] ;  /* 0x00016400ff0d77ac */ /* 0x000ee20008000800 */
[----:B-1----:R-:W-:Y:S02]  /*1630*/  UIMAD.WIDE.U32 UR6, UR16, UR8, URZ ;  /* 0x00000008100672a5 */ /* 0x002fe4000f8e00ff */
[----:B------:R-:W-:Y:S02]  /*1640*/  UIMAD.WIDE.U32 UR4, UR20, UR11, URZ ;  /* 0x0000000b140472a5 */ /* 0x000fe4000f8e00ff */
[----:B--2---:R-:W-:Y:S02]  /*1650*/  UISETP.NE.AND UP2, UPT, UR12, 0x1, UPT ;  /* 0x000000010c00788c */ /* 0x004fe4000bf45270 */
[----:B------:R-:W-:Y:S01]  /*1660*/  UISETP.NE.AND UP1, UPT, UR10, 0x1, UPT ;  /* 0x000000010a00788c */ /* 0x000fe2000bf25270 */
[----:B------:R-:W-:-:S02]  /*1670*/  UMOV UR6, UR7 ;  /* 0x0000000700067c82 */ /* 0x000fc40008000000 */
[----:B------:R-:W-:Y:S01]  /*1680*/  UMOV UR4, UR5 ;  /* 0x0000000500047c82 */ /* 0x000fe20008000000 */
[----:B------:R-:W-:Y:S02]  /*1690*/  USHF.R.U32.HI UR6, URZ, UR9, UR6 ;  /* 0x00000009ff067299 */ /* 0x000fe40008011606 */
[----:B---3--:R-:W-:Y:S02]  /*16a0*/  USHF.R.U32.HI UR4, URZ, UR13, UR4 ;  /* 0x0000000dff047299 */ /* 0x008fe40008011604 */
[----:B------:R-:W-:Y:S02]  /*16b0*/  USEL UR5, UR16, UR6, !UP2 ;  /* 0x0000000610057287 */ /* 0x000fe4000d000000 */
[----:B------:R-:W-:-:S04]  /*16c0*/  USEL UR4, UR20, UR4, !UP1 ;  /* 0x0000000414047287 */ /* 0x000fc8000c800000 */
[----:B------:R-:W-:Y:S02]  /*16d0*/  UIADD3 UR6, UPT, UPT, UR5, -UR4, URZ ;  /* 0x8000000405067290 */ /* 0x000fe4000fffe0ff */
[----:B------:R-:W-:Y:S02]  /*16e0*/  UIADD3 UR4, UPT, UPT, -UR5, UR4, URZ ;  /* 0x0000000405047290 */ /* 0x000fe4000fffe1ff */
[----:B------:R-:W-:Y:S02]  /*16f0*/  UIMAD UR20, UR6, UR10, UR20 ;  /* 0x0000000a061472a4 */ /* 0x000fe4000f8e0214 */
[----:B------:R-:W-:-:S12]  /*1700*/  UIMAD UR16, UR4, UR12, UR16 ;  /* 0x0000000c041072a4 */ /* 0x000fd8000f8e0210 */
.L_x_19:
[----:B------:R-:W-:Y:S05]  /*1710*/  BRA.U !UP5, `(.L_x_20) ;  /* 0x000000010d0c7547 */ /* 0x000fea000b800000 */
[----:B------:R-:W-:Y:S01]  /*1720*/  UCGABAR_WAIT ;  /* 0x0000000000007dc7 */ /* 0x000fe20008000000 */
[----:B------:R-:W-:Y:S01]  /*1730*/  CCTL.IVALL ;  /* 0x00000000ff00798f */ /* 0x000fe20002000000 */
[----:B------:R-:W-:Y:S05]  /*1740*/  BRA `(.L_x_21) ;  /* 0x0000000000047947 */ /* 0x000fea0003800000 */
.L_x_20:
[----:B------:R-:W-:Y:S06]  /*1750*/  BAR.SYNC.DEFER_BLOCKING 0x0 ;  /* 0x0000000000007b1d */ /* 0x000fec0000010000 */
.L_x_21:
[----:B------:R-:W-:Y:S05]  /*1760*/  BRA.U UP0, `(.L_x_22) ;  /* 0x0000001100a07547 */ /* 0x000fea000b800000 */
[----:B------:R-:W1:Y:S01]  /*1770*/  LDCU UR6, c[0x0][0x38c] ;  /* 0x00007180ff0677ac */ /* 0x000e620008000800 */
[----:B------:R-:W2:Y:S01]  /*1780*/  S2UR UR8, SR_CgaCtaId ;  /* 0x00000000000879c3 */ /* 0x000ea20000008800 */
[----:B------:R-:W-:Y:S01]  /*1790*/  PLOP3.LUT P1, PT, PT, PT, UP3, 0x80, 0x8 ;  /* 0x000000000008781c */ /* 0x000fe20003f2f038 */
[----:B------:R-:W-:Y:S01]  /*17a0*/  IMAD.MOV.U32 R12, RZ, RZ, 0x1 ;  /* 0x00000001ff0c7424 */ /* 0x000fe200078e00ff */
[----:B------:R-:W-:Y:S01]  /*17b0*/  UMOV UR7, 0x400 ;  /* 0x0000040000077882 */ /* 0x000fe20000000000 */
[----:B------:R-:W-:Y:S01]  /*17c0*/  UISETP.NE.AND UP1, UPT, UR17, URZ, UPT ;  /* 0x000000ff1100728c */ /* 0x000fe2000bf25270 */
[----:B------:R-:W-:Y:S02]  /*17d0*/  ISETP.EQ.OR P2, PT, R0, RZ, P3 ;  /* 0x000000ff0000720c */ /* 0x000fe40001f42670 */
[----:B------:R-:W-:Y:S02]  /*17e0*/  CS2R R10, SRZ ;  /* 0x00000000000a7805 */ /* 0x000fe4000001ff00 */
[----:B------:R-:W-:Y:S01]  /*17f0*/  PLOP3.LUT P1, PT, P1, PT, PT, 0x8, 0x80 ;  /* 0x000000000080781c */ /* 0x000fe20000f2e170 */
[----:B------:R-:W-:Y:S01]  /*1800*/  IMAD.MOV.U32 R9, RZ, RZ, RZ ;  /* 0x000000ffff097224 */ /* 0x000fe200078e00ff */
[----:B------:R-:W3:Y:S01]  /*1810*/  LDCU UR40, c[0x0][0x370] ;  /* 0x00006e00ff2877ac */ /* 0x000ee20008000800 */
[----:B------:R-:W-:Y:S01]  /*1820*/  IMAD.MOV.U32 R8, RZ, RZ, 0x1 ;  /* 0x00000001ff087424 */ /* 0x000fe200078e00ff */
[----:B------:R-:W4:Y:S01]  /*1830*/  LDCU.64 UR26, c[0x0][0x348] ;  /* 0x00006900ff1a77ac */ /* 0x000f220008000a00 */
[----:B-1----:R-:W-:-:S02]  /*1840*/  UIADD3 UR5, UPT, UPT, UR6, 0x3f, URZ ;  /* 0x0000003f06057890 */ /* 0x002fc4000fffe0ff */
[----:B------:R-:W-:Y:S02]  /*1850*/  USHF.R.U32.HI UR45, URZ, 0x6, UR28 ;  /* 0x00000006ff2d7899 */ /* 0x000fe4000801161c */
[----:B------:R-:W-:Y:S02]  /*1860*/  USHF.R.S32.HI UR4, URZ, 0x1f, UR5 ;  /* 0x0000001fff047899 */ /* 0x000fe40008011405 */
[----:B------:R-:W-:Y:S02]  /*1870*/  UIADD3 UR46, UPT, UPT, UR6, 0x7e, URZ ;  /* 0x0000007e062e7890 */ /* 0x000fe4000fffe0ff */
[----:B------:R-:W-:Y:S02]  /*1880*/  ULEA.HI UR4, UR4, UR5, URZ, 0x6 ;  /* 0x0000000504047291 */ /* 0x000fe4000f8f30ff */
[----:B------:R-:W-:Y:S02]  /*1890*/  UIADD3 UR5, UPT, UPT, UR6, -0x1, URZ ;  /* 0xffffffff06057890 */ /* 0x000fe4000fffe0ff */
[----:B------:R-:W-:-:S02]  /*18a0*/  USHF.R.S32.HI UR43, URZ, 0x6, UR4 ;  /* 0x00000006ff2b7899 */ /* 0x000fc40008011404 */
[----:B------:R-:W-:Y:S02]  /*18b0*/  UISETP.GE.U32.AND UP2, UPT, UR5, -0x7f, UPT ;  /* 0xffffff810500788c */ /* 0x000fe4000bf46070 */
[----:B------:R-:W-:Y:S02]  /*18c0*/  UISETP.LT.U32.AND UP0, UPT, UR43, 0x3, UPT ;  /* 0x000000032b00788c */ /* 0x000fe4000bf01070 */
[----:B--2---:R-:W-:Y:S02]  /*18d0*/  ULEA UR7, UR8, UR7, 0x18 ;  /* 0x0000000708077291 */ /* 0x004fe4000f8ec0ff */
[----:B------:R-:W-:Y:S02]  /*18e0*/  USEL UR41, UR43, 0x3, UP0 ;  /* 0x000000032b297887 */ /* 0x000fe40008000000 */
[----:B------:R-:W-:Y:S02]  /*18f0*/  ULEA UR29, UR28, UR7, 0x1 ;  /* 0x000000071c1d7291 */ /* 0x000fe4000f8e08ff */
[----:B------:R-:W-:-:S02]  /*1900*/  UIADD3 UR21, UPT, UPT, UR41, -0x1, URZ ;  /* 0xffffffff29157890 */ /* 0x000fc4000fffe0ff */
[----:B------:R-:W-:Y:S01]  /*1910*/  @UP2 UIADD3 UR21, UPT, UPT, UR41, URZ, URZ ;  /* 0x000000ff29152290 */ /* 0x000fe2000fffe0ff */
[----:B------:R-:W1:Y:S01]  /*1920*/  LDCU UR39, c[0x0][0x374] ;  /* 0x00006e80ff2777ac */ /* 0x000e620008000800 */
[----:B------:R-:W-:Y:S02]  /*1930*/  USEL UR24, UR48, 0x2, UP1 ;  /* 0x0000000230187887 */ /* 0x000fe40008800000 */
[----:B------:R-:W-:Y:S02]  /*1940*/  UIADD3 UR29, UPT, UPT, UR29, 0x10800, URZ ;  /* 0x000108001d1d7890 */ /* 0x000fe4000fffe0ff */
[----:B------:R-:W-:Y:S02]  /*1950*/  UIADD3 UR44, UPT, UPT, UR43, -UR41, URZ ;  /* 0x800000292b2c7290 */ /* 0x000fe4000fffe0ff */
[----:B------:R-:W-:Y:S01]  /*1960*/  UIADD3 UR21, UPT, UPT, UR21, 0x1, URZ ;  /* 0x0000000115157890 */ /* 0x000fe2000fffe0ff */
[----:B---34-:R-:W-:-:S11]  /*1970*/  UMOV UR5, URZ ;  /* 0x000000ff00057c82 */ /* 0x018fd60008000000 */
.L_x_42:
[----:B------:R-:W2:Y:S02]  /*1980*/  S2UR UR4, SR_CgaCtaId ;  /* 0x00000000000479c3 */ /* 0x000ea40000008800 */
[----:B--2---:R-:W-:-:S09]  /*1990*/  UISETP.NE.AND UP0, UPT, UR4, URZ, UPT ;  /* 0x000000ff0400728c */ /* 0x004fd2000bf05270 */
[----:B------:R-:W-:Y:S05]  /*19a0*/  BRA.U UP0, `(.L_x_23) ;  /* 0x0000000100287547 */ /* 0x000fea000b800000 */
[----:B------:R-:W-:Y:S02]  /*19b0*/  LEA R0, R9, UR7, 0x3 ;  /* 0x0000000709007c11 */ /* 0x000fe4000f8e18ff */
[----:B------:R-:W-:-:S04]  /*19c0*/  SHF.L.U32 R2, R8, 0x1f, RZ ;  /* 0x0000001f08027819 */ /* 0x000fc800000006ff */
[----:B------:R-:W2:Y:S02]  /*19d0*/  SYNCS.PHASECHK.TRANS64.TRYWAIT P0, [R0+URZ+0xd0], R2 ;  /* 0x0000d002000075a7 */ /* 0x000ea400080011ff */
[----:B--2---:R-:W-:Y:S05]  /*19e0*/  @!P0 BRA `(.L_x_24) ;  /* 0x0000009800b48947 */ /* 0x004fea0003800000 */
.L_x_135:
[----:B------:R-:W-:Y:S01]  /*19f0*/  VIADD R9, R9, 0x1 ;  /* 0x0000000109097836 */ /* 0x000fe20000000000 */
[----:B------:R2:W-:Y:S04]  /*1a00*/  SYNCS.ARRIVE.TRANS64.A1T0 RZ, [R0+URZ+0xc0], RZ ;  /* 0x0000c0ff00ff79a7 */ /* 0x0005e800081000ff */
[----:B------:R-:W-:-:S04]  /*1a10*/  ISETP.NE.AND P0, PT, R9, 0x2, PT ;  /* 0x000000020900780c */ /* 0x000fc80003f05270 */
[----:B------:R-:W-:Y:S02]  /*1a20*/  SEL R9, R9, RZ, P0 ;  /* 0x000000ff09097207 */ /* 0x000fe40000000000 */
[----:B--2---:R-:W-:-:S04]  /*1a30*/  SEL R0, RZ, 0x1, P0 ;  /* 0x00000001ff007807 */ /* 0x004fc80000000000 */
[----:B------:R-:W-:-:S07]  /*1a40*/  LOP3.LUT R8, R8, R0, RZ, 0x3c, !PT ;  /* 0x0000000008087212 */ /* 0x000fce00078e3cff */
.L_x_23:
[----:B------:R-:W-:Y:S01]  /*1a50*/  ULEA UR4, UR5, UR7, 0x3 ;  /* 0x0000000705047291 */ /* 0x000fe2000f8e18ff */
[----:B------:R-:W-:Y:S01]  /*1a60*/  SHF.L.U32 R0, R12, 0x1f, RZ ;  /* 0x0000001f0c007819 */ /* 0x000fe200000006ff */
[----:B------:R-:W-:Y:S02]  /*1a70*/  UISETP.GE.U32.AND UP0, UPT, UR46, 0x7f, UPT ;  /* 0x0000007f2e00788c */ /* 0x000fe4000bf06070 */
[----:B------:R-:W-:Y:S02]  /*1a80*/  USHF.L.U32 UR11, UR20, 0x8, URZ ;  /* 0x00000008140b7899 */ /* 0x000fe400080006ff */
[----:B------:R-:W-:Y:S01]  /*1a90*/  ULEA UR35, UR16, UR45, 0x7 ;  /* 0x0000002d10237291 */ /* 0x000fe2000f8e38ff */
[----:B------:R-:W-:Y:S02]  /*1aa0*/  UMOV UR13, URZ ;  /* 0x000000ff000d7c82 */ /* 0x000fe40008000000 */
[----:B------:R2:W3:Y:S02]  /*1ab0*/  SYNCS.PHASECHK.TRANS64.TRYWAIT P0, [UR4+0x18], R0 ;  /* 0x00001800ff0075a7 */ /* 0x0004e40008001104 */
[----:B------:R-:W-:Y:S07]  /*1ac0*/  BRA.U !UP0, `(.L_x_25) ;  /* 0x0000000108c07547 */ /* 0x000fee000b800000 */
[----:B------:R-:W-:Y:S01]  /*1ad0*/  UMOV UR6, URZ ;  /* 0x000000ff00067c82 */ /* 0x000fe20008000000 */
[----:B------:R-:W-:-:S05]  /*1ae0*/  UMOV UR4, UR5 ;  /* 0x0000000500047c82 */ /* 0x000fca0008000000 */
.L_x_31:
[----:B------:R-:W-:Y:S01]  /*1af0*/  ULEA UR33, UR4, UR7, 0x3 ;  /* 0x0000000704217291 */ /* 0x000fe2000f8e18ff */
[----:B---3--:R-:W-:Y:S01]  /*1b00*/  @!P3 MOV R2, 0xc000 ;  /* 0x0000c0000002b802 */ /* 0x008fe20000000f00 */
[----:B-1-3--:R-:W-:Y:S10]  /*1b10*/  @P0 BRA `(.L_x_26) ;  /* 0x00000000000c0947 */ /* 0x00aff40003800000 */
[----:B------:R-:W-:-:S04]  /*1b20*/  SHF.L.U32 R3, R12, 0x1f, RZ ;  /* 0x0000001f0c037819 */ /* 0x000fc800000006ff */
[----:B------:R-:W3:Y:S02]  /*1b30*/  SYNCS.PHASECHK.TRANS64.TRYWAIT P0, [UR33+0x18], R3 ;  /* 0x00001803ff0075a7 */ /* 0x000ee40008001121 */
[----:B---3--:R-:W-:Y:S05]  /*1b40*/  @!P0 BRA `(.L_x_27) ;  /* 0x0000009800708947 */ /* 0x008fea0003800000 */
.L_x_26:
[----:B------:R3:W-:Y:S01]  /*1b50*/  @!P3 SYNCS.ARRIVE.TRANS64 RZ, [UR33], R2 ;  /* 0x00000002ffffb9a7 */ /* 0x0007e20008000021 */
[----:B------:R-:W-:-:S04]  /*1b60*/  ULOP3.LUT UR5, UR24, 0x2, URZ, 0xfc, !UPT ;  /* 0x0000000218057892 */ /* 0x000fc8000f8efcff */
[----:B------:R-:W-:-:S09]  /*1b70*/  UISETP.NE.AND UP0, UPT, UR5, 0x2, UPT ;  /* 0x000000020500788c */ /* 0x000fd2000bf05270 */
[----:B------:R-:W-:Y:S05]  /*1b80*/  BRA.U UP0, `(.L_x_28) ;  /* 0x0000000100047547 */ /* 0x000fea000b800000 */
[----:B-1----:R-:W-:Y:S05]  /*1b90*/  BPT.TRAP 0x1 ;  /* 0x000000040000795c */ /* 0x002fea0000300000 */
.L_x_28:
[----:B------:R-:W-:Y:S04]  /*1ba0*/  BSSY.RECONVERGENT B0, `(.L_x_29) ;  /* 0x0000003000007945 */ /* 0x000fe80003800200 */
[----:B------:R-:W-:Y:S05]  /*1bb0*/  @P2 BRA `(.L_x_30) ;  /* 0x0000000000042947 */ /* 0x000fea0003800000 */
[----:B-1----:R-:W-:Y:S05]  /*1bc0*/  BPT.TRAP 0x1 ;  /* 0x000000040000795c */ /* 0x002fea0000300000 */
.L_x_30:
[----:B-1----:R-:W-:Y:S05]  /*1bd0*/  BSYNC.RECONVERGENT B0 ;  /* 0x0000000000007941 */ /* 0x002fea0003800200 */
.L_x_29:
[----:B------:R-:W-:Y:S02]  /*1be0*/  UIADD3 UR5, UPT, UPT, UR4, 0x1, URZ ;  /* 0x0000000104057890 */ /* 0x000fe4000fffe0ff */
[----:B------:R-:W-:Y:S02]  /*1bf0*/  UIADD3 UR16, UP1, UPT, UR26, 0x80, URZ ;  /* 0x000000801a107890 */ /* 0x000fe4000ff3e0ff */
[----:B------:R-:W-:Y:S02]  /*1c00*/  UISETP.NE.AND UP0, UPT, UR5, 0x3, UPT ;  /* 0x000000030500788c */ /* 0x000fe4000bf05270 */
[----:B------:R-:W-:Y:S02]  /*1c10*/  USHF.L.U32 UR34, UR6, 0x6, URZ ;  /* 0x0000000606227899 */ /* 0x000fe400080006ff */
[----:B------:R-:W-:Y:S02]  /*1c20*/  USEL UR9, URZ, 0x1, UP0 ;  /* 0x00000001ff097887 */ /* 0x000fe40008000000 */
[----:B------:R-:W-:-:S02]  /*1c30*/  USEL UR5, UR5, URZ, UP0 ;  /* 0x000000ff05057287 */ /* 0x000fc40008000000 */
[----:B------:R-:W-:Y:S02]  /*1c40*/  UIADD3 UR14, UP0, UPT, UR26, 0x180, URZ ;  /* 0x000001801a0e7890 */ /* 0x000fe4000ff1e0ff */
[----:B------:R-:W-:Y:S01]  /*1c50*/  ULEA UR8, UR5, UR7, 0x3 ;  /* 0x0000000705087291 */ /* 0x000fe2000f8e18ff */
[----:B------:R-:W-:Y:S01]  /*1c60*/  LOP3.LUT R12, R12, UR9, RZ, 0x3c, !PT ;  /* 0x000000090c0c7c12 */ /* 0x000fe2000f8e3cff */
[----:B------:R-:W-:Y:S02]  /*1c70*/  ULEA UR9, UR4, UR28, 0xd ;  /* 0x0000001c04097291 */ /* 0x000fe4000f8e68ff */
[----:B------:R-:W-:Y:S01]  /*1c80*/  UIADD3.X UR17, UPT, UPT, URZ, UR27, URZ, UP1, !UPT ;  /* 0x0000001bff117290 */ /* 0x000fe20008ffe4ff */
[----:B--2---:R-:W-:Y:S01]  /*1c90*/  SHF.L.U32 R0, R12, 0x1f, RZ ;  /* 0x0000001f0c007819 */ /* 0x004fe200000006ff */
[----:B------:R-:W-:Y:S02]  /*1ca0*/  ULEA UR9, UR9, UR7, 0x1 ;  /* 0x0000000709097291 */ /* 0x000fe4000f8e08ff */
[----:B------:R-:W-:Y:S01]  /*1cb0*/  UIADD3.X UR15, UPT, UPT, URZ, UR27, URZ, UP0, !UPT ;  /* 0x0000001bff0f7290 */ /* 0x000fe200087fe4ff */
[----:B------:R4:W1:Y:S01]  /*1cc0*/  SYNCS.PHASECHK.TRANS64.TRYWAIT P0, [UR8+0x18], R0 ;  /* 0x00001800ff0075a7 */ /* 0x0008620008001108 */
[----:B------:R-:W-:-:S02]  /*1cd0*/  ULEA UR8, UR4, UR7, 0xf ;  /* 0x0000000704087291 */ /* 0x000fc4000f8e78ff */
[----:B------:R-:W-:Y:S02]  /*1ce0*/  UIADD3 UR32, UPT, UPT, UR9, 0x10800, URZ ;  /* 0x0001080009207890 */ /* 0x000fe4000fffe0ff */
[----:B------:R-:W-:Y:S01]  /*1cf0*/  UIADD3 UR8, UPT, UPT, UR8, 0x1c800, URZ ;  /* 0x0001c80008087890 */ /* 0x000fe2000fffe0ff */
[----:B------:R-:W-:Y:S01]  /*1d00*/  UMOV UR13, 0xff0000 ;  /* 0x00ff0000000d7882 */ /* 0x000fe20000000000 */
[----:B------:R-:W-:Y:S01]  /*1d10*/  UMOV UR18, 0x0 ;  /* 0x0000000000127882 */ /* 0x000fe20000000000 */
[----:B------:R-:W-:Y:S01]  /*1d20*/  UMOV UR19, 0x10000000 ;  /* 0x1000000000137882 */ /* 0x000fe20000000000 */
[----:B------:R-:W-:Y:S01]  /*1d30*/  UMOV UR12, UR36 ;  /* 0x00000024000c7c82 */ /* 0x000fe20008000000 */
[----:B------:R-:W-:Y:S01]  /*1d40*/  UMOV UR9, UR33 ;  /* 0x0000002100097c82 */ /* 0x000fe20008000000 */
[----:B------:R-:W-:Y:S01]  /*1d50*/  UMOV UR10, UR34 ;  /* 0x00000022000a7c82 */ /* 0x000fe20008000000 */
[----:B------:R2:W-:Y:S01]  /*1d60*/  UTMALDG.3D.MULTICAST [UR32], [UR16], UR13, desc[UR18] ;  /* 0x00001220100073b4 */ /* 0x0005e2000801180d */
[----:B------:R-:W-:Y:S01]  /*1d70*/  UIADD3 UR6, UPT, UPT, UR6, 0x1, URZ ;  /* 0x0000000106067890 */ /* 0x000fe2000fffe0ff */
[----:B------:R-:W-:-:S03]  /*1d80*/  UMOV UR4, UR5 ;  /* 0x0000000500047c82 */ /* 0x000fc60008000000 */
[----:B------:R-:W-:Y:S01]  /*1d90*/  UISETP.NE.AND UP0, UPT, UR6, UR21, UPT ;  /* 0x000000150600728c */ /* 0x000fe2000bf05270 */
[----:B------:R4:W-:Y:S01]  /*1da0*/  UTMALDG.3D [UR8], [UR14], desc[UR18] ;  /* 0x000012080e0075b4 */ /* 0x0009e20008011000 */
[----:B--2---:R-:W-:-:S07]  /*1db0*/  UMOV UR13, UR21 ;  /* 0x00000015000d7c82 */ /* 0x004fce0008000000 */
[----:B----4-:R-:W-:Y:S05]  /*1dc0*/  BRA.U UP0, `(.L_x_31) ;  /* 0xfffffffd00487547 */ /* 0x010fea000b83ffff */
.L_x_25:
[----:B------:R-:W-:Y:S01]  /*1dd0*/  ULEA UR4, UR5, UR7, 0x3 ;  /* 0x0000000705047291 */ /* 0x000fe2000f8e18ff */
[----:B--2---:R-:W-:Y:S01]  /*1de0*/  SHF.L.U32 R0, R12, 0x1f, RZ ;  /* 0x0000001f0c007819 */ /* 0x004fe200000006ff */
[----:B------:R-:W-:Y:S01]  /*1df0*/  @!P1 SYNCS.ARRIVE.TRANS64.A1T0 RZ, [UR7+0x78], RZ ;  /* 0x000078ffffff99a7 */ /* 0x000fe20008100007 */
[----:B------:R-:W-:-:S06]  /*1e00*/  UISETP.GT.AND UP0, UPT, UR43, UR41, UPT ;  /* 0x000000292b00728c */ /* 0x000fcc000bf04270 */
[----:B-1-3--:R1:W2:Y:S03]  /*1e10*/  SYNCS.PHASECHK.TRANS64.TRYWAIT P0, [UR4+0x18], R0 ;  /* 0x00001800ff0075a7 */ /* 0x00a2a60008001104 */
[----:B------:R-:W-:Y:S05]  /*1e20*/  BRA.U !UP0, `(.L_x_32) ;  /* 0x0000000108bc7547 */ /* 0x000fea000b800000 */
[----:B------:R-:W-:Y:S01]  /*1e30*/  UIADD3 UR25, UPT, UPT, UR44, UR13, URZ ;  /* 0x0000000d2c197290 */ /* 0x000fe2000fffe0ff */
[----:B------:R-:W-:-:S11]  /*1e40*/  UMOV UR4, UR5 ;  /* 0x0000000500047c82 */ /* 0x000fd60008000000 */
.L_x_38:
[----:B------:R-:W-:Y:S01]  /*1e50*/  ULEA UR17, UR4, UR7, 0x3 ;  /* 0x0000000704117291 */ /* 0x000fe2000f8e18ff */
[----:B--2---:R-:W-:Y:S01]  /*1e60*/  @!P3 MOV R2, 0xc000 ;  /* 0x0000c0000002b802 */ /* 0x004fe20000000f00 */
[----:B--2-4-:R-:W-:Y:S10]  /*1e70*/  @P0 BRA `(.L_x_33) ;  /* 0x00000000000c0947 */ /* 0x014ff40003800000 */
[----:B------:R-:W-:-:S04]  /*1e80*/  SHF.L.U32 R3, R12, 0x1f, RZ ;  /* 0x0000001f0c037819 */ /* 0x000fc800000006ff */
[----:B------:R-:W2:Y:S02]  /*1e90*/  SYNCS.PHASECHK.TRANS64.TRYWAIT P0, [UR17+0x18], R3 ;  /* 0x00001803ff0075a7 */ /* 0x000ea40008001111 */
[----:B--2---:R-:W-:Y:S05]  /*1ea0*/  @!P0 BRA `(.L_x_34) ;  /* 0x0000009400b08947 */ /* 0x004fea0003800000 */
.L_x_33:
[----:B------:R2:W-:Y:S01]  /*1eb0*/  @!P3 SYNCS.ARRIVE.TRANS64 RZ, [UR17], R2 ;  /* 0x00000002ffffb9a7 */ /* 0x0005e20008000011 */
[----:B------:R-:W-:-:S04]  /*1ec0*/  ULOP3.LUT UR5, UR24, 0x2, URZ, 0xfc, !UPT ;  /* 0x0000000218057892 */ /* 0x000fc8000f8efcff */
[----:B------:R-:W-:-:S09]  /*1ed0*/  UISETP.NE.AND UP0, UPT, UR5, 0x2, UPT ;  /* 0x000000020500788c */ /* 0x000fd2000bf05270 */
[----:B------:R-:W-:Y:S05]  /*1ee0*/  BRA.U UP0, `(.L_x_35) ;  /* 0x0000000100047547 */ /* 0x000fea000b800000 */
[----:B------:R-:W-:Y:S05]  /*1ef0*/  BPT.TRAP 0x1 ;  /* 0x000000040000795c */ /* 0x000fea0000300000 */
.L_x_35:
[----:B------:R-:W-:Y:S04]  /*1f00*/  BSSY.RECONVERGENT B0, `(.L_x_36) ;  /* 0x0000003000007945 */ /* 0x000fe80003800200 */
[----:B------:R-:W-:Y:S05]  /*1f10*/  @P2 BRA `(.L_x_37) ;  /* 0x0000000000042947 */ /* 0x000fea0003800000 */
[----:B------:R-:W-:Y:S05]  /*1f20*/  BPT.TRAP 0x1 ;  /* 0x000000040000795c */ /* 0x000fea0000300000 */
.L_x_37:
[----:B------:R-:W-:Y:S05]  /*1f30*/  BSYNC.RECONVERGENT B0 ;  /* 0x0000000000007941 */ /* 0x000fea0003800200 */
.L_x_36:
[----:B------:R-:W-:Y:S02]  /*1f40*/  UIADD3 UR5, UPT, UPT, UR4, 0x1, URZ ;  /* 0x0000000104057890 */ /* 0x000fe4000fffe0ff */
[----:B------:R-:W-:Y:S02]  /*1f50*/  UIADD3 UR14, UP1, UPT, UR26, 0x80, URZ ;  /* 0x000000801a0e7890 */ /* 0x000fe4000ff3e0ff */
[----:B------:R-:W-:Y:S02]  /*1f60*/  UISETP.NE.AND UP0, UPT, UR5, 0x3, UPT ;  /* 0x000000030500788c */ /* 0x000fe4000bf05270 */
[----:B------:R-:W-:Y:S02]  /*1f70*/  USHF.L.U32 UR18, UR13, 0x6, URZ ;  /* 0x000000060d127899 */ /* 0x000fe400080006ff */
[----:B------:R-:W-:Y:S02]  /*1f80*/  USEL UR8, URZ, 0x1, UP0 ;  /* 0x00000001ff087887 */ /* 0x000fe40008000000 */
[----:B------:R-:W-:-:S02]  /*1f90*/  USEL UR5, UR5, URZ, UP0 ;  /* 0x000000ff05057287 */ /* 0x000fc40008000000 */
[----:B------:R-:W-:Y:S02]  /*1fa0*/  UIADD3 UR22, UP0, UPT, UR26, 0x180, URZ ;  /* 0x000001801a167890 */ /* 0x000fe4000ff1e0ff */
[----:B------:R-:W-:Y:S01]  /*1fb0*/  LOP3.LUT R12, R12, UR8, RZ, 0x3c, !PT ;  /* 0x000000080c0c7c12 */ /* 0x000fe2000f8e3cff */
[----:B------:R-:W-:Y:S02]  /*1fc0*/  ULEA UR6, UR5, UR7, 0x3 ;  /* 0x0000000705067291 */ /* 0x000fe4000f8e18ff */
[----:B------:R-:W-:Y:S01]  /*1fd0*/  ULEA UR8, UR4, UR7, 0xf ;  /* 0x0000000704087291 */ /* 0x000fe2000f8e78ff */
[----:B-1----:R-:W-:Y:S01]  /*1fe0*/  SHF.L.U32 R0, R12, 0x1f, RZ ;  /* 0x0000001f0c007819 */ /* 0x002fe200000006ff */
[----:B------:R-:W-:Y:S02]  /*1ff0*/  ULEA UR16, UR4, UR29, 0xe ;  /* 0x0000001d04107291 */ /* 0x000fe4000f8e70ff */
[----:B------:R-:W-:Y:S02]  /*2000*/  UIADD3.X UR15, UPT, UPT, URZ, UR27, URZ, UP1, !UPT ;  /* 0x0000001bff0f7290 */ /* 0x000fe40008ffe4ff */
[----:B------:R-:W-:Y:S01]  /*2010*/  UIADD3 UR8, UPT, UPT, UR8, 0x1c800, URZ ;  /* 0x0001c80008087890 */ /* 0x000fe2000fffe0ff */
[----:B------:R3:W4:Y:S01]  /*2020*/  SYNCS.PHASECHK.TRANS64.TRYWAIT P0, [UR6+0x18], R0 ;  /* 0x00001800ff0075a7 */ /* 0x0007220008001106 */
[----:B------:R-:W-:Y:S01]  /*2030*/  UIADD3.X UR23, UPT, UPT, URZ, UR27, URZ, UP0, !UPT ;  /* 0x0000001bff177290 */ /* 0x000fe200087fe4ff */
[----:B------:R-:W-:Y:S01]  /*2040*/  UMOV UR6, 0xff0000 ;  /* 0x00ff000000067882 */ /* 0x000fe20000000000 */
[----:B------:R-:W-:Y:S01]  /*2050*/  UMOV UR30, 0x0 ;  /* 0x00000000001e7882 */ /* 0x000fe20000000000 */
[----:B------:R-:W-:Y:S01]  /*2060*/  UMOV UR31, 0x10000000 ;  /* 0x10000000001f7882 */ /* 0x000fe20000000000 */
[----:B------:R-:W-:Y:S01]  /*2070*/  UMOV UR19, UR35 ;  /* 0x0000002300137c82 */ /* 0x000fe20008000000 */
[----:B------:R-:W-:Y:S01]  /*2080*/  UMOV UR20, UR36 ;  /* 0x0000002400147c82 */ /* 0x000fe20008000000 */
[----:B------:R-:W-:Y:S01]  /*2090*/  UMOV UR12, UR36 ;  /* 0x00000024000c7c82 */ /* 0x000fe20008000000 */
[----:B------:R-:W-:Y:S01]  /*20a0*/  UMOV UR9, UR17 ;  /* 0x0000001100097c82 */ /* 0x000fe20008000000 */
[----:B------:R-:W-:Y:S01]  /*20b0*/  UMOV UR10, UR18 ;  /* 0x00000012000a7c82 */ /* 0x000fe20008000000 */
[----:B------:R3:W-:Y:S01]  /*20c0*/  UTMALDG.3D.MULTICAST [UR16], [UR14], UR6, desc[UR30] ;  /* 0x00001e100e0073b4 */ /* 0x0007e20008011806 */
[----:B------:R-:W-:Y:S01]  /*20d0*/  UIADD3 UR13, UPT, UPT, UR13, 0x1, URZ ;  /* 0x000000010d0d7890 */ /* 0x000fe2000fffe0ff */
[----:B------:R-:W-:-:S03]  /*20e0*/  UMOV UR4, UR5 ;  /* 0x0000000500047c82 */ /* 0x000fc60008000000 */
[----:B------:R-:W-:Y:S01]  /*20f0*/  UISETP.NE.AND UP0, UPT, UR13, UR25, UPT ;  /* 0x000000190d00728c */ /* 0x000fe2000bf05270 */
[----:B------:R3:W-:Y:S08]  /*2100*/  UTMALDG.3D [UR8], [UR22], desc[UR30] ;  /* 0x00001e08160075b4 */ /* 0x0007f00008011000 */
[----:B---3--:R-:W-:Y:S05]  /*2110*/  BRA.U UP0, `(.L_x_38) ;  /* 0xfffffffd004c7547 */ /* 0x008fea000b83ffff */
.L_x_32:
[C---:B------:R-:W-:Y:S01]  /*2120*/  LEA R3, R11.reuse, UR7, 0x3 ;  /* 0x000000070b037c11 */ /* 0x040fe2000f8e18ff */
[----:B------:R-:W-:Y:S01]  /*2130*/  NOP ;  /* 0x0000000000007918 */ /* 0x000fe20000000000 */
[----:B-1----:R-:W-:Y:S02]  /*2140*/  SHF.L.U32 R0, R10, 0x1f, RZ ;  /* 0x0000001f0a007819 */ /* 0x002fe400000006ff */
[----:B------:R-:W-:Y:S02]  /*2150*/  LEA R4, R11, UR7, 0x4 ;  /* 0x000000070b047c11 */ /* 0x000fe4000f8e20ff */
[----:B--2-4-:R-:W1:Y:S02]  /*2160*/  SYNCS.PHASECHK.TRANS64.TRYWAIT P0, [R3+URZ+0x80], R0 ;  /* 0x00008000030075a7 */ /* 0x014e6400080011ff */
[----:B-1----:R-:W-:Y:S05]  /*2170*/  @!P0 BRA `(.L_x_39) ;  /* 0x0000009400148947 */ /* 0x002fea0003800000 */
.L_x_138:
[----:B------:R-:W2:Y:S01]  /*2180*/  LDS.128 R4, [R4+0xf0] ;  /* 0x0000f00004047984 */ /* 0x000ea20000000c00 */
[----:B------:R-:W-:Y:S01]  /*2190*/  UISETP.GE.AND UP0, UPT, UR42, 0x1, UPT ;  /* 0x000000012a00788c */ /* 0x000fe2000bf06270 */
[----:B------:R-:W-:Y:S01]  /*21a0*/  @!PT LDS RZ, [RZ] ;  /* 0x00000000fffff984 */ /* 0x000fe20000000800 */
[----:B------:R-:W-:Y:S01]  /*21b0*/  @!PT LDS RZ, [RZ] ;  /* 0x00000000fffff984 */ /* 0x000fe20000000800 */
[----:B------:R-:W-:Y:S01]  /*21c0*/  @!PT LDS RZ, [RZ] ;  /* 0x00000000fffff984 */ /* 0x000fe20000000800 */
[----:B------:R-:W-:Y:S01]  /*21d0*/  @!PT LDS RZ, [RZ] ;  /* 0x00000000fffff984 */ /* 0x000fe20000000800 */
[----:B------:R3:W-:Y:S06]  /*21e0*/  MEMBAR.ALL.CTA ;  /* 0x0000000000007992 */ /* 0x0007ec0000008000 */
[----:B---3--:R-:W3:Y:S01]  /*21f0*/  FENCE.VIEW.ASYNC.S ;  /* 0x00000000000073c6 */ /* 0x008ee20000000000 */
[----:B--2---:R-:W-:-:S13]  /*2200*/  LOP3.LUT P0, RZ, R6, 0x1, RZ, 0xc0, !PT ;  /* 0x0000000106ff7812 */ /* 0x004fda000780c0ff */
[----:B---3--:R-:W-:Y:S01]  /*2210*/  VOTEU.ANY UP1, P0 ;  /* 0x0000000000ff7886 */ /* 0x008fe20000020100 */
[----:B------:R-:W-:-:S13]  /*2220*/  PLOP3.LUT P0, PT, PT, PT, UP1, 0x80, 0x8 ;  /* 0x000000000008781c */ /* 0x000fda0003f0f018 */
[----:B-1----:R-:W-:Y:S02]  /*2230*/  @P0 LOP3.LUT R0, R5, 0xffff, RZ, 0xc0, !PT ;  /* 0x0000ffff05000812 */ /* 0x002fe400078ec0ff */
[----:B------:R-:W-:Y:S02]  /*2240*/  @P0 MOV R2, R4 ;  /* 0x0000000400020202 */ /* 0x000fe40000000f00 */
[----:B------:R-:W-:Y:S01]  /*2250*/  @P0 R2UR UR6, R0 ;  /* 0x00000000000602ca */ /* 0x000fe200000e0000 */
[----:B------:R-:W-:Y:S01]  /*2260*/  VIADD R0, R3, 0x90 ;  /* 0x0000009003007836 */ /* 0x000fe20000000000 */
[----:B------:R-:W-:Y:S02]  /*2270*/  @P0 SHF.R.U32.HI R4, RZ, 0x10, R5 ;  /* 0x00000010ff040819 */ /* 0x000fe40000011605 */
[----:B------:R-:W-:Y:S02]  /*2280*/  @P0 R2UR UR8, R2 ;  /* 0x00000000020802ca */ /* 0x000fe400000e0000 */
[----:B------:R-:W-:-:S02]  /*2290*/  PRMT R0, RZ, 0x654, R0 ;  /* 0x00000654ff007816 */ /* 0x000fc40000000000 */
[----:B------:R-:W-:Y:S02]  /*22a0*/  @P0 R2UR UR4, R4 ;  /* 0x00000000040402ca */ /* 0x000fe400000e0000 */
[----:B------:R1:W-:Y:S03]  /*22b0*/  SYNCS.ARRIVE.TRANS64.RED.A1T0 RZ, [R0+URZ], RZ ;  /* 0x000000ff00ff79a7 */ /* 0x0003e600081004ff */
[----:B------:R-:W-:-:S04]  /*22c0*/  @UP1 UMOV UR37, UR6 ;  /* 0x0000000600251c82 */ /* 0x000fc80008000000 */
[----:B------:R-:W-:-:S04]  /*22d0*/  @UP1 UMOV UR38, UR8 ;  /* 0x0000000800261c82 */ /* 0x000fc80008000000 */
[----:B------:R-:W-:Y:S01]  /*22e0*/  @UP1 UMOV UR36, UR4 ;  /* 0x0000000400241c82 */ /* 0x000fe20008000000 */
[----:B------:R-:W-:Y:S05]  /*22f0*/  BRA.U !UP0, `(.L_x_40) ;  /* 0x0000000108d47547 */ /* 0x000fea000b800000 */
[----:B------:R-:W2:Y:S01]  /*2300*/  LDCU.128 UR12, c[0x0][0xb10] ;  /* 0x00016200ff0c77ac */ /* 0x000ea20008000c00 */
[----:B------:R-:W3:Y:S01]  /*2310*/  LDCU UR25, c[0x0][0xb20] ;  /* 0x00016400ff1977ac */ /* 0x000ee20008000800 */
[----:B------:R-:W4:Y:S01]  /*2320*/  LDCU UR20, c[0x0][0xb0c] ;  /* 0x00016180ff1477ac */ /* 0x000f220008000800 */
[----:B------:R-:W1:Y:S01]  /*2330*/  LDCU.64 UR10, c[0x0][0xb28] ;  /* 0x00016500ff0a77ac */ /* 0x000e620008000a00 */
[----:B------:R-:W-:Y:S02]  /*2340*/  UISETP.NE.AND UP3, UPT, UR42, 0x1, UPT ;  /* 0x000000012a00788c */ /* 0x000fe4000bf65270 */
[----:B--2---:R-:W-:Y:S02]  /*2350*/  UIMAD.WIDE.U32 UR16, UR39, UR15, URZ ;  /* 0x0000000f271072a5 */ /* 0x004fe4000f8e00ff */
[----:B------:R-:W-:Y:S02]  /*2360*/  UIMAD.WIDE.U32 UR8, UR40, UR12, URZ ;  /* 0x0000000c280872a5 */ /* 0x000fe4000f8e00ff */
[----:B------:R-:W-:-:S02]  /*2370*/  UISETP.NE.AND UP0, UPT, UR14, 0x1, UPT ;  /* 0x000000010e00788c */ /* 0x000fc4000bf05270 */
[----:B------:R-:W-:Y:S01]  /*2380*/  UIMAD.WIDE.U32 UR22, UR37, UR15, URZ ;  /* 0x0000000f251672a5 */ /* 0x000fe2000f8e00ff */
[----:B------:R-:W-:Y:S02]  /*2390*/  UMOV UR16, UR17 ;  /* 0x0000001100107c82 */ /* 0x000fe40008000000 */
[----:B------:R-:W-:Y:S01]  /*23a0*/  UMOV UR8, UR9 ;  /* 0x0000000900087c82 */ /* 0x000fe20008000000 */
[----:B---3--:R-:W-:Y:S02]  /*23b0*/  USHF.R.U32.HI UR16, URZ, UR25, UR16 ;  /* 0x00000019ff107299 */ /* 0x008fe40008011610 */
[----:B----4-:R-:W-:Y:S02]  /*23c0*/  UISETP.NE.AND UP2, UPT, UR20, 0x1, UPT ;  /* 0x000000011400788c */ /* 0x010fe4000bf45270 */
[----:B------:R-:W-:Y:S02]  /*23d0*/  USHF.R.U32.HI UR8, URZ, UR13, UR8 ;  /* 0x0000000dff087299 */ /* 0x000fe40008011608 */
[----:B------:R-:W-:-:S02]  /*23e0*/  USEL UR6, UR39, UR16, !UP0 ;  /* 0x0000001027067287 */ /* 0x000fc4000c000000 */
[----:B------:R-:W-:Y:S02]  /*23f0*/  USEL UR8, UR40, UR8, !UP2 ;  /* 0x0000000828087287 */ /* 0x000fe4000d000000 */
[----:B-1----:R-:W-:Y:S01]  /*2400*/  UIMAD.WIDE.U32 UR16, UR6, UR10, URZ ;  /* 0x0000000a061072a5 */ /* 0x002fe2000f8e00ff */
[----:B------:R-:W-:Y:S01]  /*2410*/  UMOV UR4, UR23 ;  /* 0x0000001700047c82 */ /* 0x000fe20008000000 */
[----:B------:R-:W-:Y:S02]  /*2420*/  UIMAD.WIDE.U32 UR18, UR38, UR12, URZ ;  /* 0x0000000c261272a5 */ /* 0x000fe4000f8e00ff */
[----:B------:R-:W-:-:S03]  /*2430*/  UIMAD.WIDE.U32 UR22, UR8, UR10, URZ ;  /* 0x0000000a081672a5 */ /* 0x000fc6000f8e00ff */
[----:B------:R-:W-:Y:S01]  /*2440*/  UMOV UR16, UR17 ;  /* 0x0000001100107c82 */ /* 0x000fe20008000000 */
[----:B------:R-:W-:Y:S02]  /*2450*/  USHF.R.U32.HI UR4, URZ, UR25, UR4 ;  /* 0x00000019ff047299 */ /* 0x000fe40008011604 */
[----:B------:R-:W-:Y:S01]  /*2460*/  @UP3 USHF.R.U32.HI UR6, URZ, UR11, UR16 ;  /* 0x0000000bff063299 */ /* 0x000fe20008011610 */
[----:B------:R-:W-:Y:S01]  /*2470*/  UMOV UR18, UR19 ;  /* 0x0000001300127c82 */ /* 0x000fe20008000000 */
[----:B------:R-:W-:Y:S01]  /*2480*/  UMOV UR22, UR23 ;  /* 0x0000001700167c82 */ /* 0x000fe20008000000 */
[----:B------:R-:W-:Y:S02]  /*2490*/  USHF.R.U32.HI UR13, URZ, UR13, UR18 ;  /* 0x0000000dff0d7299 */ /* 0x000fe40008011612 */
[----:B------:R-:W-:Y:S02]  /*24a0*/  USEL UR4, UR37, UR4, !UP0 ;  /* 0x0000000425047287 */ /* 0x000fe4000c000000 */
[----:B------:R-:W-:-:S02]  /*24b0*/  @UP3 USHF.R.U32.HI UR8, URZ, UR11, UR22 ;  /* 0x0000000bff083299 */ /* 0x000fc40008011616 */
[----:B------:R-:W-:Y:S02]  /*24c0*/  UIMAD UR9, UR42, UR6, URZ ;  /* 0x000000062a0972a4 */ /* 0x000fe4000f8e02ff */
[----:B------:R-:W-:Y:S02]  /*24d0*/  USEL UR6, UR38, UR13, !UP2 ;  /* 0x0000000d26067287 */ /* 0x000fe4000d000000 */
[----:B------:R-:W-:Y:S02]  /*24e0*/  UIMAD UR12, UR42, UR8, URZ ;  /* 0x000000082a0c72a4 */ /* 0x000fe4000f8e02ff */
[----:B------:R-:W-:Y:S02]  /*24f0*/  UISETP.GE.AND UP0, UPT, UR4, UR9, UPT ;  /* 0x000000090400728c */ /* 0x000fe4000bf06270 */
[----:B------:R-:W-:Y:S02]  /*2500*/  UIMAD.WIDE.U32 UR16, UR4, UR10, URZ ;  /* 0x0000000a041072a5 */ /* 0x000fe4000f8e00ff */
[----:B------:R-:W-:-:S02]  /*2510*/  UISETP.GE.OR UP0, UPT, UR6, UR12, UP0 ;  /* 0x0000000c0600728c */ /* 0x000fc40008706670 */
        /* <DEDUP_REMOVED lines=19> */
.L_x_40:
[----:B------:R-:W2:Y:S02]  /*2650*/  LDCU UR4, c[0x0][0xb30] ;  /* 0x00016600ff0477ac */ /* 0x000ea40008000800 */
[----:B--2---:R-:W-:-:S09]  /*2660*/  UISETP.NE.AND UP0, UPT, UR4, 0x1, UPT ;  /* 0x000000010400788c */ /* 0x004fd2000bf05270 */
[----:B------:R-:W-:Y:S05]  /*2670*/  BRA.U UP0, `(.L_x_41) ;  /* 0x0000000100447547 */ /* 0x000fea000b800000 */
[----:B------:R-:W2:Y:S01]  /*2680*/  LDCU.128 UR12, c[0x0][0xb10] ;  /* 0x00016200ff0c77ac */ /* 0x000ea20008000c00 */
[----:B------:R-:W3:Y:S01]  /*2690*/  LDCU UR16, c[0x0][0xb0c] ;  /* 0x00016180ff1077ac */ /* 0x000ee20008000800 */
[----:B------:R-:W4:Y:S01]  /*26a0*/  LDCU UR17, c[0x0][0xb20] ;  /* 0x00016400ff1177ac */ /* 0x000f220008000800 */
[----:B--2---:R-:W-:Y:S02]  /*26b0*/  UIMAD.WIDE.U32 UR10, UR38, UR12, URZ ;  /* 0x0000000c260a72a5 */ /* 0x004fe4000f8e00ff */
[----:B------:R-:W-:Y:S02]  /*26c0*/  UIMAD.WIDE.U32 UR8, UR37, UR15, URZ ;  /* 0x0000000f250872a5 */ /* 0x000fe4000f8e00ff */
[----:B---3--:R-:W-:Y:S02]  /*26d0*/  UISETP.NE.AND UP2, UPT, UR16, 0x1, UPT ;  /* 0x000000011000788c */ /* 0x008fe4000bf45270 */
[----:B------:R-:W-:Y:S01]  /*26e0*/  UISETP.NE.AND UP0, UPT, UR14, 0x1, UPT ;  /* 0x000000010e00788c */ /* 0x000fe2000bf05270 */
[----:B------:R-:W-:-:S02]  /*26f0*/  UMOV UR6, UR11 ;  /* 0x0000000b00067c82 */ /* 0x000fc40008000000 */
[----:B------:R-:W-:Y:S01]  /*2700*/  UMOV UR4, UR9 ;  /* 0x0000000900047c82 */ /* 0x000fe20008000000 */
[----:B------:R-:W-:Y:S02]  /*2710*/  USHF.R.U32.HI UR6, URZ, UR13, UR6 ;  /* 0x0000000dff067299 */ /* 0x000fe40008011606 */
[----:B----4-:R-:W-:Y:S02]  /*2720*/  USHF.R.U32.HI UR4, URZ, UR17, UR4 ;  /* 0x00000011ff047299 */ /* 0x010fe40008011604 */
[----:B------:R-:W-:Y:S02]  /*2730*/  USEL UR6, UR38, UR6, !UP2 ;  /* 0x0000000626067287 */ /* 0x000fe4000d000000 */
[----:B------:R-:W-:-:S04]  /*2740*/  USEL UR4, UR37, UR4, !UP0 ;  /* 0x0000000425047287 */ /* 0x000fc8000c000000 */
[----:B------:R-:W-:Y:S02]  /*2750*/  UIADD3 UR8, UPT, UPT, UR6, -UR4, URZ ;  /* 0x8000000406087290 */ /* 0x000fe4000fffe0ff */
[----:B------:R-:W-:Y:S02]  /*2760*/  UIADD3 UR4, UPT, UPT, -UR6, UR4, URZ ;  /* 0x0000000406047290 */ /* 0x000fe4000fffe1ff */
[----:B------:R-:W-:Y:S02]  /*2770*/  UIMAD UR37, UR8, UR14, UR37 ;  /* 0x0000000e082572a4 */ /* 0x000fe4000f8e0225 */
[----:B------:R-:W-:-:S12]  /*2780*/  UIMAD UR38, UR4, UR16, UR38 ;  /* 0x00000010042672a4 */ /* 0x000fd8000f8e0226 */
.L_x_41:
[----:B------:R-:W-:Y:S01]  /*2790*/  VIADD R11, R11, 0x1 ;  /* 0x000000010b0b7836 */ /* 0x000fe20000000000 */
[----:B------:R-:W-:Y:S02]  /*27a0*/  R2UR UR6, R145 ;  /* 0x00000000910672ca */ /* 0x000fe400000e0000 */
[----:B------:R-:W-:Y:S02]  /*27b0*/  R2UR UR4, R144 ;  /* 0x00000000900472ca */ /* 0x000fe400000e0000 */
[C---:B------:R-:W-:Y:S02]  /*27c0*/  ISETP.NE.AND P0, PT, R11.reuse, 0x2, PT ;  /* 0x000000020b00780c */ /* 0x040fe40003f05270 */
[----:B------:R-:W-:Y:S02]  /*27d0*/  PLOP3.LUT P1, PT, PT, PT, PT, 0x80, 0x8 ;  /* 0x000000000008781c */ /* 0x000fe40003f2f070 */
[----:B-1----:R-:W-:Y:S02]  /*27e0*/  SEL R0, RZ, 0x1, P0 ;  /* 0x00000001ff007807 */ /* 0x002fe40000000000 */
[----:B------:R-:W-:-:S02]  /*27f0*/  SEL R11, R11, RZ, P0 ;  /* 0x000000ff0b0b7207 */ /* 0x000fc40000000000 */
[----:B------:R-:W-:Y:S01]  /*2800*/  LOP3.LUT R10, R10, R0, RZ, 0x3c, !PT ;  /* 0x000000000a0a7212 */ /* 0x000fe200078e3cff */
[----:B------:R-:W-:Y:S02]  /*2810*/  UIADD3 UR16, UPT, UPT, UR38, UR6, URZ ;  /* 0x0000000626107290 */ /* 0x000fe4000fffe0ff */
[----:B------:R-:W-:Y:S01]  /*2820*/  UIADD3 UR20, UPT, UPT, UR37, UR4, URZ ;  /* 0x0000000425147290 */ /* 0x000fe2000fffe0ff */
[----:B------:R-:W-:Y:S11]  /*2830*/  BRA.U UP1, `(.L_x_42) ;  /* 0xfffffff101507547 */ /* 0x000ff6000b83ffff */
[----:B------:R-:W-:Y:S01]  /*2840*/  UIADD3 UR7, UPT, UPT, UR7, 0x18, URZ ;  /* 0x0000001807077890 */ /* 0x000fe2000fffe0ff */
[----:B------:R-:W-:-:S03]  /*2850*/  SHF.L.U32 R2, R12, 0x1f, RZ ;  /* 0x0000001f0c027819 */ /* 0x000fc600000006ff */
[----:B------:R-:W-:-:S09]  /*2860*/  ULEA UR4, UR5, UR7, 0x3 ;  /* 0x0000000705047291 */ /* 0x000fd2000f8e18ff */
[----:B------:R-:W1:Y:S02]  /*2870*/  SYNCS.PHASECHK.TRANS64.TRYWAIT P0, [UR4], R2 ;  /* 0x00000002ff0075a7 */ /* 0x000e640008001104 */
[----:B-1----:R-:W-:Y:S05]  /*2880*/  @!P0 BRA `(.L_x_43) ;  /* 0x0000008c00648947 */ /* 0x002fea0003800000 */
.L_x_140:
[----:B------:R-:W-:-:S04]  /*2890*/  UIADD3 UR4, UPT, UPT, UR5, 0x1, URZ ;  /* 0x0000000105047890 */ /* 0x000fc8000fffe0ff */
[----:B------:R-:W-:-:S04]  /*28a0*/  UISETP.NE.AND UP0, UPT, UR4, 0x3, UPT ;  /* 0x000000030400788c */ /* 0x000fc8000bf05270 */
[----:B------:R-:W-:Y:S02]  /*28b0*/  USEL UR6, URZ, 0x1, UP0 ;  /* 0x00000001ff067887 */ /* 0x000fe40008000000 */
[----:B------:R-:W-:-:S04]  /*28c0*/  USEL UR4, UR4, URZ, UP0 ;  /* 0x000000ff04047287 */ /* 0x000fc80008000000 */
[----:B------:R-:W-:Y:S01]  /*28d0*/  ULEA UR5, UR4, UR7, 0x3 ;  /* 0x0000000704057291 */ /* 0x000fe2000f8e18ff */
[----:B------:R-:W-:-:S04]  /*28e0*/  LOP3.LUT R12, R12, UR6, RZ, 0x3c, !PT ;  /* 0x000000060c0c7c12 */ /* 0x000fc8000f8e3cff */
[----:B-1----:R-:W-:-:S04]  /*28f0*/  SHF.L.U32 R2, R12, 0x1f, RZ ;  /* 0x0000001f0c027819 */ /* 0x002fc800000006ff */
[----:B------:R-:W1:Y:S02]  /*2900*/  SYNCS.PHASECHK.TRANS64.TRYWAIT P0, [UR5], R2 ;  /* 0x00000002ff0075a7 */ /* 0x000e640008001105 */
[----:B-1----:R-:W-:Y:S05]  /*2910*/  @!P0 BRA `(.L_x_44) ;  /* 0x0000008c00588947 */ /* 0x002fea0003800000 */
.L_x_142:
[----:B------:R-:W-:-:S04]  /*2920*/  UIADD3 UR4, UPT, UPT, UR4, 0x1, URZ ;  /* 0x0000000104047890 */ /* 0x000fc8000fffe0ff */
[----:B------:R-:W-:-:S04]  /*2930*/  UISETP.NE.AND UP0, UPT, UR4, 0x3, UPT ;  /* 0x000000030400788c */ /* 0x000fc8000bf05270 */
[----:B------:R-:W-:Y:S02]  /*2940*/  USEL UR5, URZ, 0x1, UP0 ;  /* 0x00000001ff057887 */ /* 0x000fe40008000000 */
[----:B------:R-:W-:-:S04]  /*2950*/  USEL UR4, UR4, URZ, UP0 ;  /* 0x000000ff04047287 */ /* 0x000fc80008000000 */
[----:B------:R-:W-:Y:S01]  /*2960*/  ULEA UR4, UR4, UR7, 0x3 ;  /* 0x0000000704047291 */ /* 0x000fe2000f8e18ff */
[----:B-1----:R-:W-:-:S04]  /*2970*/  LOP3.LUT R2, R12, UR5, RZ, 0x3c, !PT ;  /* 0x000000050c027c12 */ /* 0x002fc8000f8e3cff */
[----:B------:R-:W-:Y:S01]  /*2980*/  SHF.L.U32 R2, R2, 0x1f, RZ ;  /* 0x0000001f02027819 */ /* 0x000fe200000006ff */
[----:B------:R-:W-:-:S07]  /*2990*/  IMAD.U32 R0, RZ, RZ, UR4 ;  /* 0x00000004ff007e24 */ /* 0x000fce000f8e00ff */
.L_x_45:
[----:B-1----:R1:W2:Y:S02]  /*29a0*/  SYNCS.PHASECHK.TRANS64.TRYWAIT P0, [R0+URZ], R2 ;  /* 0x00000002000075a7 */ /* 0x0022a400080011ff */
[----:B--2---:R-:W-:Y:S05]  /*29b0*/  @!P0 NANOSLEEP.SYNCS 0x989680 ;  /* 0x009896800000895d */ /* 0x004fea0003900000 */
[----:B------:R-:W2:Y:S02]  /*29c0*/  @!P0 SYNCS.PHASECHK.TRANS64 P0, [R0+URZ], R2 ;  /* 0x00000002000085a7 */ /* 0x000ea400080010ff */
[----:B--2---:R-:W-:Y:S05]  /*29d0*/  @P0 EXIT ;  /* 0x000000000000094d */ /* 0x004fea0003800000 */
[----:B------:R-:W-:Y:S05]  /*29e0*/  BRA `(.L_x_45) ;  /* 0xfffffffc00ec7947 */ /* 0x000fea000383ffff */
.L_x_22:
[----:B------:R-:W1:Y:S02]  /*29f0*/  S2UR UR4, SR_CgaCtaId ;  /* 0x00000000000479c3 */ /* 0x000e640000008800 */
[----:B-1----:R-:W-:-:S04]  /*2a00*/  UISETP.NE.AND UP0, UPT, UR4, URZ, UPT ;  /* 0x000000ff0400728c */ /* 0x002fc8000bf05270 */
[----:B------:R-:W-:-:S09]  /*2a10*/  UISETP.NE.OR UP0, UPT, UR17, 0x1, UP0 ;  /* 0x000000011100788c */ /* 0x000fd20008705670 */
[----:B------:R-:W-:Y:S05]  /*2a20*/  BRA.U UP0, `(.L_x_46) ;  /* 0x00000005004c7547 */ /* 0x000fea000b800000 */
[----:B------:R-:W1:Y:S01]  /*2a30*/  S2UR UR5, SR_CgaCtaId ;  /* 0x00000000000579c3 */ /* 0x000e620000008800 */
[----:B------:R-:W-:Y:S01]  /*2a40*/  UMOV UR4, 0x400 ;  /* 0x0000040000047882 */ /* 0x000fe20000000000 */
[----:B------:R-:W-:Y:S01]  /*2a50*/  ISETP.GE.U32.AND P2, PT, R0, 0x8, PT ;  /* 0x000000080000780c */ /* 0x000fe20003f46070 */
[----:B------:R-:W-:Y:S01]  /*2a60*/  IMAD.MOV.U32 R12, RZ, RZ, 0x1 ;  /* 0x00000001ff0c7424 */ /* 0x000fe200078e00ff */
[----:B------:R-:W-:Y:S02]  /*2a70*/  CS2R R10, SRZ ;  /* 0x00000000000a7805 */ /* 0x000fe4000001ff00 */
[----:B------:R-:W-:Y:S01]  /*2a80*/  CS2R R8, SRZ ;  /* 0x0000000000087805 */ /* 0x000fe2000001ff00 */
[----:B-1----:R-:W-:-:S03]  /*2a90*/  ULEA UR6, UR5, UR4, 0x18 ;  /* 0x0000000405067291 */ /* 0x002fc6000f8ec0ff */
[----:B------:R-:W-:-:S09]  /*2aa0*/  UMOV UR5, URZ ;  /* 0x000000ff00057c82 */ /* 0x000fd20008000000 */
.L_x_50:
[----:B------:R-:W-:Y:S02]  /*2ab0*/  LEA R2, R8, UR6, 0x3 ;  /* 0x0000000608027c11 */ /* 0x000fe4000f8e18ff */
[----:B------:R-:W-:-:S03]  /*2ac0*/  SHF.L.U32 R4, R9, 0x1f, RZ ;  /* 0x0000001f09047819 */ /* 0x000fc600000006ff */
[----:B------:R-:W-:Y:S01]  /*2ad0*/  VIADD R5, R2, 0xd0 ;  /* 0x000000d002057836 */ /* 0x000fe20000000000 */
[----:B------:R-:W1:Y:S02]  /*2ae0*/  SYNCS.PHASECHK.TRANS64.TRYWAIT P0, [R2+URZ+0xc0], R4 ;  /* 0x0000c004020075a7 */ /* 0x000e6400080011ff */
[----:B-1----:R-:W-:Y:S05]  /*2af0*/  @!P0 BRA `(.L_x_47) ;  /* 0x0000008800f88947 */ /* 0x002fea0003800000 */
.L_x_143:
[----:B------:R-:W-:Y:S01]  /*2b00*/  ULEA UR4, UR5, UR6, 0x3 ;  /* 0x0000000605047291 */ /* 0x000fe2000f8e18ff */
[----:B-1----:R-:W-:Y:S01]  /*2b10*/  PRMT R2, RZ, 0x654, R5 ;  /* 0x00000654ff027816 */ /* 0x002fe20000000005 */
[----:B------:R-:W-:Y:S01]  /*2b20*/  @!P2 IMAD.MOV.U32 R4, RZ, RZ, 0x10 ;  /* 0x00000010ff04a424 */ /* 0x000fe200078e00ff */
[----:B------:R-:W-:Y:S01]  /*2b30*/  SHF.L.U32 R5, R12, 0x1f, RZ ;  /* 0x0000001f0c057819 */ /* 0x000fe200000006ff */
[----:B------:R-:W-:Y:S01]  /*2b40*/  UIADD3 UR7, UPT, UPT, UR4, 0x80, URZ ;  /* 0x0000008004077890 */ /* 0x000fe2000fffe0ff */
[----:B------:R1:W-:Y:S05]  /*2b50*/  SYNCS.ARRIVE.TRANS64.RED.A1T0 RZ, [R2+URZ], RZ ;  /* 0x000000ff02ff79a7 */ /* 0x0003ea00081004ff */
[----:B------:R-:W-:Y:S01]  /*2b60*/  IMAD.U32 R6, RZ, RZ, UR7 ;  /* 0x00000007ff067e24 */ /* 0x000fe2000f8e00ff */
[----:B------:R-:W2:Y:S04]  /*2b70*/  SYNCS.PHASECHK.TRANS64.TRYWAIT P0, [UR4+0x90], R5 ;  /* 0x00009005ff0075a7 */ /* 0x000ea80008001104 */
[----:B------:R-:W-:Y:S01]  /*2b80*/  PRMT R6, R0, 0x654, R6 ;  /* 0x0000065400067816 */ /* 0x000fe20000000006 */
[----:B-12---:R-:W-:Y:S06]  /*2b90*/  @!P0 BRA `(.L_x_48) ;  /* 0x0000008800e48947 */ /* 0x006fec0003800000 */
.L_x_145:
[----:B------:R-:W-:Y:S01]  /*2ba0*/  ULEA UR8, UR5, UR6, 0x4 ;  /* 0x0000000605087291 */ /* 0x000fe2000f8e20ff */
[----:B------:R-:W-:Y:S01]  /*2bb0*/  SEL R3, R6, R3, !P2 ;  /* 0x0000000306037207 */ /* 0x000fe20005000000 */
[----:B------:R-:W-:Y:S01]  /*2bc0*/  UIADD3 UR9, UPT, UPT, UR4, 0x80, URZ ;  /* 0x0000008004097890 */ /* 0x000fe2000fffe0ff */
[----:B-1----:R-:W-:Y:S01]  /*2bd0*/  LEA R2, R11, UR6, 0x3 ;  /* 0x000000060b027c11 */ /* 0x002fe2000f8e18ff */
[----:B------:R-:W-:Y:S01]  /*2be0*/  UIADD3 UR8, UPT, UPT, UR8, 0xf0, URZ ;  /* 0x000000f008087890 */ /* 0x000fe2000fffe0ff */
[----:B------:R1:W-:Y:S01]  /*2bf0*/  @!P2 SYNCS.ARRIVE.TRANS64.RED RZ, [R3+URZ], R4 ;  /* 0x0000000403ffa9a7 */ /* 0x0003e200080004ff */
[----:B------:R-:W-:Y:S01]  /*2c00*/  UIADD3 UR4, UPT, UPT, UR5, 0x1, URZ ;  /* 0x0000000105047890 */ /* 0x000fe2000fffe0ff */
[----:B------:R-:W-:-:S03]  /*2c10*/  VIADD R8, R8, 0x1 ;  /* 0x0000000108087836 */ /* 0x000fc60000000000 */
[----:B------:R-:W-:Y:S02]  /*2c20*/  UISETP.NE.AND UP0, UPT, UR4, 0x2, UPT ;  /* 0x000000020400788c */ /* 0x000fe4000bf05270 */
[----:B------:R-:W-:Y:S01]  /*2c30*/  ISETP.NE.AND P0, PT, R8, 0x2, PT ;  /* 0x000000020800780c */ /* 0x000fe20003f05270 */
[----:B------:R-:W-:Y:S06]  /*2c40*/  UGETNEXTWORKID.BROADCAST [UR8], [UR9] ;  /* 0x00000000080073ca */ /* 0x000fec0008000100 */
[----:B------:R-:W-:Y:S02]  /*2c50*/  USEL UR7, URZ, 0x1, UP0 ;  /* 0x00000001ff077887 */ /* 0x000fe40008000000 */
[----:B------:R-:W-:-:S04]  /*2c60*/  USEL UR5, UR4, URZ, UP0 ;  /* 0x000000ff04057287 */ /* 0x000fc80008000000 */
[----:B------:R-:W-:Y:S02]  /*2c70*/  LOP3.LUT R12, R12, UR7, RZ, 0x3c, !PT ;  /* 0x000000070c0c7c12 */ /* 0x000fe4000f8e3cff */
[----:B-1----:R-:W-:-:S04]  /*2c80*/  SHF.L.U32 R4, R10, 0x1f, RZ ;  /* 0x0000001f0a047819 */ /* 0x002fc800000006ff */
[----:B------:R-:W1:Y:S02]  /*2c90*/  SYNCS.PHASECHK.TRANS64.TRYWAIT P1, [R2+URZ+0x80], R4 ;  /* 0x00008004020075a7 */ /* 0x000e6400080211ff */
[----:B-1----:R-:W-:Y:S05]  /*2ca0*/  @!P1 BRA `(.L_x_49) ;  /* 0x0000008800b89947 */ /* 0x002fea0003800000 */
.L_x_146:
[C---:B-1----:R-:W-:Y:S01]  /*2cb0*/  LEA R4, R11.reuse, UR6, 0x4 ;  /* 0x000000060b047c11 */ /* 0x042fe2000f8e20ff */
[----:B------:R-:W-:Y:S01]  /*2cc0*/  VIADD R2, R2, 0x90 ;  /* 0x0000009002027836 */ /* 0x000fe20000000000 */
[----:B------:R-:W-:Y:S01]  /*2cd0*/  SEL R8, R8, RZ, P0 ;  /* 0x000000ff08087207 */ /* 0x000fe20000000000 */
[----:B------:R-:W-:-:S03]  /*2ce0*/  VIADD R11, R11, 0x1 ;  /* 0x000000010b0b7836 */ /* 0x000fc60000000000 */
[----:B------:R-:W1:Y:S01]  /*2cf0*/  LDS.128 R4, [R4+0xf0] ;  /* 0x0000f00004047984 */ /* 0x000e620000000c00 */
[----:B------:R-:W-:Y:S02]  /*2d00*/  PRMT R2, RZ, 0x654, R2 ;  /* 0x00000654ff027816 */ /* 0x000fe40000000002 */
[C---:B------:R-:W-:Y:S01]  /*2d10*/  ISETP.NE.AND P1, PT, R11.reuse, 0x2, PT ;  /* 0x000000020b00780c */ /* 0x040fe20003f25270 */
[----:B------:R-:W-:Y:S01]  /*2d20*/  @!PT LDS RZ, [RZ] ;  /* 0x00000000fffff984 */ /* 0x000fe20000000800 */
[----:B------:R-:W-:Y:S01]  /*2d30*/  @!PT LDS RZ, [RZ] ;  /* 0x00000000fffff984 */ /* 0x000fe20000000800 */
[----:B------:R-:W-:Y:S01]  /*2d40*/  @!PT LDS RZ, [RZ] ;  /* 0x00000000fffff984 */ /* 0x000fe20000000800 */
[----:B------:R-:W-:Y:S01]  /*2d50*/  @!PT LDS RZ, [RZ] ;  /* 0x00000000fffff984 */ /* 0x000fe20000000800 */
[----:B------:R2:W-:Y:S06]  /*2d60*/  MEMBAR.ALL.CTA ;  /* 0x0000000000007992 */ /* 0x0005ec0000008000 */
[----:B--2---:R-:W2:Y:S01]  /*2d70*/  FENCE.VIEW.ASYNC.S ;  /* 0x00000000000073c6 */ /* 0x004ea20000000000 */
[----:B------:R-:W-:Y:S01]  /*2d80*/  SEL R11, R11, RZ, P1 ;  /* 0x000000ff0b0b7207 */ /* 0x000fe20000800000 */
[----:B--2---:R2:W-:Y:S01]  /*2d90*/  SYNCS.ARRIVE.TRANS64.RED.A1T0 RZ, [R2+URZ], RZ ;  /* 0x000000ff02ff79a7 */ /* 0x0045e200081004ff */
[----:B-1----:R-:W-:-:S02]  /*2da0*/  LOP3.LUT P3, RZ, R6, 0x1, RZ, 0xc0, !PT ;  /* 0x0000000106ff7812 */ /* 0x002fc4000786c0ff */
[----:B------:R-:W-:-:S04]  /*2db0*/  SEL R4, RZ, 0x1, P1 ;  /* 0x00000001ff047807 */ /* 0x000fc80000800000 */
[----:B------:R-:W-:Y:S02]  /*2dc0*/  LOP3.LUT R10, R10, R4, RZ, 0x3c, !PT ;  /* 0x000000040a0a7212 */ /* 0x000fe400078e3cff */
[----:B--2---:R-:W-:-:S04]  /*2dd0*/  SEL R2, RZ, 0x1, P0 ;  /* 0x00000001ff027807 */ /* 0x004fc80000000000 */
[----:B------:R-:W-:Y:S01]  /*2de0*/  LOP3.LUT R9, R9, R2, RZ, 0x3c, !PT ;  /* 0x0000000209097212 */ /* 0x000fe200078e3cff */
[----:B------:R-:W-:Y:S06]  /*2df0*/  @P3 BRA `(.L_x_50) ;  /* 0xfffffffc002c3947 */ /* 0x000fec000383ffff */
[----:B------:R-:W-:Y:S01]  /*2e00*/  ULEA UR4, UR5, UR6, 0x3 ;  /* 0x0000000605047291 */ /* 0x000fe2000f8e18ff */
[----:B------:R-:W-:-:S08]  /*2e10*/  SHF.L.U32 R2, R12, 0x1f, RZ ;  /* 0x0000001f0c027819 */ /* 0x000fd000000006ff */
[----:B------:R-:W1:Y:S02]  /*2e20*/  SYNCS.PHASECHK.TRANS64 P0, [UR4+0x90], R2 ;  /* 0x00009002ff0075a7 */ /* 0x000e640008001004 */
[----:B-1----:R-:W-:Y:S05]  /*2e30*/  @P0 BRA `(.L_x_51) ;  /* 0x0000000000080947 */ /* 0x002fea0003800000 */
[----:B------:R-:W1:Y:S02]  /*2e40*/  SYNCS.PHASECHK.TRANS64.TRYWAIT P0, [UR4+0x90], R2 ;  /* 0x00009002ff0075a7 */ /* 0x000e640008001104 */
[----:B-1----:R-:W-:Y:S05]  /*2e50*/  @!P0 BRA `(.L_x_52) ;  /* 0x0000008800608947 */ /* 0x002fea0003800000 */
.L_x_51:
[----:B------:R-:W-:-:S04]  /*2e60*/  UIADD3 UR7, UPT, UPT, UR5, 0x1, URZ ;  /* 0x0000000105077890 */ /* 0x000fc8000fffe0ff */
[----:B------:R-:W-:-:S04]  /*2e70*/  UISETP.NE.AND UP0, UPT, UR7, 0x2, UPT ;  /* 0x000000020700788c */ /* 0x000fc8000bf05270 */
[----:B------:R-:W-:Y:S02]  /*2e80*/  USEL UR8, URZ, 0x1, UP0 ;  /* 0x00000001ff087887 */ /* 0x000fe40008000000 */
[----:B------:R-:W-:-:S04]  /*2e90*/  USEL UR7, UR7, URZ, UP0 ;  /* 0x000000ff07077287 */ /* 0x000fc80008000000 */
[----:B------:R-:W-:Y:S01]  /*2ea0*/  ULEA UR7, UR7, UR6, 0x3 ;  /* 0x0000000607077291 */ /* 0x000fe2000f8e18ff */
[----:B-1----:R-:W-:-:S04]  /*2eb0*/  LOP3.LUT R2, R12, UR8, RZ, 0x3c, !PT ;  /* 0x000000080c027c12 */ /* 0x002fc8000f8e3cff */
[----:B------:R-:W-:-:S04]  /*2ec0*/  SHF.L.U32 R0, R2, 0x1f, RZ ;  /* 0x0000001f02007819 */ /* 0x000fc800000006ff */
[----:B------:R-:W1:Y:S02]  /*2ed0*/  SYNCS.PHASECHK.TRANS64 P0, [UR7+0x90], R0 ;  /* 0x00009000ff0075a7 */ /* 0x000e640008001007 */
[----:B-1----:R-:W-:Y:S05]  /*2ee0*/  @P0 EXIT ;  /* 0x000000000000094d */ /* 0x002fea0003800000 */
[----:B------:R-:W-:Y:S02]  /*2ef0*/  SHF.L.U32 R2, R2, 0x1f, RZ ;  /* 0x0000001f02027819 */ /* 0x000fe400000006ff */
[----:B------:R-:W-:-:S07]  /*2f00*/  MOV R0, UR7 ;  /* 0x0000000700007c02 */ /* 0x000fce0008000f00 */
.L_x_53:
[----:B-1----:R1:W2:Y:S02]  /*2f10*/  SYNCS.PHASECHK.TRANS64.TRYWAIT P0, [R0+URZ+0x90], R2 ;  /* 0x00009002000075a7 */ /* 0x0022a400080011ff */
[----:B--2---:R-:W-:Y:S05]  /*2f20*/  @!P0 NANOSLEEP.SYNCS 0x989680 ;  /* 0x009896800000895d */ /* 0x004fea0003900000 */
[----:B------:R-:W2:Y:S02]  /*2f30*/  @!P0 SYNCS.PHASECHK.TRANS64 P0, [R0+URZ+0x90], R2 ;  /* 0x00009002000085a7 */ /* 0x000ea400080010ff */
[----:B--2---:R-:W-:Y:S05]  /*2f40*/  @P0 EXIT ;  /* 0x000000000000094d */ /* 0x004fea0003800000 */
[----:B------:R-:W-:Y:S05]  /*2f50*/  BRA `(.L_x_53) ;  /* 0xfffffffc00ec7947 */ /* 0x000fea000383ffff */
.L_x_46:
[----:B------:R-:W-:Y:S05]  /*2f60*/  BRA.U UP4, `(.L_x_54) ;  /* 0x0000000d04787547 */ /* 0x000fea000b800000 */
[----:B------:R-:W1:Y:S01]  /*2f70*/  S2UR UR7, SR_CgaCtaId ;  /* 0x00000000000779c3 */ /* 0x000e620000008800 */
[----:B------:R-:W-:Y:S01]  /*2f80*/  UMOV UR4, 0x40 ;  /* 0x0000004000047882 */ /* 0x000fe20000000000 */
[----:B------:R-:W-:Y:S01]  /*2f90*/  NOP ;  /* 0x0000000000007918 */ /* 0x000fe20000000000 */
[----:B------:R-:W-:Y:S01]  /*2fa0*/  UMOV UR6, 0x400 ;  /* 0x0000040000067882 */ /* 0x000fe20000000000 */
[----:B-1----:R-:W-:Y:S02]  /*2fb0*/  ULEA UR5, UR7, UR4, 0x18 ;  /* 0x0000000407057291 */ /* 0x002fe4000f8ec0ff */
[----:B------:R-:W-:-:S07]  /*2fc0*/  ULEA UR6, UR7, UR6, 0x18 ;  /* 0x0000000607067291 */ /* 0x000fce000f8ec0ff */
[----:B------:R-:W1:Y:S02]  /*2fd0*/  LDS.U8 R0, [UR5+0x1c] ;  /* 0x00001c05ff007984 */ /* 0x000e640008000000 */
[----:B-1----:R-:W-:-:S13]  /*2fe0*/  ISETP.NE.AND P0, PT, R0, RZ, PT ;  /* 0x000000ff0000720c */ /* 0x002fda0003f05270 */
[----:B------:R-:W-:Y:S05]  /*2ff0*/  @P0 BRA `(.L_x_55) ;  /* 0x0000000000580947 */ /* 0x000fea0003800000 */
[----:B------:R-:W-:-:S13]  /*3000*/  ELECT P0, URZ, PT ;  /* 0x0000000000ff782f */ /* 0x000fda0003800000 */
[----:B------:R-:W-:Y:S05]  /*3010*/  @!P0 BRA `(.L_x_56) ;  /* 0x0000000000608947 */ /* 0x000fea0003800000 */
[----:B------:R-:W-:Y:S01]  /*3020*/  UMOV UR4, 0x10 ;  /* 0x0000001000047882 */ /* 0x000fe20000000000 */
[----:B------:R-:W-:Y:S01]  /*3030*/  HFMA2 R0, -RZ, RZ, 0, 5.9604644775390625e-08 ;  /* 0x00000001ff007431 */ /* 0x000fe200000001ff */
[----:B------:R-:W-:-:S03]  /*3040*/  MOV R3, 0xffff ;  /* 0x0000ffff00037802 */ /* 0x000fc60000000f00 */
[----:B------:R-:W-:Y:S04]  /*3050*/  DEPBAR.LE SB1, 0x36 ;  /* 0x00009d800000791a */ /* 0x000fe80000000000 */
[----:B------:R-:W1:Y:S02]  /*3060*/  UTCATOMSWS.FIND_AND_SET.ALIGN UP0, UR4, UR4 ;  /* 0x00000004000475e3 */ /* 0x000e640008000800 */
[----:B-1----:R-:W-:Y:S01]  /*3070*/  MOV R4, UR4 ;  /* 0x0000000400047c02 */ /* 0x002fe20008000f00 */
[----:B------:R-:W-:Y:S06]  /*3080*/  BRA.U UP0, `(.L_x_57) ;  /* 0x0000000100187547 */ /* 0x000fec000b800000 */
.L_x_58:
[----:B------:R-:W-:Y:S05]  /*3090*/  NANOSLEEP 0x64 ;  /* 0x000000640000795d */ /* 0x000fea0003800000 */
[----:B------:R-:W-:-:S05]  /*30a0*/  UMOV UR4, 0x10 ;  /* 0x0000001000047882 */ /* 0x000fca0000000000 */
[----:B------:R-:W-:Y:S04]  /*30b0*/  DEPBAR.LE SB1, 0x36 ;  /* 0x00009d800000791a */ /* 0x000fe80000000000 */
[----:B------:R-:W1:Y:S02]  /*30c0*/  UTCATOMSWS.FIND_AND_SET.ALIGN UP0, UR4, UR4 ;  /* 0x00000004000475e3 */ /* 0x000e640008000800 */
[----:B-1----:R-:W-:Y:S01]  /*30d0*/  MOV R4, UR4 ;  /* 0x0000000400047c02 */ /* 0x002fe20008000f00 */
[----:B------:R-:W-:Y:S05]  /*30e0*/  BRA.U !UP0, `(.L_x_58) ;  /* 0xfffffffd08e87547 */ /* 0x000fea000b83ffff */
.L_x_57:
[-C--:B------:R-:W-:Y:S02]  /*30f0*/  SHF.L.U32 R3, R3, R4.reuse, RZ ;  /* 0x0000000403037219 */ /* 0x080fe400000006ff */
[----:B------:R-:W-:Y:S01]  /*3100*/  SHF.L.U32 R0, R0, R4, RZ ;  /* 0x0000000400007219 */ /* 0x000fe200000006ff */
[----:B------:R-:W-:Y:S02]  /*3110*/  IMAD.SHL.U32 R4, R4, 0x20, RZ ;  /* 0x0000002004047824 */ /* 0x000fe400078e00ff */
[----:B------:R1:W-:Y:S04]  /*3120*/  ATOMS.OR RZ, [UR5+0x14], R3 ;  /* 0x00001403ffff798c */ /* 0x0003e8000b000005 */
[----:B------:R1:W-:Y:S04]  /*3130*/  ATOMS.OR RZ, [UR5+0x18], R0 ;  /* 0x00001800ffff798c */ /* 0x0003e8000b000005 */
[----:B------:R1:W-:Y:S01]  /*3140*/  STS [UR6+0x110], R4 ;  /* 0x00011004ff007988 */ /* 0x0003e20008000806 */
[----:B------:R-:W-:Y:S05]  /*3150*/  BRA `(.L_x_56) ;  /* 0x0000000000107947 */ /* 0x000fea0003800000 */
.L_x_55:
[----:B------:R-:W-:Y:S02]  /*3160*/  MOV R0, 0xffffffff ;  /* 0xffffffff00007802 */ /* 0x000fe40000000f00 */
[----:B------:R-:W-:-:S03]  /*3170*/  MOV R4, 0x31a0 ;  /* 0x000031a000047802 */ /* 0x000fc60000000f00 */
[----:B------:R1:W-:Y:S04]  /*3180*/  STS [UR6+0x110], R0 ;  /* 0x00011000ff007988 */ /* 0x0003e80008000806 */
[----:B-1---5:R-:W-:Y:S05]  /*3190*/  CALL.REL.NOINC `($__internal_1_$__cuda_sm10x_tcgen05_guardrail_trap_phase_invalid_during_alloc) ;  /* 0x0000008c00787944 */ /* 0x022fea0003c00000 */
.L_x_56:
[----:B------:R-:W-:Y:S05]  /*31a0*/  WARPSYNC.ALL ;  /* 0x0000000000007948 */ /* 0x000fea0003800000 */
[----:B------:R-:W2:Y:S01]  /*31b0*/  S2UR UR4, SR_CgaCtaId ;  /* 0x00000000000479c3 */ /* 0x000ea20000008800 */
[----:B------:R-:W-:Y:S01]  /*31c0*/  UMOV UR26, 0x400 ;  /* 0x00000400001a7882 */ /* 0x000fe20000000000 */
[----:B------:R-:W-:-:S06]  /*31d0*/  NOP ;  /* 0x0000000000007918 */ /* 0x000fcc0000000000 */
[----:B------:R-:W-:Y:S06]  /*31e0*/  BAR.ARV 0x6, 0xa0 ;  /* 0x0182800000007b1d */ /* 0x000fec0000002000 */
[----:B------:R-:W3:Y:S01]  /*31f0*/  LDCU UR5, c[0x0][0x38c] ;  /* 0x00007180ff0577ac */ /* 0x000ee20008000800 */
[----:B------:R-:W-:Y:S01]  /*3200*/  LOP3.LUT R2, R2, 0xffff, RZ, 0xc0, !PT ;  /* 0x0000ffff02027812 */ /* 0x000fe200078ec0ff */
[----:B------:R-:W-:Y:S01]  /*3210*/  IMAD.MOV.U32 R11, RZ, RZ, 0x1 ;  /* 0x00000001ff0b7424 */ /* 0x000fe200078e00ff */
[----:B------:R-:W-:Y:S01]  /*3220*/  CS2R R8, SRZ ;  /* 0x0000000000087805 */ /* 0x000fe2000001ff00 */
[----:B------:R-:W4:Y:S01]  /*3230*/  LDCU UR7, c[0x0][0x38c] ;  /* 0x00007180ff0777ac */ /* 0x000f220008000800 */
[----:B------:R-:W-:Y:S01]  /*3240*/  R2UR UR27, R2 ;  /* 0x00000000021b72ca */ /* 0x000fe200000e0000 */
[----:B------:R-:W-:Y:S01]  /*3250*/  IMAD.MOV.U32 R10, RZ, RZ, RZ ;  /* 0x000000ffff0a7224 */ /* 0x000fe200078e00ff */
[----:B------:R-:W-:Y:S01]  /*3260*/  UMOV UR31, URZ ;  /* 0x000000ff001f7c82 */ /* 0x000fe20008000000 */
[----:B------:R-:W-:Y:S01]  /*3270*/  UMOV UR22, URZ ;  /* 0x000000ff00167c82 */ /* 0x000fe20008000000 */
[----:B--2---:R-:W-:Y:S01]  /*3280*/  ULEA UR26, UR4, UR26, 0x18 ;  /* 0x0000001a041a7291 */ /* 0x004fe2000f8ec0ff */
[----:B------:R-:W-:Y:S01]  /*3290*/  UMOV UR38, 0x0 ;  /* 0x0000000000267882 */ /* 0x000fe20000000000 */
[----:B------:R-:W-:-:S02]  /*32a0*/  UMOV UR39, 0x8400010 ;  /* 0x0840001000277882 */ /* 0x000fc40000000000 */
[----:B------:R-:W-:Y:S02]  /*32b0*/  UIADD3 UR4, UPT, UPT, UR26, 0x10800, URZ ;  /* 0x000108001a047890 */ /* 0x000fe4000fffe0ff */
[----:B------:R-:W-:Y:S02]  /*32c0*/  UIADD3 UR6, UPT, UPT, UR26, 0x1c800, URZ ;  /* 0x0001c8001a067890 */ /* 0x000fe4000fffe0ff */
[----:B---3--:R-:W-:Y:S01]  /*32d0*/  UIADD3 UR5, UPT, UPT, UR5, 0x3f, URZ ;  /* 0x0000003f05057890 */ /* 0x008fe2000fffe0ff */
[----:B-1----:R-:W1:Y:S01]  /*32e0*/  LDS R0, [UR26+0x110] ;  /* 0x0001101aff007984 */ /* 0x002e620008000800 */
[----:B------:R-:W-:Y:S01]  /*32f0*/  UMOV UR36, 0x0 ;  /* 0x0000000000247882 */ /* 0x000fe20000000000 */
[----:B------:R-:W-:Y:S01]  /*3300*/  UMOV UR37, 0x8400010 ;  /* 0x0840001000257882 */ /* 0x000fe20000000000 */
[----:B------:R-:W-:Y:S02]  /*3310*/  USHF.R.S32.HI UR40, URZ, 0x1f, UR5 ;  /* 0x0000001fff287899 */ /* 0x000fe40008011405 */
[----:B----4-:R-:W-:-:S02]  /*3320*/  UISETP.GE.AND UP4, UPT, UR7, 0x1, UPT ;  /* 0x000000010700788c */ /* 0x010fc4000bf86270 */
[----:B------:R-:W-:Y:S02]  /*3330*/  ULEA.HI UR40, UR40, UR5, URZ, 0x6 ;  /* 0x0000000528287291 */ /* 0x000fe4000f8f30ff */
[----:B------:R-:W-:Y:S02]  /*3340*/  USHF.R.U32.HI UR5, URZ, 0x4, UR4 ;  /* 0x00000004ff057899 */ /* 0x000fe40008011604 */
[----:B------:R-:W-:Y:S02]  /*3350*/  USHF.R.S32.HI UR40, URZ, 0x6, UR40 ;  /* 0x00000006ff287899 */ /* 0x000fe40008011428 */
[----:B------:R-:W-:Y:S02]  /*3360*/  USHF.R.U32.HI UR4, URZ, 0x4, UR6 ;  /* 0x00000004ff047899 */ /* 0x000fe40008011606 */
[----:B------:R-:W-:Y:S02]  /*3370*/  UISETP.LT.AND UP0, UPT, UR40, 0x1, UPT ;  /* 0x000000012800788c */ /* 0x000fe4000bf01270 */
[----:B------:R-:W-:-:S02]  /*3380*/  ULOP3.LUT UR5, UR5, 0x3fff, URZ, 0xc0, !UPT ;  /* 0x00003fff05057892 */ /* 0x000fc4000f8ec0ff */
[----:B------:R-:W-:Y:S02]  /*3390*/  ULOP3.LUT UR4, UR4, 0x3fff, URZ, 0xc0, !UPT ;  /* 0x00003fff04047892 */ /* 0x000fe4000f8ec0ff */
[----:B------:R-:W-:Y:S02]  /*33a0*/  USEL UR41, UR40, 0x1, !UP0 ;  /* 0x0000000128297887 */ /* 0x000fe4000c000000 */
[----:B------:R-:W-:Y:S02]  /*33b0*/  ULOP3.LUT UR28, UR5, 0x10000, URZ, 0xfc, !UPT ;  /* 0x00010000051c7892 */ /* 0x000fe4000f8efcff */
[----:B------:R-:W-:Y:S02]  /*33c0*/  ULOP3.LUT UR29, UR4, 0x10000, URZ, 0xfc, !UPT ;  /* 0x00010000041d7892 */ /* 0x000fe4000f8efcff */
[----:B------:R-:W-:Y:S01]  /*33d0*/  UIADD3 UR41, UPT, UPT, -UR41, URZ, URZ ;  /* 0x000000ff29297290 */ /* 0x000fe2000fffe1ff */
[----:B------:R-:W-:Y:S01]  /*33e0*/  UMOV UR34, 0x0 ;  /* 0x0000000000227882 */ /* 0x000fe20000000000 */
[----:B------:R-:W-:Y:S01]  /*33f0*/  UMOV UR35, 0x8400010 ;  /* 0x0840001000237882 */ /* 0x000fe20000000000 */
[----:B------:R-:W-:Y:S01]  /*3400*/  UMOV UR32, 0x0 ;  /* 0x0000000000207882 */ /* 0x000fe20000000000 */
[----:B------:R-:W-:Y:S01]  /*3410*/  UMOV UR33, 0x8400010 ;  /* 0x0840001000217882 */ /* 0x000fe20000000000 */
[----:B-1----:R-:W-:-:S15]  /*3420*/  R2UR UR42, R0 ;  /* 0x00000000002a72ca */ /* 0x002fde00000e0000 */
.L_x_65:
[----:B------:R-:W-:Y:S02]  /*3430*/  LEA R0, R10, UR26, 0x3 ;  /* 0x0000001a0a007c11 */ /* 0x000fe4000f8e18ff */
[----:B------:R-:W-:Y:S02]  /*3440*/  SHF.L.U32 R2, R9, 0x1f, RZ ;  /* 0x0000001f09027819 */ /* 0x000fe400000006ff */
[----:B------:R-:W-:Y:S01]  /*3450*/  PLOP3.LUT P0, PT, PT, PT, UP4, 0x80, 0x8 ;  /* 0x000000000008781c */ /* 0x000fe20003f0f048 */
[----:B------:R-:W-:Y:S01]  /*3460*/  VIADD R3, R0, 0x90 ;  /* 0x0000009000037836 */ /* 0x000fe20000000000 */
[----:B-1----:R-:W1:Y:S02]  /*3470*/  SYNCS.PHASECHK.TRANS64.TRYWAIT P1, [R0+URZ+0x80], R2 ;  /* 0x00008002000075a7 */ /* 0x002e6400080211ff */
[----:B-1-3--:R-:W-:Y:S09]  /*3480*/  @!P1 BRA `(.L_x_59) ;  /* 0x0000008000ec9947 */ /* 0x00aff20003800000 */
.L_x_148:
[----:B------:R-:W-:Y:S01]  /*3490*/  LEA R4, R10, UR26, 0x4 ;  /* 0x0000001a0a047c11 */ /* 0x000fe2000f8e20ff */
[----:B------:R-:W-:Y:S01]  /*34a0*/  @UP4 ULEA UR4, UR22, UR26, 0x3 ;  /* 0x0000001a16044291 */ /* 0x000fe2000f8e18ff */
[----:B------:R-:W-:Y:S01]  /*34b0*/  PLOP3.LUT P2, PT, PT, PT, PT, 0x80, 0x8 ;  /* 0x000000000008781c */ /* 0x000fe20003f4f070 */
[----:B------:R-:W-:Y:S01]  /*34c0*/  ULEA UR30, UR31, UR26, 0x3 ;  /* 0x0000001a1f1e7291 */ /* 0x000fe2000f8e18ff */
[----:B------:R-:W-:Y:S01]  /*34d0*/  PRMT R3, RZ, 0x654, R3 ;  /* 0x00000654ff037816 */ /* 0x000fe20000000003 */
[----:B------:R-:W-:Y:S01]  /*34e0*/  ULEA UR11, UR31, UR42, 0x8 ;  /* 0x0000002a1f0b7291 */ /* 0x000fe2000f8e40ff */
[----:B------:R-:W2:Y:S01]  /*34f0*/  LDS.128 R4, [R4+0xf0] ;  /* 0x0000f00004047984 */ /* 0x000ea20000000c00 */
[----:B-1----:R-:W-:Y:S02]  /*3500*/  @P0 SHF.L.U32 R2, R8, 0x1f, RZ ;  /* 0x0000001f08020819 */ /* 0x002fe400000006ff */
[----:B------:R-:W-:Y:S01]  /*3510*/  SHF.L.U32 R0, R11, 0x1f, RZ ;  /* 0x0000001f0b007819 */ /* 0x000fe200000006ff */
[----:B------:R-:W-:Y:S01]  /*3520*/  @!PT LDS RZ, [RZ] ;  /* 0x00000000fffff984 */ /* 0x000fe20000000800 */
[----:B------:R-:W-:Y:S01]  /*3530*/  @!PT LDS RZ, [RZ] ;  /* 0x00000000fffff984 */ /* 0x000fe20000000800 */
[----:B------:R-:W-:Y:S01]  /*3540*/  @!PT LDS RZ, [RZ] ;  /* 0x00000000fffff984 */ /* 0x000fe20000000800 */
[----:B------:R-:W-:Y:S01]  /*3550*/  @!PT LDS RZ, [RZ] ;  /* 0x00000000fffff984 */ /* 0x000fe20000000800 */
[----:B------:R1:W-:Y:S06]  /*3560*/  MEMBAR.ALL.CTA ;  /* 0x0000000000007992 */ /* 0x0003ec0000008000 */
[----:B-1----:R-:W1:Y:S02]  /*3570*/  FENCE.VIEW.ASYNC.S ;  /* 0x00000000000073c6 */ /* 0x002e640000000000 */
[----:B-1----:R1:W-:Y:S01]  /*3580*/  SYNCS.ARRIVE.TRANS64.RED.A1T0 RZ, [R3+URZ], RZ ;  /* 0x000000ff03ff79a7 */ /* 0x0023e200081004ff */
[----:B------:R1:W3:Y:S01]  /*3590*/  @P0 SYNCS.PHASECHK.TRANS64.TRYWAIT P2, [UR4], R2 ;  /* 0x00000002ff0005a7 */ /* 0x0002e20008041104 */
[----:B--2---:R-:W-:Y:S01]  /*35a0*/  LOP3.LUT P1, RZ, R6, 0x1, RZ, 0xc0, !PT ;  /* 0x0000000106ff7812 */ /* 0x004fe2000782c0ff */
[----:B------:R-:W2:Y:S02]  /*35b0*/  SYNCS.PHASECHK.TRANS64.TRYWAIT P0, [UR30+0xb0], R0 ;  /* 0x0000b000ff0075a7 */ /* 0x000ea4000800111e */
[----:B-123--:R-:W-:Y:S10]  /*35c0*/  @!P0 BRA `(.L_x_60) ;  /* 0x0000008000b08947 */ /* 0x00eff40003800000 */
.L_x_150:
[----:B------:R-:W-:Y:S01]  /*35d0*/  IADD3 R10, PT, PT, R10, 0x1, RZ ;  /* 0x000000010a0a7810 */ /* 0x000fe20007ffe0ff */
[----:B------:R-:W-:Y:S06]  /*35e0*/  BRA.U !UP4, `(.L_x_61) ;  /* 0x000000010cc07547 */ /* 0x000fec000b800000 */
[----:B------:R-:W-:Y:S01]  /*35f0*/  UPLOP3.LUT UP2, UPT, UPT, UPT, UPT, 0x40, 0x4 ;  /* 0x000000000004789c */ /* 0x000fe20003f4e870 */
[----:B------:R-:W-:Y:S01]  /*3600*/  UMOV UR24, UR41 ;  /* 0x0000002900187c82 */ /* 0x000fe20008000000 */
[----:B------:R-:W-:Y:S01]  /*3610*/  UMOV UR23, UR40 ;  /* 0x0000002800177c82 */ /* 0x000fe20008000000 */
[----:B------:R-:W-:-:S08]  /*3620*/  UMOV UR10, UR22 ;  /* 0x00000016000a7c82 */ /* 0x000fd00008000000 */
.L_x_64:
[----:B------:R-:W-:Y:S02]  /*3630*/  UIADD3 UR24, UPT, UPT, UR24, 0x1, URZ ;  /* 0x0000000118187890 */ /* 0x000fe4000fffe0ff */
[----:B--2---:R-:W-:Y:S02]  /*3640*/  ULEA UR5, UR10, UR26, 0x3 ;  /* 0x0000001a0a057291 */ /* 0x004fe4000f8e18ff */
[----:B------:R-:W-:Y:S01]  /*3650*/  UISETP.NE.AND UP3, UPT, UR24, URZ, UPT ;  /* 0x000000ff1800728c */ /* 0x000fe2000bf65270 */
[----:B---3--:R-:W-:Y:S10]  /*3660*/  @P2 BRA `(.L_x_62) ;  /* 0x00000000000c2947 */ /* 0x008ff40003800000 */
[----:B-1----:R-:W-:Y:S04]  /*3670*/  SHF.L.U32 R2, R8, 0x1f, RZ ;  /* 0x0000001f08027819 */ /* 0x002fe800000006ff */
[----:B------:R-:W1:Y:S02]  /*3680*/  SYNCS.PHASECHK.TRANS64.TRYWAIT P0, [UR5], R2 ;  /* 0x00000002ff0075a7 */ /* 0x000e640008001105 */
[----:B-1----:R-:W-:Y:S05]  /*3690*/  @!P0 BRA `(.L_x_63) ;  /* 0x0000008000948947 */ /* 0x002fea0003800000 */
.L_x_62:
[----:B------:R-:W-:Y:S01]  /*36a0*/  UISETP.NE.AND UP0, UPT, UR23, 0x1, UPT ;  /* 0x000000011700788c */ /* 0x000fe2000bf05270 */
[----:B------:R-:W-:Y:S01]  /*36b0*/  PLOP3.LUT P2, PT, PT, PT, PT, 0x80, 0x8 ;  /* 0x000000000008781c */ /* 0x000fe20003f4f070 */
[----:B------:R-:W-:Y:S02]  /*36c0*/  UIADD3 UR4, UPT, UPT, UR10, 0x1, URZ ;  /* 0x000000010a047890 */ /* 0x000fe4000fffe0ff */
[----:B------:R-:W-:Y:S02]  /*36d0*/  UIADD3 UR25, UPT, UPT, UR5, 0x18, URZ ;  /* 0x0000001805197890 */ /* 0x000fe4000fffe0ff */
[----:B------:R-:W-:Y:S01]  /*36e0*/  UISETP.NE.AND UP1, UPT, UR4, 0x3, UPT ;  /* 0x000000030400788c */ /* 0x000fe2000bf25270 */
[----:B------:R-:W-:Y:S01]  /*36f0*/  PLOP3.LUT P0, PT, PT, PT, UP0, 0x80, 0x8 ;  /* 0x000000000008781c */ /* 0x000fe20003f0f008 */
[----:B------:R-:W-:Y:S02]  /*3700*/  UIADD3 UR23, UPT, UPT, UR23, -0x1, URZ ;  /* 0xffffffff17177890 */ /* 0x000fe4000fffe0ff */
[----:B------:R-:W-:Y:S02]  /*3710*/  USEL UR6, URZ, 0x1, UP1 ;  /* 0x00000001ff067887 */ /* 0x000fe40008800000 */
[----:B------:R-:W-:Y:S01]  /*3720*/  USEL UR22, UR4, URZ, UP1 ;  /* 0x000000ff04167287 */ /* 0x000fe20008800000 */
[----:B------:R-:W-:Y:S01]  /*3730*/  UMOV UR7, 0x40004040 ;  /* 0x4000404000077882 */ /* 0x000fe20000000000 */
[----:B------:R-:W-:Y:S02]  /*3740*/  UMOV UR5, 0x40004040 ;  /* 0x4000404000057882 */ /* 0x000fe40000000000 */
[----:B------:R-:W-:Y:S01]  /*3750*/  @UP0 ULEA UR4, UR22, UR26, 0x3 ;  /* 0x0000001a16040291 */ /* 0x000fe2000f8e18ff */
[----:B------:R-:W-:Y:S01]  /*3760*/  LOP3.LUT R8, R8, UR6, RZ, 0x3c, !PT ;  /* 0x0000000608087c12 */ /* 0x000fe2000f8e3cff */
[----:B------:R-:W-:Y:S01]  /*3770*/  ULEA UR6, UR10, UR29, 0xb ;  /* 0x0000001d0a067291 */ /* 0x000fe2000f8e58ff */
[----:B------:R-:W-:Y:S02]  /*3780*/  UMOV UR21, 0x40004040 ;  /* 0x4000404000157882 */ /* 0x000fe40000000000 */
[----:B-1----:R-:W-:Y:S01]  /*3790*/  @P0 SHF.L.U32 R0, R8, 0x1f, RZ ;  /* 0x0000001f08000819 */ /* 0x002fe200000006ff */
[----:B------:R-:W-:Y:S02]  /*37a0*/  UIADD3 UR20, UPT, UPT, UR6, 0x2, URZ ;  /* 0x0000000206147890 */ /* 0x000fe4000fffe0ff */
[----:B------:R-:W-:Y:S01]  /*37b0*/  UIADD3 UR16, UPT, UPT, UR6, 0x4, URZ ;  /* 0x0000000406107890 */ /* 0x000fe2000fffe0ff */
[----:B------:R2:W3:Y:S01]  /*37c0*/  @P0 SYNCS.PHASECHK.TRANS64.TRYWAIT P2, [UR4], R0 ;  /* 0x00000000ff0005a7 */ /* 0x0004e20008041104 */
[----:B------:R-:W-:Y:S02]  /*37d0*/  ULEA UR4, UR10, UR28, 0xa ;  /* 0x0000001c0a047291 */ /* 0x000fe4000f8e50ff */
[----:B------:R-:W-:Y:S02]  /*37e0*/  UIADD3 UR12, UPT, UPT, UR6, 0x6, URZ ;  /* 0x00000006060c7890 */ /* 0x000fe4000fffe0ff */
[----:B------:R-:W-:Y:S02]  /*37f0*/  UIADD3 UR18, UPT, UPT, UR4, 0x2, URZ ;  /* 0x0000000204127890 */ /* 0x000fe4000fffe0ff */
[----:B------:R-:W-:Y:S02]  /*3800*/  UIADD3 UR14, UPT, UPT, UR4, 0x4, URZ ;  /* 0x00000004040e7890 */ /* 0x000fe4000fffe0ff */
[----:B------:R-:W-:Y:S01]  /*3810*/  UIADD3 UR8, UPT, UPT, UR4, 0x6, URZ ;  /* 0x0000000604087890 */ /* 0x000fe2000fffe0ff */
[----:B------:R2:W-:Y:S01]  /*3820*/  UTCHMMA gdesc[UR4], gdesc[UR6], tmem[UR11], tmem[UR38], idesc[UR39], UP2 ;  /* 0x00ff2606040075ea */ /* 0x0005e2000900000b */
[----:B------:R-:W-:Y:S01]  /*3830*/  UPLOP3.LUT UP2, UPT, UPT, UPT, UPT, 0x80, 0x8 ;  /* 0x000000000008789c */ /* 0x000fe20003f4f070 */
[----:B------:R-:W-:Y:S01]  /*3840*/  UMOV UR19, 0x40004040 ;  /* 0x4000404000137882 */ /* 0x000fe20000000000 */
[----:B------:R-:W-:Y:S01]  /*3850*/  UMOV UR17, 0x40004040 ;  /* 0x4000404000117882 */ /* 0x000fe20000000000 */
[----:B------:R2:W-:Y:S01]  /*3860*/  UTCHMMA gdesc[UR18], gdesc[UR20], tmem[UR11], tmem[UR36], idesc[UR37], UPT ;  /* 0x00ff2414120075ea */ /* 0x0005e2000b80000b */
[----:B------:R-:W-:Y:S01]  /*3870*/  UMOV UR15, 0x40004040 ;  /* 0x40004040000f7882 */ /* 0x000fe20000000000 */
[----:B------:R-:W-:Y:S01]  /*3880*/  UMOV UR13, 0x40004040 ;  /* 0x40004040000d7882 */ /* 0x000fe20000000000 */
[----:B------:R-:W-:Y:S01]  /*3890*/  UMOV UR9, 0x40004040 ;  /* 0x4000404000097882 */ /* 0x000fe20000000000 */
[----:B------:R2:W-:Y:S01]  /*38a0*/  UTCHMMA gdesc[UR14], gdesc[UR16], tmem[UR11], tmem[UR34], idesc[UR35], UPT ;  /* 0x00ff22100e0075ea */ /* 0x0005e2000b80000b */
[----:B------:R2:W-:Y:S01]  /*38b0*/  UTCHMMA gdesc[UR8], gdesc[UR12], tmem[UR11], tmem[UR32], idesc[UR33], UPT ;  /* 0x00ff200c080075ea */ /* 0x0005e2000b80000b */
[----:B------:R2:W-:Y:S01]  /*38c0*/  UTCBAR.MULTICAST [UR25], URZ, UR27 ;  /* 0x000000ff190073e9 */ /* 0x0005e2000800081b */
[----:B------:R-:W-:Y:S01]  /*38d0*/  UMOV UR10, UR22 ;  /* 0x00000016000a7c82 */ /* 0x000fe20008000000 */
[----:B------:R-:W-:Y:S05]  /*38e0*/  BRA.U UP3, `(.L_x_64) ;  /* 0xfffffffd03507547 */ /* 0x000fea000b83ffff */
.L_x_61:
[----:B--2---:R-:W-:Y:S01]  /*38f0*/  UIADD3 UR4, UPT, UPT, UR31, 0x1, URZ ;  /* 0x000000011f047890 */ /* 0x004fe2000fffe0ff */
[C---:B------:R-:W-:Y:S01]  /*3900*/  ISETP.NE.AND P0, PT, R10.reuse, 0x2, PT ;  /* 0x000000020a00780c */ /* 0x040fe20003f05270 */
[----:B------:R-:W-:Y:S02]  /*3910*/  UIADD3 UR5, UPT, UPT, UR30, 0xa0, URZ ;  /* 0x000000a01e057890 */ /* 0x000fe4000fffe0ff */
[----:B------:R-:W-:Y:S01]  /*3920*/  UISETP.NE.AND UP0, UPT, UR4, 0x2, UPT ;  /* 0x000000020400788c */ /* 0x000fe2000bf05270 */
[----:B-1----:R-:W-:Y:S02]  /*3930*/  SEL R0, RZ, 0x1, P0 ;  /* 0x00000001ff007807 */ /* 0x002fe40000000000 */
[----:B------:R-:W-:Y:S01]  /*3940*/  SEL R10, R10, RZ, P0 ;  /* 0x000000ff0a0a7207 */ /* 0x000fe20000000000 */
[----:B------:R-:W-:Y:S01]  /*3950*/  USEL UR6, URZ, 0x1, UP0 ;  /* 0x00000001ff067887 */ /* 0x000fe20008000000 */
[----:B------:R-:W-:Y:S01]  /*3960*/  LOP3.LUT R9, R9, R0, RZ, 0x3c, !PT ;  /* 0x0000000009097212 */ /* 0x000fe200078e3cff */
[----:B------:R-:W-:Y:S01]  /*3970*/  USEL UR31, UR4, URZ, UP0 ;  /* 0x000000ff041f7287 */ /* 0x000fe20008000000 */
[----:B------:R1:W-:Y:S03]  /*3980*/  UTCBAR [UR5], URZ ;  /* 0x000000ff050073e9 */ /* 0x0003e600080000ff */
[----:B------:R-:W-:Y:S01]  /*3990*/  LOP3.LUT R11, R11, UR6, RZ, 0x3c, !PT ;  /* 0x000000060b0b7c12 */ /* 0x000fe2000f8e3cff */
[----:B------:R-:W-:Y:S07]  /*39a0*/  @P1 BRA `(.L_x_65) ;  /* 0xfffffff800a01947 */ /* 0x000fee000383ffff */
[----:B------:R-:W2:Y:S01]  /*39b0*/  S2UR UR7, SR_CgaCtaId ;  /* 0x00000000000779c3 */ /* 0x000ea20000008800 */
[----:B------:R-:W-:Y:S01]  /*39c0*/  ELECT P0, URZ, PT ;  /* 0x0000000000ff782f */ /* 0x000fe20003800000 */
[----:B------:R-:W-:Y:S01]  /*39d0*/  IMAD.MOV.U32 R0, RZ, RZ, 0x1 ;  /* 0x00000001ff007424 */ /* 0x000fe200078e00ff */
[----:B------:R-:W-:Y:S01]  /*39e0*/  UIADD3 UR26, UPT, UPT, UR26, 0xb0, URZ ;  /* 0x000000b01a1a7890 */ /* 0x000fe2000fffe0ff */
[----:B------:R-:W-:Y:S01]  /*39f0*/  SHF.L.U32 R2, R11, 0x1f, RZ ;  /* 0x0000001f0b027819 */ /* 0x000fe200000006ff */
[----:B------:R-:W-:-:S03]  /*3a00*/  UMOV UR4, 0x40 ;  /* 0x0000004000047882 */ /* 0x000fc60000000000 */
[----:B------:R-:W-:Y:S01]  /*3a10*/  UVIRTCOUNT.DEALLOC.SMPOOL 0x80 ;  /* 0x000000800000784c */ /* 0x000fe20000000000 */
[----:B--2---:R-:W-:Y:S02]  /*3a20*/  ULEA UR7, UR7, UR4, 0x18 ;  /* 0x0000000407077291 */ /* 0x004fe4000f8ec0ff */
[----:B------:R-:W-:-:S07]  /*3a30*/  ULEA UR4, UR31, UR26, 0x3 ;  /* 0x0000001a1f047291 */ /* 0x000fce000f8e18ff */
[----:B------:R2:W-:Y:S02]  /*3a40*/  @P0 STS.U8 [UR7+0x1c], R0 ;  /* 0x00001c00ff000988 */ /* 0x0005e40008000007 */
[----:B------:R-:W4:Y:S02]  /*3a50*/  SYNCS.PHASECHK.TRANS64.TRYWAIT P0, [UR4], R2 ;  /* 0x00000002ff0075a7 */ /* 0x000f240008001104 */
[----:B--2-4-:R-:W-:Y:S05]  /*3a60*/  @!P0 BRA `(.L_x_66) ;  /* 0x0000007c00b88947 */ /* 0x014fea0003800000 */
.L_x_153:
[----:B------:R-:W-:-:S04]  /*3a70*/  UIADD3 UR4, UPT, UPT, UR31, 0x1, URZ ;  /* 0x000000011f047890 */ /* 0x000fc8000fffe0ff */
[----:B------:R-:W-:-:S04]  /*3a80*/  UISETP.NE.AND UP0, UPT, UR4, 0x2, UPT ;  /* 0x000000020400788c */ /* 0x000fc8000bf05270 */
[----:B-1----:R-:W-:Y:S02]  /*3a90*/  USEL UR5, URZ, 0x1, UP0 ;  /* 0x00000001ff057887 */ /* 0x002fe40008000000 */
[----:B------:R-:W-:-:S04]  /*3aa0*/  USEL UR4, UR4, URZ, UP0 ;  /* 0x000000ff04047287 */ /* 0x000fc80008000000 */
[----:B------:R-:W-:Y:S01]  /*3ab0*/  ULEA UR4, UR4, UR26, 0x3 ;  /* 0x0000001a04047291 */ /* 0x000fe2000f8e18ff */
[----:B--2---:R-:W-:-:S04]  /*3ac0*/  LOP3.LUT R2, R11, UR5, RZ, 0x3c, !PT ;  /* 0x000000050b027c12 */ /* 0x004fc8000f8e3cff */
[----:B------:R-:W-:-:S04]  /*3ad0*/  SHF.L.U32 R2, R2, 0x1f, RZ ;  /* 0x0000001f02027819 */ /* 0x000fc800000006ff */
[----:B------:R-:W1:Y:S02]  /*3ae0*/  SYNCS.PHASECHK.TRANS64.TRYWAIT P0, [UR4], R2 ;  /* 0x00000002ff0075a7 */ /* 0x000e640008001104 */
[----:B-1----:R-:W-:Y:S05]  /*3af0*/  @!P0 BRA `(.L_x_67) ;  /* 0x0000007c00ac8947 */ /* 0x002fea0003800000 */
.L_x_155:
[----:B------:R-:W-:Y:S01]  /*3b00*/  NOP ;  /* 0x0000000000007918 */ /* 0x000fe20000000000 */
[----:B-1----:R-:W1:Y:S01]  /*3b10*/  LDS R0, [UR7+0x14] ;  /* 0x00001407ff007984 */ /* 0x002e620008000800 */
[----:B------:R-:W-:Y:S01]  /*3b20*/  ULOP3.LUT UR4, UR42, 0xffff, URZ, 0xc0, !UPT ;  /* 0x0000ffff2a047892 */ /* 0x000fe2000f8ec0ff */
[----:B------:R-:W-:Y:S01]  /*3b30*/  UMOV UR5, 0xffff ;  /* 0x0000ffff00057882 */ /* 0x000fe20000000000 */
[----:B------:R-:W-:Y:S02]  /*3b40*/  UMOV UR6, 0x1 ;  /* 0x0000000100067882 */ /* 0x000fe40000000000 */
[----:B------:R-:W-:-:S04]  /*3b50*/  USHF.R.U32.HI UR4, URZ, 0x5, UR4 ;  /* 0x00000005ff047899 */ /* 0x000fc80008011604 */
[----:B------:R-:W-:Y:S02]  /*3b60*/  USHF.L.U32 UR5, UR5, UR4, URZ ;  /* 0x0000000405057299 */ /* 0x000fe400080006ff */
[----:B------:R-:W-:-:S04]  /*3b70*/  USHF.L.U32 UR4, UR6, UR4, URZ ;  /* 0x0000000406047299 */ /* 0x000fc800080006ff */
[----:B-1----:R-:W-:-:S04]  /*3b80*/  LOP3.LUT R0, R0, UR5, RZ, 0xc0, !PT ;  /* 0x0000000500007c12 */ /* 0x002fc8000f8ec0ff */
[----:B------:R-:W-:-:S13]  /*3b90*/  ISETP.NE.AND P0, PT, R0, UR5, PT ;  /* 0x0000000500007c0c */ /* 0x000fda000bf05270 */
[----:B------:R-:W-:Y:S05]  /*3ba0*/  @P0 BRA `(.L_x_68) ;  /* 0x0000000000580947 */ /* 0x000fea0003800000 */
[----:B------:R-:W1:Y:S02]  /*3bb0*/  LDS R0, [UR7+0x18] ;  /* 0x00001807ff007984 */ /* 0x000e640008000800 */
[----:B-1----:R-:W-:-:S04]  /*3bc0*/  LOP3.LUT R0, R0, UR4, RZ, 0xc0, !PT ;  /* 0x0000000400007c12 */ /* 0x002fc8000f8ec0ff */
[----:B------:R-:W-:-:S13]  /*3bd0*/  ISETP.NE.AND P0, PT, R0, UR4, PT ;  /* 0x0000000400007c0c */ /* 0x000fda000bf05270 */
[----:B------:R-:W-:Y:S05]  /*3be0*/  @P0 BRA `(.L_x_69) ;  /* 0x00000000003c0947 */ /* 0x000fea0003800000 */
[----:B------:R-:W1:Y:S01]  /*3bf0*/  S2R R2, SR_LANEID ;  /* 0x0000000000027919 */ /* 0x000e620000000000 */
[----:B------:R-:W-:-:S06]  /*3c00*/  ULOP3.LUT UR5, URZ, UR5, URZ, 0x33, !UPT ;  /* 0x00000005ff057292 */ /* 0x000fcc000f8e33ff */
[----:B------:R-:W-:-:S04]  /*3c10*/  IMAD.U32 R0, RZ, RZ, UR5 ;  /* 0x00000005ff007e24 */ /* 0x000fc8000f8e00ff */
[----:B------:R2:W4:Y:S02]  /*3c20*/  REDUX UR8, R0 ;  /* 0x00000000000873c4 */ /* 0x0005240000000000 */
[----:B------:R1:W-:Y:S01]  /*3c30*/  UTCATOMSWS.AND URZ, UR5 ;  /* 0x0000000500ff79e3 */ /* 0x0003e20008000000 */
[----:B--2---:R-:W-:Y:S01]  /*3c40*/  LOP3.LUT R0, RZ, UR4, RZ, 0x33, !PT ;  /* 0x00000004ff007c12 */ /* 0x004fe2000f8e33ff */
[----:B------:R-:W-:Y:S02]  /*3c50*/  VOTEU.ANY UR4, UPT, PT ;  /* 0x0000000000047886 */ /* 0x000fe400038e0100 */
[----:B------:R-:W-:Y:S02]  /*3c60*/  UFLO.U32 UR4, UR4 ;  /* 0x00000004000472bd */ /* 0x000fe400080e0000 */
[----:B------:R-:W2:Y:S04]  /*3c70*/  REDUX UR6, R0 ;  /* 0x00000000000673c4 */ /* 0x000ea80000000000 */
[----:B-1----:R-:W-:-:S02]  /*3c80*/  ISETP.EQ.U32.AND P0, PT, R2, UR4, PT ;  /* 0x0000000402007c0c */ /* 0x002fc4000bf02070 */
[----:B----4-:R-:W-:-:S11]  /*3c90*/  MOV R2, UR8 ;  /* 0x0000000800027c02 */ /* 0x010fd60008000f00 */
[----:B------:R1:W-:Y:S01]  /*3ca0*/  @P0 ATOMS.AND RZ, [UR7+0x14], R2 ;  /* 0x00001402ffff098c */ /* 0x0003e2000a800007 */
[----:B--2---:R-:W-:-:S05]  /*3cb0*/  IMAD.U32 R0, RZ, RZ, UR6 ;  /* 0x00000006ff007e24 */ /* 0x004fca000f8e00ff */
[----:B------:R1:W-:Y:S01]  /*3cc0*/  @P0 ATOMS.AND RZ, [UR7+0x18], R0 ;  /* 0x00001800ffff098c */ /* 0x0003e2000a800007 */
[----:B------:R-:W-:Y:S05]  /*3cd0*/  BRA `(.L_x_70) ;  /* 0x0000000000147947 */ /* 0x000fea0003800000 */
.L_x_69:
[----:B------:R-:W-:Y:S02]  /*3ce0*/  MOV R2, 0x3d00 ;  /* 0x00003d0000027802 */ /* 0x000fe40000000f00 */
[----:B---3-5:R-:W-:Y:S05]  /*3cf0*/  CALL.REL.NOINC `($__internal_0_$__cuda_sm10x_tcgen05_guardrail_trap_col_being_dealloced_not_returned_by_alloc) ;  /* 0x0000008000947944 */ /* 0x028fea0003c00000 */
[----:B------:R-:W-:Y:S05]  /*3d00*/  BRA `(.L_x_70) ;  /* 0x0000000000087947 */ /* 0x000fea0003800000 */
.L_x_68:
[----:B------:R-:W-:Y:S02]  /*3d10*/  MOV R2, 0x3d30 ;  /* 0x00003d3000027802 */ /* 0x000fe40000000f00 */
[----:B---3-5:R-:W-:Y:S05]  /*3d20*/  CALL.REL.NOINC `($__internal_2_$__cuda_sm10x_tcgen05_guardrail_trap_unallocated_columns_being_dealloced) ;  /* 0x0000008000a07944 */ /* 0x028fea0003c00000 */
.L_x_70:
[----:B------:R-:W-:Y:S01]  /*3d30*/  NOP ;  /* 0x0000000000007918 */ /* 0x000fe20000000000 */
[----:B------:R-:W-:Y:S05]  /*3d40*/  EXIT ;  /* 0x000000000000794d */ /* 0x000fea0003800000 */
.L_x_54:
[----:B------:R-:W-:-:S09]  /*3d50*/  UISETP.NE.OR UP0, UPT, UR17, 0x3, !UP3 ;  /* 0x000000031100788c */ /* 0x000fd2000df05670 */
[----:B------:R-:W-:Y:S05]  /*3d60*/  BRA.U UP0, `(.L_x_71) ;  /* 0x00000011005c7547 */ /* 0x000fea000b800000 */
[----:B------:R-:W1:Y:S01]  /*3d70*/  S2UR UR10, SR_CgaCtaId ;  /* 0x00000000000a79c3 */ /* 0x000e620000008800 */
[----:B------:R-:W2:Y:S01]  /*3d80*/  LDCU UR31, c[0x0][0x370] ;  /* 0x00006e00ff1f77ac */ /* 0x000ea20008000800 */
[----:B------:R-:W-:Y:S02]  /*3d90*/  HFMA2 R13, -RZ, RZ, 0, 0 ;  /* 0x00000000ff0d7431 */ /* 0x000fe400000001ff */
[----:B------:R-:W-:Y:S01]  /*3da0*/  IMAD.MOV.U32 R15, RZ, RZ, 0x1 ;  /* 0x00000001ff0f7424 */ /* 0x000fe200078e00ff */
[----:B------:R-:W-:Y:S01]  /*3db0*/  MOV R7, 0x4000 ;  /* 0x0000400000077802 */ /* 0x000fe20000000f00 */
[----:B------:R-:W2:Y:S01]  /*3dc0*/  LDCU.128 UR44, c[0x0][0xb10] ;  /* 0x00016200ff2c77ac */ /* 0x000ea20008000c00 */
[----:B------:R-:W-:Y:S01]  /*3dd0*/  IMAD.MOV.U32 R14, RZ, RZ, RZ ;  /* 0x000000ffff0e7224 */ /* 0x000fe200078e00ff */
[----:B------:R-:W3:Y:S01]  /*3de0*/  LDC.64 R16, c[0x0][0x348] ;  /* 0x0000d200ff107b82 */ /* 0x000ee20000000a00 */
[----:B------:R-:W4:Y:S01]  /*3df0*/  LDCU UR30, c[0x0][0x374] ;  /* 0x00006e80ff1e77ac */ /* 0x000f220008000800 */
[----:B------:R-:W1:Y:S06]  /*3e00*/  LDCU UR15, c[0x0][0xb0c] ;  /* 0x00016180ff0f77ac */ /* 0x000e6c0008000800 */
[----:B------:R-:W3:Y:S01]  /*3e10*/  LDC.64 R2, c[0x0][0x888] ;  /* 0x00022200ff027b82 */ /* 0x000ee20000000a00 */
[----:B------:R-:W3:Y:S01]  /*3e20*/  LDCU UR49, c[0x0][0xb20] ;  /* 0x00016400ff3177ac */ /* 0x000ee20008000800 */
[----:B------:R-:W3:Y:S06]  /*3e30*/  LDCU UR4, c[0x0][0xb30] ;  /* 0x00016600ff0477ac */ /* 0x000eec0008000800 */
[----:B------:R-:W3:Y:S01]  /*3e40*/  LDC.64 R4, c[0x0][0x890] ;  /* 0x00022400ff047b82 */ /* 0x000ee20000000a00 */
[----:B------:R-:W-:Y:S01]  /*3e50*/  UMOV UR21, 0x400 ;  /* 0x0000040000157882 */ /* 0x000fe20000000000 */
[----:B--2---:R-:W-:-:S02]  /*3e60*/  UIMAD.WIDE.U32 UR6, UR31, UR44, URZ ;  /* 0x0000002c1f0672a5 */ /* 0x004fc4000f8e00ff */
[----:B----4-:R-:W-:Y:S02]  /*3e70*/  UIMAD.WIDE.U32 UR8, UR30, UR47, URZ ;  /* 0x0000002f1e0872a5 */ /* 0x010fe4000f8e00ff */
[----:B-1----:R-:W-:Y:S02]  /*3e80*/  ULEA UR21, UR10, UR21, 0x18 ;  /* 0x000000150a157291 */ /* 0x002fe4000f8ec0ff */
[----:B------:R-:W-:Y:S02]  /*3e90*/  UPLOP3.LUT UP3, UPT, UPT, UPT, UPT, 0x40, 0x4 ;  /* 0x000000000004789c */ /* 0x000fe40003f6e870 */
[----:B------:R-:W-:Y:S02]  /*3ea0*/  UIADD3 UR37, UPT, UPT, UR21, 0x48, URZ ;  /* 0x0000004815257890 */ /* 0x000fe4000fffe0ff */
[----:B------:R-:W-:Y:S02]  /*3eb0*/  UIADD3 UR33, UPT, UPT, UR21, 0x30, URZ ;  /* 0x0000003015217890 */ /* 0x000fe4000fffe0ff */
[----:B------:R-:W-:-:S02]  /*3ec0*/  UIADD3 UR25, UPT, UPT, UR21, 0x38, URZ ;  /* 0x0000003815197890 */ /* 0x000fc4000fffe0ff */
[----:B------:R-:W-:Y:S01]  /*3ed0*/  UIADD3 UR17, UPT, UPT, UR21, 0x40, URZ ;  /* 0x0000004015117890 */ /* 0x000fe2000fffe0ff */
[----:B------:R-:W-:Y:S01]  /*3ee0*/  UMOV UR6, UR7 ;  /* 0x0000000700067c82 */ /* 0x000fe20008000000 */
[----:B------:R-:W-:Y:S01]  /*3ef0*/  UMOV UR41, UR9 ;  /* 0x0000000900297c82 */ /* 0x000fe20008000000 */
[----:B------:R-:W-:Y:S02]  /*3f00*/  UISETP.GE.AND UP0, UPT, UR42, 0x1, UPT ;  /* 0x000000012a00788c */ /* 0x000fe4000bf06270 */
[----:B------:R-:W-:Y:S01]  /*3f10*/  UISETP.NE.AND UP4, UPT, UR42, 0x1, UPT ;  /* 0x000000012a00788c */ /* 0x000fe2000bf85270 */
[----:B------:R-:W1:Y:S01]  /*3f20*/  LDCU.64 UR22, c[0x0][0xb28] ;  /* 0x00016500ff1677ac */ /* 0x000e620008000a00 */
[----:B------:R-:W-:Y:S02]  /*3f30*/  UISETP.NE.AND UP6, UPT, UR15, 0x1, UPT ;  /* 0x000000010f00788c */ /* 0x000fe4000bfc5270 */
[----:B------:R-:W-:Y:S02]  /*3f40*/  UISETP.NE.AND UP5, UPT, UR46, 0x1, UPT ;  /* 0x000000012e00788c */ /* 0x000fe4000bfa5270 */
[----:B------:R-:W-:-:S02]  /*3f50*/  UPRMT UR37, UR10, 0x654, UR37 ;  /* 0x000006540a257896 */ /* 0x000fc40008000025 */
[----:B------:R-:W-:Y:S02]  /*3f60*/  USHF.R.U32.HI UR43, URZ, UR45, UR6 ;  /* 0x0000002dff2b7299 */ /* 0x000fe40008011606 */
[----:B------:R-:W-:Y:S02]  /*3f70*/  UPRMT UR40, UR10, 0x654, UR33 ;  /* 0x000006540a287896 */ /* 0x000fe40008000021 */
[----:B------:R-:W-:Y:S02]  /*3f80*/  UPRMT UR39, UR10, 0x654, UR25 ;  /* 0x000006540a277896 */ /* 0x000fe40008000019 */
[----:B------:R-:W-:Y:S02]  /*3f90*/  UPRMT UR38, UR10, 0x654, UR17 ;  /* 0x000006540a267896 */ /* 0x000fe40008000011 */
[----:B---3--:R-:W-:Y:S02]  /*3fa0*/  USHF.R.U32.HI UR41, URZ, UR49, UR41 ;  /* 0x00000031ff297299 */ /* 0x008fe40008011629 */
[----:B------:R-:W-:-:S11]  /*3fb0*/  UISETP.NE.AND UP2, UPT, UR4, 0x1, UPT ;  /* 0x000000010400788c */ /* 0x000fd6000bf45270 */
.L_x_82:
[C---:B------:R-:W-:Y:S02]  /*3fc0*/  LEA R12, R14.reuse, UR21, 0x3 ;  /* 0x000000150e0c7c11 */ /* 0x040fe4000f8e18ff */
[----:B------:R-:W-:Y:S02]  /*3fd0*/  SHF.L.U32 R0, R13, 0x1f, RZ ;  /* 0x0000001f0d007819 */ /* 0x000fe400000006ff */
[----:B------:R-:W-:Y:S02]  /*3fe0*/  LEA R8, R14, UR21, 0x4 ;  /* 0x000000150e087c11 */ /* 0x000fe4000f8e20ff */
[----:B--2---:R-:W2:Y:S02]  /*3ff0*/  SYNCS.PHASECHK.TRANS64.TRYWAIT P0, [R12+URZ+0x80], R0 ;  /* 0x000080000c0075a7 */ /* 0x004ea400080011ff */
[----:B--2---:R-:W-:Y:S05]  /*4000*/  @!P0 BRA `(.L_x_72) ;  /* 0x0000007800808947 */ /* 0x004fea0003800000 */
.L_x_156:
[----:B------:R-:W3:Y:S01]  /*4010*/  LDS.128 R8, [R8+0xf0] ;  /* 0x0000f00008087984 */ /* 0x000ee20000000c00 */
[----:B------:R-:W-:Y:S01]  /*4020*/  UISETP.GE.AND UP0, UPT, UR42, 0x1, UPT ;  /* 0x000000012a00788c */ /* 0x000fe2000bf06270 */
[----:B------:R-:W-:Y:S01]  /*4030*/  @!PT LDS RZ, [RZ] ;  /* 0x00000000fffff984 */ /* 0x000fe20000000800 */
[----:B------:R-:W-:Y:S01]  /*4040*/  @!PT LDS RZ, [RZ] ;  /* 0x00000000fffff984 */ /* 0x000fe20000000800 */
[----:B------:R-:W-:Y:S01]  /*4050*/  @!PT LDS RZ, [RZ] ;  /* 0x00000000fffff984 */ /* 0x000fe20000000800 */
[----:B------:R-:W-:Y:S01]  /*4060*/  @!PT LDS RZ, [RZ] ;  /* 0x00000000fffff984 */ /* 0x000fe20000000800 */
[----:B------:R4:W-:Y:S06]  /*4070*/  MEMBAR.ALL.CTA ;  /* 0x0000000000007992 */ /* 0x0009ec0000008000 */
[----:B----4-:R-:W4:Y:S01]  /*4080*/  FENCE.VIEW.ASYNC.S ;  /* 0x00000000000073c6 */ /* 0x010f220000000000 */
[----:B---3--:R-:W-:Y:S11]  /*4090*/  LOP3.LUT P0, RZ, R10, 0x1, RZ, 0xc0, !PT ;  /* 0x000000010aff7812 */ /* 0x008ff6000780c0ff */
[----:B------:R-:W-:Y:S02]  /*40a0*/  @!UPT UIADD3 URZ, UPT, UPT, URZ, URZ, URZ ;  /* 0x000000fffffff290 */ /* 0x000fe4000fffe0ff */
[----:B----4-:R-:W-:Y:S01]  /*40b0*/  VOTEU.ANY UP1, P0 ;  /* 0x0000000000ff7886 */ /* 0x010fe20000020100 */
[----:B------:R-:W-:Y:S11]  /*40c0*/  PLOP3.LUT P0, PT, PT, PT, UP1, 0x80, 0x8 ;  /* 0x000000000008781c */ /* 0x000ff60003f0f018 */
[----:B------:R-:W-:Y:S02]  /*40d0*/  @!UPT UIADD3 URZ, UPT, UPT, URZ, URZ, URZ ;  /* 0x000000fffffff290 */ /* 0x000fe4000fffe0ff */
[----:B--2---:R-:W-:Y:S02]  /*40e0*/  @P0 SHF.R.U32.HI R0, RZ, 0x10, R9 ;  /* 0x00000010ff000819 */ /* 0x004fe40000011609 */
[----:B------:R-:W-:Y:S02]  /*40f0*/  @P0 MOV R6, R8 ;  /* 0x0000000800060202 */ /* 0x000fe40000000f00 */
[----:B------:R-:W-:Y:S01]  /*4100*/  @P0 R2UR UR4, R0 ;  /* 0x00000000000402ca */ /* 0x000fe200000e0000 */
[----:B------:R-:W-:Y:S01]  /*4110*/  VIADD R0, R12, 0x90 ;  /* 0x000000900c007836 */ /* 0x000fe20000000000 */
[----:B------:R-:W-:Y:S02]  /*4120*/  @P0 LOP3.LUT R8, R9, 0xffff, RZ, 0xc0, !PT ;  /* 0x0000ffff09080812 */ /* 0x000fe400078ec0ff */
[----:B------:R-:W-:Y:S02]  /*4130*/  @P0 R2UR UR6, R6 ;  /* 0x00000000060602ca */ /* 0x000fe400000e0000 */
[----:B------:R-:W-:Y:S02]  /*4140*/  PRMT R0, RZ, 0x654, R0 ;  /* 0x00000654ff007816 */ /* 0x000fe40000000000 */
[----:B------:R-:W-:Y:S02]  /*4150*/  @P0 R2UR UR5, R8 ;  /* 0x00000000080502ca */ /* 0x000fe400000e0000 */
[----:B------:R2:W-:Y:S03]  /*4160*/  SYNCS.ARRIVE.TRANS64.RED.A1T0 RZ, [R0+URZ], RZ ;  /* 0x000000ff00ff79a7 */ /* 0x0005e600081004ff */
[----:B------:R-:W-:Y:S04]  /*4170*/  @UP1 UMOV UR29, UR4 ;  /* 0x00000004001d1c82 */ /* 0x000fe80008000000 */
[----:B------:R-:W-:Y:S04]  /*4180*/  @UP1 UMOV UR14, UR6 ;  /* 0x00000006000e1c82 */ /* 0x000fe80008000000 */
[----:B------:R-:W-:Y:S01]  /*4190*/  @UP1 UMOV UR13, UR5 ;  /* 0x00000005000d1c82 */ /* 0x000fe20008000000 */
[----:B------:R-:W-:Y:S05]  /*41a0*/  BRA.U !UP0, `(.L_x_73) ;  /* 0x0000000108a47547 */ /* 0x000fea000b800000 */
[----:B------:R-:W-:Y:S02]  /*41b0*/  UIMAD.WIDE.U32 UR18, UR13, UR47, URZ ;  /* 0x0000002f0d1272a5 */ /* 0x000fe4000f8e00ff */
[----:B------:R-:W-:Y:S02]  /*41c0*/  UIMAD.WIDE.U32 UR26, UR14, UR44, URZ ;  /* 0x0000002c0e1a72a5 */ /* 0x000fe4000f8e00ff */
[----:B------:R-:W-:Y:S02]  /*41d0*/  USEL UR4, UR30, UR41, !UP5 ;  /* 0x000000291e047287 */ /* 0x000fe4000e800000 */
[----:B------:R-:W-:Y:S02]  /*41e0*/  USEL UR7, UR31, UR43, !UP6 ;  /* 0x0000002b1f077287 */ /* 0x000fe4000f000000 */
[----:B-1----:R-:W-:Y:S02]  /*41f0*/  UIMAD.WIDE.U32 UR8, UR4, UR22, URZ ;  /* 0x00000016040872a5 */ /* 0x002fe4000f8e00ff */
[----:B------:R-:W-:Y:S01]  /*4200*/  UIMAD.WIDE.U32 UR10, UR7, UR22, URZ ;  /* 0x00000016070a72a5 */ /* 0x000fe2000f8e00ff */
[----:B------:R-:W-:Y:S02]  /*4210*/  UMOV UR5, UR19 ;  /* 0x0000001300057c82 */ /* 0x000fe40008000000 */
[----:B------:R-:W-:Y:S03]  /*4220*/  USHF.R.U32.HI UR6, URZ, UR49, UR5 ;  /* 0x00000031ff067299 */ /* 0x000fe60008011605 */
[----:B------:R-:W-:Y:S01]  /*4230*/  UMOV UR5, UR27 ;  /* 0x0000001b00057c82 */ /* 0x000fe20008000000 */
[----:B------:R-:W-:Y:S02]  /*4240*/  USEL UR6, UR13, UR6, !UP5 ;  /* 0x000000060d067287 */ /* 0x000fe4000e800000 */
[----:B------:R-:W-:Y:S03]  /*4250*/  USHF.R.U32.HI UR12, URZ, UR45, UR5 ;  /* 0x0000002dff0c7299 */ /* 0x000fe60008011605 */
[----:B------:R-:W-:Y:S02]  /*4260*/  UMOV UR5, UR9 ;  /* 0x0000000900057c82 */ /* 0x000fe40008000000 */
[----:B------:R-:W-:Y:S03]  /*4270*/  @UP4 USHF.R.U32.HI UR4, URZ, UR23, UR5 ;  /* 0x00000017ff044299 */ /* 0x000fe60008011605 */
[----:B------:R-:W-:Y:S01]  /*4280*/  UMOV UR5, UR11 ;  /* 0x0000000b00057c82 */ /* 0x000fe20008000000 */
[----:B------:R-:W-:Y:S02]  /*4290*/  UIMAD UR4, UR42, UR4, URZ ;  /* 0x000000042a0472a4 */ /* 0x000fe4000f8e02ff */
[----:B------:R-:W-:Y:S02]  /*42a0*/  @UP4 USHF.R.U32.HI UR7, URZ, UR23, UR5 ;  /* 0x00000017ff074299 */ /* 0x000fe40008011605 */
[----:B------:R-:W-:Y:S02]  /*42b0*/  UIMAD.WIDE.U32 UR10, UR6, UR22, URZ ;  /* 0x00000016060a72a5 */ /* 0x000fe4000f8e00ff */
[----:B------:R-:W-:Y:S02]  /*42c0*/  USEL UR5, UR14, UR12, !UP6 ;  /* 0x0000000c0e057287 */ /* 0x000fe4000f000000 */
[----:B------:R-:W-:Y:S02]  /*42d0*/  UIMAD UR8, UR42, UR7, URZ ;  /* 0x000000072a0872a4 */ /* 0x000fe4000f8e02ff */
[----:B------:R-:W-:Y:S03]  /*42e0*/  UISETP.GE.AND UP0, UPT, UR6, UR4, UPT ;  /* 0x000000040600728c */ /* 0x000fe6000bf06270 */
[----:B------:R-:W-:Y:S01]  /*42f0*/  UMOV UR4, UR11 ;  /* 0x0000000b00047c82 */ /* 0x000fe20008000000 */
[----:B------:R-:W-:Y:S02]  /*4300*/  UISETP.GE.OR UP0, UPT, UR5, UR8, UP0 ;  /* 0x000000080500728c */ /* 0x000fe40008706670 */
[----:B------:R-:W-:Y:S02]  /*4310*/  USHF.R.U32.HI UR4, URZ, UR23, UR4 ;  /* 0x00000017ff047299 */ /* 0x000fe40008011604 */
[----:B------:R-:W-:Y:S02]  /*4320*/  UIMAD.WIDE.U32 UR8, UR5, UR22, URZ ;  /* 0x00000016050872a5 */ /* 0x000fe4000f8e00ff */
[----:B------:R-:W-:Y:S04]  /*4330*/  USEL UR10, UR6, UR4, !UP4 ;  /* 0x00000004060a7287 */ /* 0x000fe8000e000000 */
[----:B------:R-:W-:Y:S01]  /*4340*/  UIADD3 UR11, UPT, UPT, -UR10, URZ, URZ ;  /* 0x000000ff0a0b7290 */ /* 0x000fe2000fffe1ff */
[----:B------:R-:W-:Y:S02]  /*4350*/  @!UP0 UMOV UR4, UR9 ;  /* 0x0000000900048c82 */ /* 0x000fe40008000000 */
[----:B------:R-:W-:Y:S02]  /*4360*/  @!UP0 USHF.R.U32.HI UR4, URZ, UR23, UR4 ;  /* 0x00000017ff048299 */ /* 0x000fe40008011604 */
[----:B------:R-:W-:Y:S02]  /*4370*/  UIMAD UR8, UR42, UR11, UR6 ;  /* 0x0000000b2a0872a4 */ /* 0x000fe4000f8e0206 */
[----:B------:R-:W-:Y:S04]  /*4380*/  @!UP0 USEL UR4, UR5, UR4, !UP4 ;  /* 0x0000000405048287 */ /* 0x000fe8000e000000 */
[----:B------:R-:W-:Y:S02]  /*4390*/  @!UP0 UIMAD UR8, UR7, UR8, UR4 ;  /* 0x00000008070882a4 */ /* 0x000fe4000f8e0204 */
[----:B------:R-:W-:Y:S02]  /*43a0*/  @!UP0 UIADD3 UR9, UPT, UPT, UR10, -UR4, URZ ;  /* 0x800000040a098290 */ /* 0x000fe4000fffe0ff */
[----:B------:R-:W-:Y:S02]  /*43b0*/  UIADD3 UR4, UPT, UPT, -UR5, URZ, URZ ;  /* 0x000000ff05047290 */ /* 0x000fe4000fffe1ff */
[----:B------:R-:W-:Y:S02]  /*43c0*/  UIADD3 UR7, UPT, UPT, -UR6, URZ, URZ ;  /* 0x000000ff06077290 */ /* 0x000fe4000fffe1ff */
[----:B------:R-:W-:Y:S02]  /*43d0*/  @!UP0 UIMAD UR6, UR9, UR42, UR5 ;  /* 0x0000002a090682a4 */ /* 0x000fe4000f8e0205 */
[----:B------:R-:W-:Y:S02]  /*43e0*/  UIMAD UR14, UR15, UR4, UR14 ;  /* 0x000000040f0e72a4 */ /* 0x000fe4000f8e020e */
[----:B------:R-:W-:Y:S01]  /*43f0*/  UIMAD UR13, UR46, UR7, UR13 ;  /* 0x000000072e0d72a4 */ /* 0x000fe2000f8e020d */
[----:B------:R-:W-:Y:S02]  /*4400*/  @!UP0 UMOV UR5, UR8 ;  /* 0x0000000800058c82 */ /* 0x000fe40008000000 */
[----:B------:R-:W-:Y:S02]  /*4410*/  UIMAD UR14, UR5, UR15, UR14 ;  /* 0x0000000f050e72a4 */ /* 0x000fe4000f8e020e */
[----:B------:R-:W-:Y:S11]  /*4420*/  UIMAD UR13, UR6, UR46, UR13 ;  /* 0x0000002e060d72a4 */ /* 0x000ff6000f8e020d */
[----:B------:R-:W-:Y:S01]  /*4430*/  @!UPT UIADD3 URZ, UPT, UPT, URZ, URZ, URZ ;  /* 0x000000fffffff290 */ /* 0x000fe2000fffe0ff */
.L_x_73:
[----:B------:R-:W3:Y:S01]  /*4440*/  @!UP2 LDCU.128 UR8, c[0x0][0xb10] ;  /* 0x00016200ff08a7ac */ /* 0x000ee20008000c00 */
[C---:B------:R-:W-:Y:S02]  /*4450*/  ISETP.NE.U32.AND P1, PT, R4.reuse, RZ, PT ;  /* 0x000000ff0400720c */ /* 0x040fe40003f25070 */
[----:B------:R-:W-:Y:S02]  /*4460*/  ISETP.NE.U32.AND P0, PT, R4, RZ, PT ;  /* 0x000000ff0400720c */ /* 0x000fe40003f05070 */
[C---:B------:R-:W-:Y:S02]  /*4470*/  ISETP.NE.AND.EX P1, PT, R5.reuse, RZ, PT, P1 ;  /* 0x000000ff0500720c */ /* 0x040fe40003f25310 */
[----:B------:R-:W-:Y:S01]  /*4480*/  ISETP.NE.AND.EX P0, PT, R5, RZ, PT, P0 ;  /* 0x000000ff0500720c */ /* 0x000fe20003f05300 */
[----:B------:R-:W4:Y:S01]  /*4490*/  @!UP2 LDCU UR5, c[0x0][0xb0c] ;  /* 0x00016180ff05a7ac */ /* 0x000f220008000800 */
[----:B------:R-:W-:Y:S01]  /*44a0*/  SHF.L.U32 R9, R15, 0x1f, RZ ;  /* 0x0000001f0f097819 */ /* 0x000fe200000006ff */
[----:B------:R-:W-:Y:S02]  /*44b0*/  USHF.L.U32 UR35, UR16, 0x7, URZ ;  /* 0x0000000710237899 */ /* 0x000fe400080006ff */
[----:B------:R-:W-:Y:S02]  /*44c0*/  USHF.L.U32 UR34, UR20, 0x8, URZ ;  /* 0x0000000814227899 */ /* 0x000fe400080006ff */
[----:B---3--:R-:W-:Y:S07]  /*44d0*/  UIMAD.WIDE.U32 UR6, UR14, UR8, URZ ;  /* 0x000000080e0672a5 */ /* 0x008fee000f8e00ff */
[----:B------:R-:W-:Y:S01]  /*44e0*/  @!UP2 UMOV UR4, UR7 ;  /* 0x000000070004ac82 */ /* 0x000fe20008000000 */
[----:B----4-:R-:W-:Y:S02]  /*44f0*/  @!UP2 UISETP.NE.AND UP0, UPT, UR5, 0x1, UPT ;  /* 0x000000010500a88c */ /* 0x010fe4000bf05270 */
[----:B------:R-:W-:Y:S02]  /*4500*/  @!UP2 USHF.R.U32.HI UR4, URZ, UR9, UR4 ;  /* 0x00000009ff04a299 */ /* 0x000fe40008011604 */
[----:B------:R-:W-:Y:S02]  /*4510*/  UIMAD.WIDE.U32 UR6, UR13, UR11, URZ ;  /* 0x0000000b0d0672a5 */ /* 0x000fe4000f8e00ff */
[----:B------:R-:W-:Y:S02]  /*4520*/  @!UP2 USEL UR8, UR14, UR4, !UP0 ;  /* 0x000000040e08a287 */ /* 0x000fe4000c000000 */
[----:B------:R-:W-:Y:S03]  /*4530*/  @!UP2 UISETP.NE.AND UP0, UPT, UR10, 0x1, UPT ;  /* 0x000000010a00a88c */ /* 0x000fe6000bf05270 */
[----:B------:R-:W-:Y:S02]  /*4540*/  @!UP2 UMOV UR6, UR7 ;  /* 0x000000070006ac82 */ /* 0x000fe40008000000 */
[----:B------:R-:W3:Y:S02]  /*4550*/  @!UP2 LDCU UR4, c[0x0][0xb20] ;  /* 0x00016400ff04a7ac */ /* 0x000ee40008000800 */
[----:B---3--:R-:W-:Y:S04]  /*4560*/  @!UP2 USHF.R.U32.HI UR6, URZ, UR4, UR6 ;  /* 0x00000004ff06a299 */ /* 0x008fe80008011606 */
[----:B------:R-:W-:Y:S04]  /*4570*/  @!UP2 USEL UR6, UR13, UR6, !UP0 ;  /* 0x000000060d06a287 */ /* 0x000fe8000c000000 */
[----:B------:R-:W-:Y:S02]  /*4580*/  @!UP2 UIADD3 UR4, UPT, UPT, -UR8, UR6, URZ ;  /* 0x000000060804a290 */ /* 0x000fe4000fffe1ff */
[----:B------:R-:W-:Y:S02]  /*4590*/  @!UP2 UIADD3 UR6, UPT, UPT, UR8, -UR6, URZ ;  /* 0x800000060806a290 */ /* 0x000fe4000fffe0ff */
[----:B------:R-:W-:Y:S02]  /*45a0*/  @!UP2 UIMAD UR14, UR4, UR5, UR14 ;  /* 0x00000005040ea2a4 */ /* 0x000fe4000f8e020e */
[----:B------:R-:W-:Y:S01]  /*45b0*/  @!UP2 UIMAD UR13, UR6, UR10, UR13 ;  /* 0x0000000a060da2a4 */ /* 0x000fe2000f8e020d */
[----:B------:R-:W-:Y:S11]  /*45c0*/  BRA.U UP3, `(.L_x_74) ;  /* 0x0000000103107547 */ /* 0x000ff6000b800000 */
[----:B------:R-:W-:Y:S04]  /*45d0*/  MOV R6, UR48 ;  /* 0x0000003000067c02 */ /* 0x000fe80008000f00 */
[----:B------:R-:W-:Y:S04]  /*45e0*/  SHF.L.U32 R6, R6, 0x1f, RZ ;  /* 0x0000001f06067819 */ /* 0x000fe800000006ff */
[----:B------:R-:W3:Y:S02]  /*45f0*/  SYNCS.PHASECHK.TRANS64.TRYWAIT P2, [UR21+0x78], R6 ;  /* 0x00007806ff0075a7 */ /* 0x000ee40008041115 */
[----:B---3--:R-:W-:Y:S05]  /*4600*/  @!P2 BRA `(.L_x_75) ;  /* 0x000000740014a947 */ /* 0x008fea0003800000 */
.L_x_74:
[----:B------:R-:W-:Y:S05]  /*4610*/  @!P1 BRA `(.L_x_76) ;  /* 0x0000000000309947 */ /* 0x000fea0003800000 */
[----:B------:R-:W-:Y:S01]  /*4620*/  ISETP.NE.U32.AND P1, PT, R2, RZ, PT ;  /* 0x000000ff0200720c */ /* 0x000fe20003f25070 */
[----:B------:R-:W3:Y:S01]  /*4630*/  LDCU.64 UR4, c[0x0][0x358] ;  /* 0x00006b00ff0477ac */ /* 0x000ee20008000a00 */
[----:B------:R-:W-:Y:S02]  /*4640*/  IMAD.MOV.U32 R142, RZ, RZ, 0x1 ;  /* 0x00000001ff8e7424 */ /* 0x000fe400078e00ff */
[----:B------:R-:W-:Y:S11]  /*4650*/  ISETP.NE.AND.EX P1, PT, R3, RZ, PT, P1 ;  /* 0x000000ff0300720c */ /* 0x000ff60003f25310 */
[----:B------:R-:W-:Y:S02]  /*4660*/  @!UPT UIADD3 URZ, UPT, UPT, URZ, URZ, URZ ;  /* 0x000000fffffff290 */ /* 0x000fe4000fffe0ff */
[----:B------:R-:W4:Y:S01]  /*4670*/  @P1 LDC.64 R10, c[0x0][0x888] ;  /* 0x00022200ff0a1b82 */ /* 0x000f220000000a00 */
[----:B--2---:R-:W-:Y:S04]  /*4680*/  @P1 IMAD R0, R4, UR36, RZ ;  /* 0x0000002404001c24 */ /* 0x004fe8000f8e02ff */
[----:B----4-:R-:W-:Y:S04]  /*4690*/  @P1 IMAD.WIDE R10, R0, 0x4, R10 ;  /* 0x00000004000a1825 */ /* 0x010fe800078e020a */
[----:B------:R-:W-:Y:S01]  /*46a0*/  HFMA2 R0, -RZ, RZ, 0, 5.9604644775390625e-08 ;  /* 0x00000001ff007431 */ /* 0x000fe200000001ff */
[----:B---3-5:R3:W5:Y:S04]  /*46b0*/  @P1 LDG.E R73, desc[UR4][R10.64] ;  /* 0x000000040a491981 */ /* 0x028768000c1e1900 */
[----:B------:R-:W-:Y:S01]  /*46c0*/  @!P1 PRMT R142, R0, 0x7610, R142 ;  /* 0x00007610008e9816 */ /* 0x000fe2000000008e */
[----:B---3--:R-:W4:Y:S06]  /*46d0*/  @!P1 LDC R73, c[0x0][0x880] ;  /* 0x00022000ff499b82 */ /* 0x008f2c0000000800 */
.L_x_76:
[----:B----45:R-:W-:Y:S01]  /*46e0*/  @!P0 FSETP.EQ.AND P1, PT, R73, RZ, PT ;  /* 0x000000ff4900820b */ /* 0x030fe20003f22000 */
[----:B------:R-:W-:Y:S01]  /*46f0*/  @!UPT UIADD3 URZ, UPT, UPT, URZ, URZ, URZ ;  /* 0x000000fffffff290 */ /* 0x000fe2000fffe0ff */
[----:B------:R-:W-:Y:S11]  /*4700*/  @!P0 BRA `(.L_x_77) ;  /* 0x0000000000188947 */ /* 0x000ff60003800000 */
[----:B------:R-:W-:Y:S02]  /*4710*/  LOP3.LUT P0, RZ, R142, 0xff, RZ, 0xc0, !PT ;  /* 0x000000ff8eff7812 */ /* 0x000fe4000780c0ff */
[----:B------:R-:W-:Y:S04]  /*4720*/  ISETP.NE.U32.AND P1, PT, R2, RZ, PT ;  /* 0x000000ff0200720c */ /* 0x000fe80003f25070 */
[----:B------:R-:W-:Y:S04]  /*4730*/  ISETP.NE.AND.EX P1, PT, R3, RZ, PT, P1 ;  /* 0x000000ff0300720c */ /* 0x000fe80003f25310 */
[----:B------:R-:W-:Y:S03]  /*4740*/  PLOP3.LUT P1, PT, P1, PT, PT, 0x8, 0x80 ;  /* 0x000000000080781c */ /* 0x000fe60000f2e170 */
[----:B------:R-:W-:Y:S11]  /*4750*/  @P0 FSETP.EQ.AND P1, PT, R73, RZ, PT ;  /* 0x000000ff4900020b */ /* 0x000ff60003f22000 */
[----:B------:R-:W-:Y:S02]  /*4760*/  @!UPT UIADD3 URZ, UPT, UPT, URZ, URZ, URZ ;  /* 0x000000fffffff290 */ /* 0x000fe4000fffe0ff */
.L_x_77:
[----:B------:R-:W3:Y:S01]  /*4770*/  SYNCS.PHASECHK.TRANS64.TRYWAIT P2, [UR21+0x50], R9 ;  /* 0x00005009ff0075a7 */ /* 0x000ee20008041115 */
[----:B------:R-:W-:Y:S04]  /*4780*/  ELECT P0, URZ, PT ;  /* 0x0000000000ff782f */ /* 0x000fe80003800000 */
[----:B------:R-:W-:Y:S11]  /*4790*/  PLOP3.LUT P1, PT, P1, P0, PT, 0xf2, 0x2f ;  /* 0x00000000002f781c */ /* 0x000ff60000f21e72 */
[----:B------:R-:W-:Y:S02]  /*47a0*/  @!UPT UIADD3 URZ, UPT, UPT, URZ, URZ, URZ ;  /* 0x000000fffffff290 */ /* 0x000fe4000fffe0ff */
[----:B------:R-:W-:Y:S05]  /*47b0*/  @!P1 IADD3 R8, P0, PT, R16, 0x580, RZ ;  /* 0x0000058010089810 */ /* 0x000fea0007f1e0ff */
[----:B--2---:R-:W-:Y:S01]  /*47c0*/  @!P1 IMAD.X R6, RZ, RZ, R17, P0 ;  /* 0x000000ffff069224 */ /* 0x004fe200000e0611 */
[----:B---3--:R-:W-:Y:S07]  /*47d0*/  @!P2 BRA `(.L_x_78) ;  /* 0x0000007000b8a947 */ /* 0x008fee0003800000 */
.L_x_159:
[----:B------:R-:W-:Y:S01]  /*47e0*/  @!P1 R2UR UR5, R8 ;  /* 0x00000000080592ca */ /* 0x000fe200000e0000 */
[----:B------:R-:W-:Y:S01]  /*47f0*/  VOTEU.ALL UP0, P1 ;  /* 0x0000000000ff7886 */ /* 0x000fe20000800000 */
[----:B------:R-:W-:Y:S01]  /*4800*/  @!P1 R2UR UR4, R6 ;  /* 0x00000000060492ca */ /* 0x000fe200000e0000 */
[----:B--2---:R-:W-:Y:S01]  /*4810*/  @!P1 IMAD.MOV.U32 R0, RZ, RZ, 0x4000 ;  /* 0x00004000ff009424 */ /* 0x004fe200078e00ff */
[----:B------:R-:W-:Y:S01]  /*4820*/  UMOV UR6, 0x0 ;  /* 0x0000000000067882 */ /* 0x000fe20000000000 */
[----:B------:R-:W-:Y:S01]  /*4830*/  UMOV UR7, 0x10000000 ;  /* 0x1000000000077882 */ /* 0x000fe20000000000 */
[----:B------:R-:W-:Y:S01]  /*4840*/  @!UP0 UIADD3 UR32, UPT, UPT, UR21, 0x400, URZ ;  /* 0x0000040015208890 */ /* 0x000fe2000fffe0ff */
[----:B------:R-:W-:Y:S01]  /*4850*/  @!P1 IADD3 R8, P0, PT, R16, 0x580, RZ ;  /* 0x0000058010089810 */ /* 0x000fe20007f1e0ff */
[----:B------:R-:W-:Y:S04]  /*4860*/  VOTEU.ALL UP0, P1 ;  /* 0x0000000000ff7886 */ /* 0x000fe80000800000 */
[----:B------:R-:W-:Y:S02]  /*4870*/  @!P1 IMAD.X R6, RZ, RZ, R17, P0 ;  /* 0x000000ffff069224 */ /* 0x000fe400000e0611 */
[----:B------:R-:W-:Y:S02]  /*4880*/  IMAD.U32 R10, RZ, RZ, UR5 ;  /* 0x00000005ff0a7e24 */ /* 0x000fe4000f8e00ff */
[----:B------:R-:W-:Y:S03]  /*4890*/  IMAD.U32 R11, RZ, RZ, UR4 ;  /* 0x00000004ff0b7e24 */ /* 0x000fe6000f8e00ff */
[----:B------:R-:W-:Y:S02]  /*48a0*/  @!P1 R2UR UR4, R10 ;  /* 0x000000000a0492ca */ /* 0x000fe400000e0000 */
[----:B------:R-:W-:Y:S11]  /*48b0*/  @!P1 R2UR UR5, R11 ;  /* 0x000000000b0592ca */ /* 0x000ff600000e0000 */
[----:B------:R-:W-:Y:S02]  /*48c0*/  @!UPT UIADD3 URZ, UPT, UPT, URZ, URZ, URZ ;  /* 0x000000fffffff290 */ /* 0x000fe4000fffe0ff */
[----:B------:R2:W-:Y:S01]  /*48d0*/  @!UP0 UTMALDG.3D [UR32], [UR4], desc[UR6] ;  /* 0x00000620040085b4 */ /* 0x0005e20008011000 */
[----:B------:R2:W-:Y:S01]  /*48e0*/  @!P1 SYNCS.ARRIVE.TRANS64.RED.A0TR RZ, [UR21+0x30], R0 ;  /* 0x00003000ffff99a7 */ /* 0x0005e20008300415 */
[----:B------:R-:W-:Y:S01]  /*48f0*/  SYNCS.ARRIVE.TRANS64.RED.A1T0 RZ, [UR40], RZ ;  /* 0x000000ffffff79a7 */ /* 0x000fe20008100428 */
[----:B------:R-:W3:Y:S02]  /*4900*/  SYNCS.PHASECHK.TRANS64.TRYWAIT P2, [UR21+0x58], R9 ;  /* 0x00005809ff0075a7 */ /* 0x000ee40008041115 */
[----:B--23--:R-:W-:Y:S05]  /*4910*/  @!P2 BRA `(.L_x_79) ;  /* 0x000000700080a947 */ /* 0x00cfea0003800000 */
.L_x_161:
        /* <DEDUP_REMOVED lines=8> */
[----:B------:R-:W-:Y:S01]  /*49a0*/  @!UP0 UIADD3 UR24, UPT, UPT, UR21, 0x4400, URZ ;  /* 0x0000440015188890 */ /* 0x000fe2000fffe0ff */
[----:B------:R-:W-:Y:S01]  /*49b0*/  VOTEU.ALL UP0, P1 ;  /* 0x0000000000ff7886 */ /* 0x000fe20000800000 */
[----:B------:R-:W-:Y:S01]  /*49c0*/  UMOV UR27, UR35 ;  /* 0x00000023001b7c82 */ /* 0x000fe20008000000 */
[----:B------:R-:W-:Y:S02]  /*49d0*/  UMOV UR28, UR36 ;  /* 0x00000024001c7c82 */ /* 0x000fe40008000000 */
[----:B------:R-:W-:Y:S02]  /*49e0*/  IMAD.U32 R10, RZ, RZ, UR5 ;  /* 0x00000005ff0a7e24 */ /* 0x000fe4000f8e00ff */
[----:B------:R-:W-:Y:S02]  /*49f0*/  IMAD.U32 R11, RZ, RZ, UR4 ;  /* 0x00000004ff0b7e24 */ /* 0x000fe4000f8e00ff */
[----:B------:R-:W-:Y:S01]  /*4a00*/  @!P1 IMAD.X R6, RZ, RZ, R17, P0 ;  /* 0x000000ffff069224 */ /* 0x000fe200000e0611 */
        /* <DEDUP_REMOVED lines=8> */
.L_x_163:
[----:B------:R-:W-:Y:S01]  /*4a90*/  @!P1 R2UR UR5, R8 ;  /* 0x00000000080592ca */ /* 0x000fe200000e0000 */
[----:B------:R-:W-:Y:S01]  /*4aa0*/  VOTEU.ALL UP0, P1 ;  /* 0x0000000000ff7886 */ /* 0x000fe20000800000 */
[----:B------:R-:W-:Y:S01]  /*4ab0*/  @!P1 R2UR UR4, R6 ;  /* 0x00000000060492ca */ /* 0x000fe200000e0000 */
[----:B--2---:R-:W-:Y:S01]  /*4ac0*/  @!P1 IMAD.MOV.U32 R0, RZ, RZ, 0x4000 ;  /* 0x00004000ff009424 */ /* 0x004fe200078e00ff */
[----:B------:R-:W-:Y:S01]  /*4ad0*/  UMOV UR6, 0x0 ;  /* 0x0000000000067882 */ /* 0x000fe20000000000 */
[----:B------:R-:W-:Y:S01]  /*4ae0*/  UMOV UR7, 0x10000000 ;  /* 0x1000000000077882 */ /* 0x000fe20000000000 */
[----:B------:R-:W-:Y:S01]  /*4af0*/  @!UP0 UIADD3 UR18, UPT, UPT, UR34, 0x80, URZ ;  /* 0x0000008022128890 */ /* 0x000fe2000fffe0ff */
[----:B------:R-:W-:Y:S01]  /*4b00*/  VIADD R14, R14, 0x1 ;  /* 0x000000010e0e7836 */ /* 0x000fe20000000000 */
[----:B------:R-:W-:Y:S01]  /*4b10*/  @!UP0 UIADD3 UR16, UPT, UPT, UR21, 0x8400, URZ ;  /* 0x0000840015108890 */ /* 0x000fe2000fffe0ff */
[----:B------:R-:W-:Y:S01]  /*4b20*/  VOTEU.ALL UP0, P1 ;  /* 0x0000000000ff7886 */ /* 0x000fe20000800000 */
[----:B------:R-:W-:Y:S01]  /*4b30*/  UMOV UR19, UR35 ;  /* 0x0000002300137c82 */ /* 0x000fe20008000000 */
[----:B------:R-:W-:Y:S02]  /*4b40*/  UMOV UR20, UR36 ;  /* 0x0000002400147c82 */ /* 0x000fe40008000000 */
        /* <DEDUP_REMOVED lines=10> */
.L_x_165:
[----:B------:R-:W-:Y:S01]  /*4bf0*/  @!P1 IADD3 R6, P0, PT, R16, 0x580, RZ ;  /* 0x0000058010069810 */ /* 0x000fe20007f1e0ff */
[----:B------:R-:W-:Y:S01]  /*4c00*/  VOTEU.ALL UP0, P1 ;  /* 0x0000000000ff7886 */ /* 0x000fe20000800000 */
[----:B------:R-:W-:Y:S01]  /*4c10*/  UMOV UR6, 0x0 ;  /* 0x0000000000067882 */ /* 0x000fe20000000000 */
[----:B------:R-:W-:Y:S01]  /*4c20*/  UMOV UR7, 0x10000000 ;  /* 0x1000000000077882 */ /* 0x000fe20000000000 */
[----:B------:R-:W-:Y:S01]  /*4c30*/  @!P1 R2UR UR5, R6 ;  /* 0x00000000060592ca */ /* 0x000fe200000e0000 */
[----:B--2---:R-:W-:Y:S01]  /*4c40*/  @!P1 IMAD.X R0, RZ, RZ, R17, P0 ;  /* 0x000000ffff009224 */ /* 0x004fe200000e0611 */
[----:B------:R-:W-:Y:S01]  /*4c50*/  @!UP0 UIADD3 UR10, UPT, UPT, UR34, 0xc0, URZ ;  /* 0x000000c0220a8890 */ /* 0x000fe2000fffe0ff */
[----:B------:R-:W-:Y:S01]  /*4c60*/  R2UR UR18, R144 ;  /* 0x00000000901272ca */ /* 0x000fe200000e0000 */
[----:B------:R-:W-:Y:S01]  /*4c70*/  @!UP0 UIADD3 UR8, UPT, UPT, UR21, 0xc400, URZ ;  /* 0x0000c40015088890 */ /* 0x000fe2000fffe0ff */
[----:B------:R-:W-:Y:S01]  /*4c80*/  R2UR UR16, R145 ;  /* 0x00000000911072ca */ /* 0x000fe200000e0000 */
[----:B------:R-:W-:Y:S01]  /*4c90*/  @!UP0 UIADD3 UR9, UPT, UPT, UR21, 0x48, URZ ;  /* 0x0000004815098890 */ /* 0x000fe2000fffe0ff */
[----:B------:R-:W-:Y:S01]  /*4ca0*/  @!P1 R2UR UR4, R0 ;  /* 0x00000000000492ca */ /* 0x000fe200000e0000 */
[----:B------:R-:W-:Y:S01]  /*4cb0*/  VOTEU.ALL UP0, P1 ;  /* 0x0000000000ff7886 */ /* 0x000fe20000800000 */
[----:B------:R-:W-:Y:S01]  /*4cc0*/  UMOV UR11, UR35 ;  /* 0x00000023000b7c82 */ /* 0x000fe20008000000 */
[----:B------:R-:W-:Y:S01]  /*4cd0*/  UMOV UR12, UR36 ;  /* 0x00000024000c7c82 */ /* 0x000fe20008000000 */
[C---:B------:R-:W-:Y:S01]  /*4ce0*/  ISETP.NE.AND P0, PT, R14.reuse, 0x2, PT ;  /* 0x000000020e00780c */ /* 0x040fe20003f05270 */
[----:B------:R-:W-:Y:S01]  /*4cf0*/  UPLOP3.LUT UP3, UPT, UPT, UPT, UPT, 0x80, 0x8 ;  /* 0x000000000008789c */ /* 0x000fe20003f6f070 */
[----:B------:R-:W-:Y:S01]  /*4d00*/  IMAD.U32 R8, RZ, RZ, UR5 ;  /* 0x00000005ff087e24 */ /* 0x000fe2000f8e00ff */
[----:B------:R-:W-:Y:S01]  /*4d10*/  LOP3.LUT R15, R15, 0x1, RZ, 0x3c, !PT ;  /* 0x000000010f0f7812 */ /* 0x000fe200078e3cff */
[----:B------:R-:W-:Y:S01]  /*4d20*/  UMOV UR36, UR29 ;  /* 0x0000001d00247c82 */ /* 0x000fe20008000000 */
[----:B------:R-:W-:Y:S01]  /*4d30*/  SEL R0, RZ, 0x1, P0 ;  /* 0x00000001ff007807 */ /* 0x000fe20000000000 */
[----:B------:R-:W-:Y:S01]  /*4d40*/  UIADD3 UR20, UPT, UPT, UR13, UR18, URZ ;  /* 0x000000120d147290 */ /* 0x000fe2000fffe0ff */
[----:B------:R-:W-:Y:S01]  /*4d50*/  SEL R14, R14, RZ, P0 ;  /* 0x000000ff0e0e7207 */ /* 0x000fe20000000000 */
[----:B------:R-:W-:Y:S01]  /*4d60*/  UIADD3 UR16, UPT, UPT, UR14, UR16, URZ ;  /* 0x000000100e107290 */ /* 0x000fe2000fffe0ff */
[----:B------:R-:W-:Y:S01]  /*4d70*/  IMAD.U32 R9, RZ, RZ, UR4 ;  /* 0x00000004ff097e24 */ /* 0x000fe2000f8e00ff */
[----:B------:R-:W-:Y:S02]  /*4d80*/  @!P1 R2UR UR4, R8 ;  /* 0x00000000080492ca */ /* 0x000fe400000e0000 */
[----:B------:R-:W-:Y:S02]  /*4d90*/  LOP3.LUT R13, R13, R0, RZ, 0x3c, !PT ;  /* 0x000000000d0d7212 */ /* 0x000fe400078e3cff */
[----:B------:R-:W-:Y:S11]  /*4da0*/  @!P1 R2UR UR5, R9 ;  /* 0x00000000090592ca */ /* 0x000ff600000e0000 */
[----:B------:R-:W-:Y:S02]  /*4db0*/  @!UPT UIADD3 URZ, UPT, UPT, URZ, URZ, URZ ;  /* 0x000000fffffff290 */ /* 0x000fe4000fffe0ff */
[----:B------:R2:W-:Y:S01]  /*4dc0*/  @!UP0 UTMALDG.3D [UR8], [UR4], desc[UR6] ;  /* 0x00000608040085b4 */ /* 0x0005e20008011000 */
[----:B------:R2:W-:Y:S01]  /*4dd0*/  @!P1 SYNCS.ARRIVE.TRANS64.RED.A0TR RZ, [UR21+0x48], R7 ;  /* 0x00004807ffff99a7 */ /* 0x0005e20008300415 */
[----:B------:R-:W-:Y:S01]  /*4de0*/  SYNCS.ARRIVE.TRANS64.RED.A1T0 RZ, [UR37], RZ ;  /* 0x000000ffffff79a7 */ /* 0x000fe20008100425 */
[----:B------:R-:W-:Y:S05]  /*4df0*/  BRA.U UP1, `(.L_x_82) ;  /* 0xfffffff101707547 */ /* 0x000fea000b83ffff */
[----:B------:R-:W-:-:S04]  /*4e00*/  SHF.L.U32 R2, R15, 0x1f, RZ ;  /* 0x0000001f0f027819 */ /* 0x000fc800000006ff */
[----:B------:R-:W3:Y:S02]  /*4e10*/  SYNCS.PHASECHK.TRANS64.TRYWAIT P0, [UR21+0x50], R2 ;  /* 0x00005002ff0075a7 */ /* 0x000ee40008001115 */
[----:B---3--:R-:W-:Y:S05]  /*4e20*/  @!P0 BRA `(.L_x_83) ;  /* 0x0000006c00848947 */ /* 0x008fea0003800000 */
.L_x_167:
[----:B------:R-:W4:Y:S02]  /*4e30*/  SYNCS.PHASECHK.TRANS64.TRYWAIT P0, [UR21+0x58], R2 ;  /* 0x00005802ff0075a7 */ /* 0x000f240008001115 */
[----:B----4-:R-:W-:Y:S05]  /*4e40*/  @!P0 BRA `(.L_x_84) ;  /* 0x0000006c00948947 */ /* 0x010fea0003800000 */
.L_x_169:
[----:B------:R-:W4:Y:S02]  /*4e50*/  SYNCS.PHASECHK.TRANS64.TRYWAIT P0, [UR21+0x60], R2 ;  /* 0x00006002ff0075a7 */ /* 0x000f240008001115 */
[----:B----4-:R-:W-:Y:S05]  /*4e60*/  @!P0 BRA `(.L_x_85) ;  /* 0x0000006c00a48947 */ /* 0x010fea0003800000 */
.L_x_171:
[----:B---3--:R-:W-:-:S07]  /*4e70*/  MOV R0, UR21 ;  /* 0x0000001500007c02 */ /* 0x008fce0008000f00 */
.L_x_86:
[----:B---3--:R-:W-:-:S04]  /*4e80*/  SHF.L.U32 R2, R15, 0x1f, RZ ;  /* 0x0000001f0f027819 */ /* 0x008fc800000006ff */
[----:B------:R3:W4:Y:S03]  /*4e90*/  SYNCS.PHASECHK.TRANS64.TRYWAIT P0, [R0+URZ+0x68], R2 ;  /* 0x00006802000075a7 */ /* 0x00072600080011ff */
[----:B----4-:R-:W-:Y:S05]  /*4ea0*/  @!P0 NANOSLEEP.SYNCS 0x989680 ;  /* 0x009896800000895d */ /* 0x010fea0003900000 */
[----:B------:R-:W4:Y:S02]  /*4eb0*/  @!P0 SYNCS.PHASECHK.TRANS64 P0, [R0+URZ+0x68], R2 ;  /* 0x00006802000085a7 */ /* 0x000f2400080010ff */
[----:B-12-4-:R-:W-:Y:S05]  /*4ec0*/  @P0 EXIT ;  /* 0x000000000000094d */ /* 0x016fea0003800000 */
[----:B------:R-:W-:Y:S05]  /*4ed0*/  BRA `(.L_x_86) ;  /* 0xfffffffc00e87947 */ /* 0x000fea000383ffff */
.L_x_71:
[----:B------:R-:W-:-:S06]  /*4ee0*/  UISETP.GE.AND UP0, UPT, UR17, 0x4, UPT ;  /* 0x000000041100788c */ /* 0x000fcc000bf06270 */
[----:B------:R-:W-:-:S13]  /*4ef0*/  PLOP3.LUT P0, PT, PT, PT, UP0, 0x80, 0x8 ;  /* 0x000000000008781c */ /* 0x000fda0003f0f008 */
[----:B------:R-:W-:Y:S05]  /*4f00*/  @!P0 EXIT ;  /* 0x000000000000894d */ /* 0x000fea0003800000 */
[----:B------:R-:W1:Y:S08]  /*4f10*/  S2UR UR4, SR_CgaCtaId ;  /* 0x00000000000479c3 */ /* 0x000e700000008800 */
[----:B------:R-:W-:Y:S01]  /*4f20*/  BAR.SYNC.DEFER_BLOCKING 0x6, 0xa0 ;  /* 0x0182800000007b1d */ /* 0x000fe20000010000 */
[C---:B------:R-:W-:Y:S01]  /*4f30*/  IMAD.SHL.U32 R2, R157.reuse, 0x40, RZ ;  /* 0x000000409d027824 */ /* 0x040fe200078e00ff */
[C---:B------:R-:W-:Y:S01]  /*4f40*/  LOP3.LUT R141, R157.reuse, 0x1, RZ, 0xc0, !PT ;  /* 0x000000019d8d7812 */ /* 0x040fe200078ec0ff */
[C---:B------:R-:W-:Y:S01]  /*4f50*/  IMAD.SHL.U32 R140, R157.reuse, 0x8, RZ ;  /* 0x000000089d8c7824 */ /* 0x040fe200078e00ff */
[----:B------:R-:W-:Y:S01]  /*4f60*/  CS2R R152, SRZ ;  /* 0x0000000000987805 */ /* 0x000fe2000001ff00 */
[----:B------:R-:W-:Y:S01]  /*4f70*/  IMAD.U32 R69, R157, 0x10000, RZ ;  /* 0x000100009d457824 */ /* 0x000fe200078e00ff */
[----:B------:R-:W-:-:S02]  /*4f80*/  UMOV UR44, 0x400 ;  /* 0x00000400002c7882 */ /* 0x000fc40000000000 */
[----:B------:R-:W2:Y:S01]  /*4f90*/  LDC.64 R138, c[0x0][0x8b0] ;  /* 0x00022c00ff8a7b82 */ /* 0x000ea20000000a00 */
[----:B------:R-:W-:Y:S01]  /*4fa0*/  LOP3.LUT R3, R2, 0x1c0, RZ, 0xc0, !PT ;  /* 0x000001c002037812 */ /* 0x000fe200078ec0ff */
[----:B------:R-:W-:Y:S01]  /*4fb0*/  IMAD.MOV.U32 R156, RZ, RZ, 0x2 ;  /* 0x00000002ff9c7424 */ /* 0x000fe200078e00ff */
[----:B------:R-:W-:Y:S01]  /*4fc0*/  ISETP.NE.U32.AND P0, PT, R141, 0x1, PT ;  /* 0x000000018d00780c */ /* 0x000fe20003f05070 */
[----:B------:R-:W-:Y:S01]  /*4fd0*/  IMAD.MOV.U32 R155, RZ, RZ, 0x4 ;  /* 0x00000004ff9b7424 */ /* 0x000fe200078e00ff */
[----:B------:R-:W-:Y:S01]  /*4fe0*/  LOP3.LUT R140, R3, 0x38, R140, 0xf8, !PT ;  /* 0x00000038038c7812 */ /* 0x000fe200078ef88c */
[----:B------:R-:W-:Y:S01]  /*4ff0*/  IMAD.MOV.U32 R154, RZ, RZ, 0x1 ;  /* 0x00000001ff9a7424 */ /* 0x000fe200078e00ff */
[----:B------:R-:W-:Y:S01]  /*5000*/  LOP3.LUT R69, R69, 0x600000, RZ, 0xc0, !PT ;  /* 0x0060000045457812 */ /* 0x000fe200078ec0ff */
[----:B------:R-:W3:Y:S01]  /*5010*/  LDC.64 R136, c[0x0][0x8a8] ;  /* 0x00022a00ff887b82 */ /* 0x000ee20000000a00 */
[C---:B------:R-:W-:Y:S01]  /*5020*/  R2P PR, R157.reuse, 0x6 ;  /* 0x000000069d007804 */ /* 0x040fe20000000000 */
[----:B------:R-:W-:Y:S01]  /*5030*/  IMAD.MOV.U32 R68, RZ, RZ, RZ ;  /* 0x000000ffff447224 */ /* 0x000fe200078e00ff */
[----:B------:R-:W-:Y:S01]  /*5040*/  LOP3.LUT R140, R140, 0x1e00, R2, 0xf8, !PT ;  /* 0x00001e008c8c7812 */ /* 0x000fe200078ef802 */
[----:B------:R-:W-:Y:S01]  /*5050*/  IMAD.MOV.U32 R149, RZ, RZ, RZ ;  /* 0x000000ffff957224 */ /* 0x000fe200078e00ff */
[----:B------:R-:W-:Y:S01]  /*5060*/  P2R R2, PR, RZ, 0x1 ;  /* 0x00000001ff027803 */ /* 0x000fe20000000000 */
[----:B------:R-:W4:Y:S01]  /*5070*/  LDCU UR59, c[0x0][0x370] ;  /* 0x00006e00ff3b77ac */ /* 0x000f220008000800 */
[----:B------:R-:W-:-:S02]  /*5080*/  LOP3.LUT R157, R157, 0x60, RZ, 0xc0, !PT ;  /* 0x000000609d9d7812 */ /* 0x000fc400078ec0ff */
[----:B------:R-:W-:Y:S01]  /*5090*/  SEL R156, R156, 0xfffffffe, !P1 ;  /* 0xfffffffe9c9c7807 */ /* 0x000fe20004800000 */
[----:B-1----:R-:W-:Y:S01]  /*50a0*/  ULEA UR44, UR4, UR44, 0x18 ;  /* 0x0000002c042c7291 */ /* 0x002fe2000f8ec0ff */
[----:B------:R-:W-:Y:S01]  /*50b0*/  SEL R155, R155, 0xfffffffc, !P2 ;  /* 0xfffffffc9b9b7807 */ /* 0x000fe20005000000 */
[----:B------:R-:W1:Y:S02]  /*50c0*/  LDCU UR43, c[0x0][0xb0c] ;  /* 0x00016180ff2b77ac */ /* 0x000e640008000800 */
[----:B------:R-:W-:Y:S01]  /*50d0*/  UIADD3 UR4, UPT, UPT, UR44, 0x400, URZ ;  /* 0x000004002c047890 */ /* 0x000fe2000fffe0ff */
[----:B------:R-:W1:Y:S04]  /*50e0*/  LDCU UR39, c[0x0][0xb30] ;  /* 0x00016600ff2777ac */ /* 0x000e680008000800 */
[----:B------:R-:W4:Y:S01]  /*50f0*/  LDS R0, [UR44+0x110] ;  /* 0x0001102cff007984 */ /* 0x000f220008000800 */
[----:B------:R-:W-:Y:S01]  /*5100*/  IMAD.U32 R147, RZ, RZ, UR4 ;  /* 0x00000004ff937e24 */ /* 0x000fe2000f8e00ff */
[----:B------:R-:W1:Y:S01]  /*5110*/  LDCU.64 UR56, c[0x0][0x888] ;  /* 0x00011100ff3877ac */ /* 0x000e620008000a00 */
[----:B------:R-:W1:Y:S01]  /*5120*/  LDCU.64 UR40, c[0x0][0xb28] ;  /* 0x00016500ff2877ac */ /* 0x000e620008000a00 */
[----:B------:R-:W1:Y:S01]  /*5130*/  LDCU.64 UR62, c[0x0][0x890] ;  /* 0x00011200ff3e77ac */ /* 0x000e620008000a00 */
[----:B------:R-:W1:Y:S01]  /*5140*/  LDCU.128 UR52, c[0x0][0xb10] ;  /* 0x00016200ff3477ac */ /* 0x000e620008000c00 */
[----:B------:R-:W1:Y:S01]  /*5150*/  LDCU UR58, c[0x0][0x374] ;  /* 0x00006e80ff3a77ac */ /* 0x000e620008000800 */
[----:B------:R-:W-:Y:S01]  /*5160*/  UMOV UR47, URZ ;  /* 0x000000ff002f7c82 */ /* 0x000fe20008000000 */
[----:B------:R-:W-:Y:S01]  /*5170*/  UMOV UR46, URZ ;  /* 0x000000ff002e7c82 */ /* 0x000fe20008000000 */
[----:B-1234-:R-:W-:-:S07]  /*5180*/  IMAD.IADD R69, R0, 0x1, R69 ;  /* 0x0000000100457824 */ /* 0x01efce00078e0245 */
.L_x_130:
[C---:B------:R-:W-:Y:S02]  /*5190*/  LEA R3, R149.reuse, UR44, 0x3 ;  /* 0x0000002c95037c11 */ /* 0x040fe4000f8e18ff */
[----:B------:R-:W-:Y:S02]  /*51a0*/  SHF.L.U32 R0, R152, 0x1f, RZ ;  /* 0x0000001f98007819 */ /* 0x000fe400000006ff */
[----:B-1----:R-:W-:Y:S02]  /*51b0*/  LEA R4, R149, UR44, 0x4 ;  /* 0x0000002c95047c11 */ /* 0x002fe4000f8e20ff */
[----:B------:R-:W1:Y:S02]  /*51c0*/  SYNCS.PHASECHK.TRANS64.TRYWAIT P0, [R3+URZ+0x80], R0 ;  /* 0x00008000030075a7 */ /* 0x000e6400080011ff */
[----:B-1----:R-:W-:Y:S05]  /*51d0*/  @!P0 BRA `(.L_x_87) ;  /* 0x0000006800e08947 */ /* 0x002fea0003800000 */
.L_x_172:
        /* <DEDUP_REMOVED lines=8> */
[----:B--2---:R-:W-:Y:S11]  /*5260*/  LOP3.LUT P0, RZ, R6, 0x1, RZ, 0xc0, !PT ;  /* 0x0000000106ff7812 */ /* 0x004ff6000780c0ff */
[----:B------:R-:W-:Y:S02]  /*5270*/  @!UPT UIADD3 URZ, UPT, UPT, URZ, URZ, URZ ;  /* 0x000000fffffff290 */ /* 0x000fe4000fffe0ff */
[----:B---3--:R-:W-:Y:S01]  /*5280*/  VOTEU.ANY UP1, P0 ;  /* 0x0000000000ff7886 */ /* 0x008fe20000020100 */
[----:B------:R-:W-:Y:S01]  /*5290*/  PLOP3.LUT P0, PT, PT, PT, UP1, 0x80, 0x8 ;  /* 0x000000000008781c */ /* 0x000fe20003f0f018 */
[----:B------:R-:W-:Y:S11]  /*52a0*/  UP2UR UR61, UPR, URZ, 0x2 ;  /* 0x00000002ff3d7883 */ /* 0x000ff60008000000 */
[----:B------:R-:W-:Y:S01]  /*52b0*/  @!UPT UIADD3 URZ, UPT, UPT, URZ, URZ, URZ ;  /* 0x000000fffffff290 */ /* 0x000fe2000fffe0ff */
[----:B-1----:R-:W-:Y:S02]  /*52c0*/  @P0 SHF.R.U32.HI R0, RZ, 0x10, R5 ;  /* 0x00000010ff000819 */ /* 0x002fe40000011605 */
        /* <DEDUP_REMOVED lines=12> */
[----:B------:R-:W2:Y:S01]  /*5390*/  LDCU UR12, c[0x0][0xb20] ;  /* 0x00016400ff0c77ac */ /* 0x000ea20008000800 */
[----:B------:R-:W-:Y:S02]  /*53a0*/  UIMAD.WIDE.U32 UR4, UR58, UR55, URZ ;  /* 0x000000373a0472a5 */ /* 0x000fe4000f8e00ff */
[----:B------:R-:W-:Y:S02]  /*53b0*/  UIMAD.WIDE.U32 UR6, UR59, UR52, URZ ;  /* 0x000000343b0672a5 */ /* 0x000fe4000f8e00ff */
[----:B------:R-:W-:Y:S02]  /*53c0*/  UISETP.NE.AND UP0, UPT, UR54, 0x1, UPT ;  /* 0x000000013600788c */ /* 0x000fe4000bf05270 */
[----:B------:R-:W-:Y:S02]  /*53d0*/  UIMAD.WIDE.U32 UR8, UR37, UR55, URZ ;  /* 0x00000037250872a5 */ /* 0x000fe4000f8e00ff */
[----:B------:R-:W-:Y:S02]  /*53e0*/  UIMAD.WIDE.U32 UR10, UR38, UR52, URZ ;  /* 0x00000034260a72a5 */ /* 0x000fe4000f8e00ff */
[----:B------:R-:W-:Y:S02]  /*53f0*/  UISETP.NE.AND UP1, UPT, UR43, 0x1, UPT ;  /* 0x000000012b00788c */ /* 0x000fe4000bf25270 */
[----:B------:R-:W-:Y:S01]  /*5400*/  UISETP.NE.AND UP2, UPT, UR42, 0x1, UPT ;  /* 0x000000012a00788c */ /* 0x000fe2000bf45270 */
[----:B------:R-:W-:Y:S02]  /*5410*/  UMOV UR4, UR5 ;  /* 0x0000000500047c82 */ /* 0x000fe40008000000 */
[----:B--2---:R-:W-:Y:S03]  /*5420*/  USHF.R.U32.HI UR5, URZ, UR12, UR4 ;  /* 0x0000000cff057299 */ /* 0x004fe60008011604 */
[----:B------:R-:W-:Y:S02]  /*5430*/  UMOV UR4, UR7 ;  /* 0x0000000700047c82 */ /* 0x000fe40008000000 */
[----:B------:R-:W-:Y:S02]  /*5440*/  USHF.R.U32.HI UR7, URZ, UR53, UR4 ;  /* 0x00000035ff077299 */ /* 0x000fe40008011604 */
[----:B------:R-:W-:Y:S02]  /*5450*/  USEL UR4, UR58, UR5, !UP0 ;  /* 0x000000053a047287 */ /* 0x000fe4000c000000 */
[----:B------:R-:W-:Y:S01]  /*5460*/  USEL UR7, UR59, UR7, !UP1 ;  /* 0x000000073b077287 */ /* 0x000fe2000c800000 */
[----:B------:R-:W-:Y:S01]  /*5470*/  UMOV UR5, UR9 ;  /* 0x0000000900057c82 */ /* 0x000fe20008000000 */
[----:B------:R-:W-:Y:S02]  /*5480*/  UIMAD.WIDE.U32 UR8, UR4, UR40, URZ ;  /* 0x00000028040872a5 */ /* 0x000fe4000f8e00ff */
[----:B------:R-:W-:Y:S03]  /*5490*/  USHF.R.U32.HI UR6, URZ, UR12, UR5 ;  /* 0x0000000cff067299 */ /* 0x000fe60008011605 */
[----:B------:R-:W-:Y:S01]  /*54a0*/  UMOV UR5, UR11 ;  /* 0x0000000b00057c82 */ /* 0x000fe20008000000 */
[----:B------:R-:W-:Y:S02]  /*54b0*/  UIMAD.WIDE.U32 UR10, UR7, UR40, URZ ;  /* 0x00000028070a72a5 */ /* 0x000fe4000f8e00ff */
[----:B------:R-:W-:Y:S02]  /*54c0*/  USHF.R.U32.HI UR12, URZ, UR53, UR5 ;  /* 0x00000035ff0c7299 */ /* 0x000fe40008011605 */
[----:B------:R-:W-:Y:S01]  /*54d0*/  USEL UR6, UR37, UR6, !UP0 ;  /* 0x0000000625067287 */ /* 0x000fe2000c000000 */
[----:B------:R-:W-:Y:S02]  /*54e0*/  UMOV UR5, UR9 ;  /* 0x0000000900057c82 */ /* 0x000fe40008000000 */
[----:B------:R-:W-:Y:S01]  /*54f0*/  UMOV UR10, UR11 ;  /* 0x0000000b000a7c82 */ /* 0x000fe20008000000 */
[----:B------:R-:W-:Y:S02]  /*5500*/  @UP2 USHF.R.U32.HI UR4, URZ, UR41, UR5 ;  /* 0x00000029ff042299 */ /* 0x000fe40008011605 */
[----:B------:R-:W-:Y:S02]  /*5510*/  @UP2 USHF.R.U32.HI UR7, URZ, UR41, UR10 ;  /* 0x00000029ff072299 */ /* 0x000fe4000801160a */
[----:B------:R-:W-:Y:S02]  /*5520*/  UIMAD UR4, UR42, UR4, URZ ;  /* 0x000000042a0472a4 */ /* 0x000fe4000f8e02ff */
        /* <DEDUP_REMOVED lines=8> */
[----:B------:R-:W-:Y:S02]  /*55b0*/  USEL UR11, UR6, UR4, !UP2 ;  /* 0x00000004060b7287 */ /* 0x000fe4000d000000 */
[----:B------:R-:W-:Y:S02]  /*55c0*/  UIADD3 UR8, UPT, UPT, -UR5, URZ, URZ ;  /* 0x000000ff05087290 */ /* 0x000fe4000fffe1ff */
[----:B------:R-:W-:Y:S01]  /*55d0*/  UIADD3 UR10, UPT, UPT, -UR11, URZ, URZ ;  /* 0x000000ff0b0a7290 */ /* 0x000fe2000fffe1ff */
[----:B------:R-:W-:Y:S01]  /*55e0*/  @!UP0 UMOV UR4, UR9 ;  /* 0x0000000900048c82 */ /* 0x000fe20008000000 */
[----:B------:R-:W-:Y:S02]  /*55f0*/  UIADD3 UR9, UPT, UPT, -UR6, URZ, URZ ;  /* 0x000000ff06097290 */ /* 0x000fe4000fffe1ff */
[----:B------:R-:W-:Y:S02]  /*5600*/  @!UP0 USHF.R.U32.HI UR4, URZ, UR41, UR4 ;  /* 0x00000029ff048299 */ /* 0x000fe40008011604 */
[----:B------:R-:W-:Y:S02]  /*5610*/  UIMAD UR10, UR42, UR10, UR6 ;  /* 0x0000000a2a0a72a4 */ /* 0x000fe4000f8e0206 */
[----:B------:R-:W-:Y:S04]  /*5620*/  @!UP0 USEL UR4, UR5, UR4, !UP2 ;  /* 0x0000000405048287 */ /* 0x000fe8000d000000 */
[----:B------:R-:W-:Y:S02]  /*5630*/  @!UP0 UIMAD UR10, UR7, UR10, UR4 ;  /* 0x0000000a070a82a4 */ /* 0x000fe4000f8e0204 */
[----:B------:R-:W-:Y:S02]  /*5640*/  @!UP0 UIADD3 UR11, UPT, UPT, UR11, -UR4, URZ ;  /* 0x800000040b0b8290 */ /* 0x000fe4000fffe0ff */
[----:B------:R-:W-:Y:S02]  /*5650*/  UIMAD UR7, UR43, UR8, UR38 ;  /* 0x000000082b0772a4 */ /* 0x000fe4000f8e0226 */
[----:B------:R-:W-:Y:S02]  /*5660*/  @!UP0 UIMAD UR6, UR11, UR42, UR5 ;  /* 0x0000002a0b0682a4 */ /* 0x000fe4000f8e0205 */
[----:B------:R-:W-:Y:S01]  /*5670*/  UIMAD UR4, UR54, UR9, UR37 ;  /* 0x00000009360472a4 */ /* 0x000fe2000f8e0225 */
[----:B------:R-:W-:Y:S02]  /*5680*/  @!UP0 UMOV UR5, UR10 ;  /* 0x0000000a00058c82 */ /* 0x000fe40008000000 */
[----:B------:R-:W-:Y:S02]  /*5690*/  UIMAD UR38, UR5, UR43, UR7 ;  /* 0x0000002b052672a4 */ /* 0x000fe4000f8e0207 */
[----:B------:R-:W-:Y:S11]  /*56a0*/  UIMAD UR37, UR6, UR54, UR4 ;  /* 0x00000036062572a4 */ /* 0x000ff6000f8e0204 */
[----:B------:R-:W-:Y:S01]  /*56b0*/  @!UPT UIADD3 URZ, UPT, UPT, URZ, URZ, URZ ;  /* 0x000000fffffff290 */ /* 0x000fe2000fffe0ff */
.L_x_88:
[----:B------:R-:W-:Y:S01]  /*56c0*/  UISETP.NE.AND UP0, UPT, UR39, 0x1, UPT ;  /* 0x000000012700788c */ /* 0x000fe2000bf05270 */
[----:B------:R-:W-:Y:S01]  /*56d0*/  LOP3.LUT P0, RZ, R147, 0x3f0, RZ, 0xc0, !PT ;  /* 0x000003f093ff7812 */ /* 0x000fe2000780c0ff */
[----:B------:R-:W-:Y:S01]  /*56e0*/  USHF.L.U32 UR50, UR16, 0x7, URZ ;  /* 0x0000000710327899 */ /* 0x000fe200080006ff */
[----:B------:R-:W-:Y:S01]  /*56f0*/  BSSY.RECONVERGENT B6, `(.L_x_89) ;  /* 0x0000034000067945 */ /* 0x000fe20003800200 */
[----:B------:R-:W-:Y:S01]  /*5700*/  USHF.L.U32 UR49, UR20, 0x8, URZ ;  /* 0x0000000814317899 */ /* 0x000fe200080006ff */
[----:B------:R-:W-:Y:S06]  /*5710*/  IADD3 R149, PT, PT, R149, 0x1, RZ ;  /* 0x0000000195957810 */ /* 0x000fec0007ffe0ff */
[----:B------:R-:W2:Y:S01]  /*5720*/  @!UP0 LDCU.128 UR12, c[0x0][0xb10] ;  /* 0x00016200ff0c87ac */ /* 0x000ea20008000c00 */
[----:B------:R-:W3:Y:S01]  /*5730*/  @!UP0 LDCU UR5, c[0x0][0xb0c] ;  /* 0x00016180ff0587ac */ /* 0x000ee20008000800 */
[----:B------:R-:W4:Y:S01]  /*5740*/  @!UP0 LDCU UR10, c[0x0][0xb20] ;  /* 0x00016400ff0a87ac */ /* 0x000f220008000800 */
[----:B--2---:R-:W-:Y:S02]  /*5750*/  UIMAD.WIDE.U32 UR8, UR38, UR12, URZ ;  /* 0x0000000c260872a5 */ /* 0x004fe4000f8e00ff */
[----:B------:R-:W-:Y:S02]  /*5760*/  UIMAD.WIDE.U32 UR6, UR37, UR15, URZ ;  /* 0x0000000f250672a5 */ /* 0x000fe4000f8e00ff */
[----:B------:R-:W-:Y:S03]  /*5770*/  @!UP0 UISETP.NE.AND UP1, UPT, UR14, 0x1, UPT ;  /* 0x000000010e00888c */ /* 0x000fe6000bf25270 */
[----:B------:R-:W-:Y:S01]  /*5780*/  @!UP0 UMOV UR4, UR9 ;  /* 0x0000000900048c82 */ /* 0x000fe20008000000 */
[----:B---3--:R-:W-:Y:S02]  /*5790*/  @!UP0 UISETP.NE.AND UP2, UPT, UR5, 0x1, UPT ;  /* 0x000000010500888c */ /* 0x008fe4000bf45270 */
[----:B------:R-:W-:Y:S01]  /*57a0*/  @!UP0 USHF.R.U32.HI UR4, URZ, UR13, UR4 ;  /* 0x0000000dff048299 */ /* 0x000fe20008011604 */
[----:B------:R-:W-:Y:S02]  /*57b0*/  @!UP0 UMOV UR6, UR7 ;  /* 0x0000000700068c82 */ /* 0x000fe40008000000 */
[----:B----4-:R-:W-:Y:S02]  /*57c0*/  @!UP0 USHF.R.U32.HI UR6, URZ, UR10, UR6 ;  /* 0x0000000aff068299 */ /* 0x010fe40008011606 */
[----:B------:R-:W-:Y:S02]  /*57d0*/  @!UP0 USEL UR7, UR38, UR4, !UP2 ;  /* 0x0000000426078287 */ /* 0x000fe4000d000000 */
[----:B------:R-:W-:Y:S04]  /*57e0*/  @!UP0 USEL UR6, UR37, UR6, !UP1 ;  /* 0x0000000625068287 */ /* 0x000fe8000c800000 */
[----:B------:R-:W-:Y:S02]  /*57f0*/  @!UP0 UIADD3 UR4, UPT, UPT, -UR7, UR6, URZ ;  /* 0x0000000607048290 */ /* 0x000fe4000fffe1ff */
[----:B------:R-:W-:Y:S02]  /*5800*/  @!UP0 UIADD3 UR6, UPT, UPT, UR7, -UR6, URZ ;  /* 0x8000000607068290 */ /* 0x000fe4000fffe0ff */
[----:B------:R-:W-:Y:S02]  /*5810*/  @!UP0 UIMAD UR38, UR4, UR5, UR38 ;  /* 0x00000005042682a4 */ /* 0x000fe4000f8e0226 */
[----:B------:R-:W-:Y:S01]  /*5820*/  @!UP0 UIMAD UR37, UR6, UR14, UR37 ;  /* 0x0000000e062582a4 */ /* 0x000fe2000f8e0225 */
[----:B------:R-:W-:Y:S11]  /*5830*/  @!P0 BRA `(.L_x_90) ;  /* 0x00000000007c8947 */ /* 0x000ff60003800000 */
[----:B------:R-:W2:Y:S01]  /*5840*/  LDCU.64 UR8, c[0x4][0x80] ;  /* 0x01001000ff0877ac */ /* 0x000ea20008000a00 */
[----:B------:R-:W-:Y:S01]  /*5850*/  MOV R2, 0x0 ;  /* 0x0000000000027802 */ /* 0x000fe20000000f00 */
[----:B------:R-:W-:Y:S02]  /*5860*/  HFMA2 R12, -RZ, RZ, 0, 5.9604644775390625e-08 ;  /* 0x00000001ff0c7431 */ /* 0x000fe400000001ff */
[----:B------:R-:W-:Y:S01]  /*5870*/  IMAD.MOV.U32 R8, RZ, RZ, 0x70 ;  /* 0x00000070ff087424 */ /* 0x000fe200078e00ff */
[----:B------:R3:W4:Y:S01]  /*5880*/  LDC.64 R14, c[0x4][R2] ;  /* 0x01000000020e7b82 */ /* 0x0007220000000a00 */
[----:B------:R-:W1:Y:S01]  /*5890*/  LDCU.64 UR6, c[0x4][0x88] ;  /* 0x01001100ff0677ac */ /* 0x000e620008000a00 */
[----:B------:R-:W-:Y:S01]  /*58a0*/  IMAD.MOV.U32 R13, RZ, RZ, RZ ;  /* 0x000000ffff0d7224 */ /* 0x000fe200078e00ff */
[----:B------:R-:W1:Y:S01]  /*58b0*/  LDCU.64 UR4, c[0x4][0x8] ;  /* 0x01000100ff0477ac */ /* 0x000e620008000a00 */
[----:B--2---:R-:W-:Y:S01]  /*58c0*/  MOV R5, UR9 ;  /* 0x0000000900057c02 */ /* 0x004fe20008000f00 */
[----:B------:R-:W-:Y:S01]  /*58d0*/  IMAD.U32 R4, RZ, RZ, UR8 ;  /* 0x00000008ff047e24 */ /* 0x000fe2000f8e00ff */
[----:B-1----:R-:W-:Y:S01]  /*58e0*/  MOV R7, UR7 ;  /* 0x0000000700077c02 */ /* 0x002fe20008000f00 */
[----:B------:R-:W-:Y:S01]  /*58f0*/  IMAD.U32 R6, RZ, RZ, UR6 ;  /* 0x00000006ff067e24 */ /* 0x000fe2000f8e00ff */
[----:B------:R-:W-:Y:S01]  /*5900*/  MOV R11, UR5 ;  /* 0x00000005000b7c02 */ /* 0x000fe20008000f00 */
[----:B------:R-:W-:Y:S02]  /*5910*/  IMAD.U32 R10, RZ, RZ, UR4 ;  /* 0x00000004ff0a7e24 */ /* 0x000fe4000f8e00ff */
[----:B------:R-:W-:Y:S07]  /*5920*/  LEPC R20, `(.L_x_91) ;  /* 0x000000001014794e */ /* 0x000fee0000000000 */
[----:B---345:R-:W-:Y:S05]  /*5930*/  CALL.ABS.NOINC R14 ;  /* 0x000000000e007343 */ /* 0x038fea0003c00000 */
.L_x_91:
[----:B------:R-:W1:Y:S01]  /*5940*/  LDCU.64 UR8, c[0x4][0x80] ;  /* 0x01001000ff0877ac */ /* 0x000e620008000a00 */
[----:B------:R-:W2:Y:S01]  /*5950*/  LDC.64 R2, c[0x4][R2] ;  /* 0x0100000002027b82 */ /* 0x000ea20000000a00 */
[----:B------:R-:W-:Y:S02]  /*5960*/  HFMA2 R12, -RZ, RZ, 0, 5.9604644775390625e-08 ;  /* 0x00000001ff0c7431 */ /* 0x000fe400000001ff */
[----:B------:R-:W-:Y:S02]  /*5970*/  IMAD.MOV.U32 R8, RZ, RZ, 0x70 ;  /* 0x00000070ff087424 */ /* 0x000fe400078e00ff */
[----:B------:R-:W-:Y:S01]  /*5980*/  IMAD.MOV.U32 R13, RZ, RZ, RZ ;  /* 0x000000ffff0d7224 */ /* 0x000fe200078e00ff */
[----:B------:R-:W3:Y:S01]  /*5990*/  LDCU.64 UR6, c[0x4][0x88] ;  /* 0x01001100ff0677ac */ /* 0x000ee20008000a00 */
[----:B------:R-:W4:Y:S01]  /*59a0*/  LDCU.64 UR4, c[0x4][0x8] ;  /* 0x01000100ff0477ac */ /* 0x000f220008000a00 */
[----:B-1----:R-:W-:Y:S02]  /*59b0*/  MOV R4, UR8 ;  /* 0x0000000800047c02 */ /* 0x002fe40008000f00 */
[----:B------:R-:W-:Y:S02]  /*59c0*/  MOV R5, UR9 ;  /* 0x0000000900057c02 */ /* 0x000fe40008000f00 */
[----:B---3--:R-:W-:Y:S01]  /*59d0*/  MOV R7, UR7 ;  /* 0x0000000700077c02 */ /* 0x008fe20008000f00 */
[----:B------:R-:W-:Y:S01]  /*59e0*/  IMAD.U32 R6, RZ, RZ, UR6 ;  /* 0x00000006ff067e24 */ /* 0x000fe2000f8e00ff */
[----:B----4-:R-:W-:Y:S01]  /*59f0*/  MOV R11, UR5 ;  /* 0x00000005000b7c02 */ /* 0x010fe20008000f00 */
[----:B------:R-:W-:Y:S02]  /*5a00*/  IMAD.U32 R10, RZ, RZ, UR4 ;  /* 0x00000004ff0a7e24 */ /* 0x000fe4000f8e00ff */
[----:B------:R-:W-:Y:S07]  /*5a10*/  LEPC R20, `(.L_x_90) ;  /* 0x000000001014794e */ /* 0x000fee0000000000 */
[----:B--2---:R-:W-:Y:S05]  /*5a20*/  CALL.ABS.NOINC R2 ;  /* 0x0000000002007343 */ /* 0x004fea0003c00000 */
.L_x_90:
[----:B------:R-:W-:Y:S05]  /*5a30*/  BSYNC.RECONVERGENT B6 ;  /* 0x0000000000067941 */ /* 0x000fea0003800200 */
.L_x_89:
[----:B------:R-:W-:Y:S01]  /*5a40*/  R2UR UR4, R146 ;  /* 0x00000000920472ca */ /* 0x000fe200000e0000 */
[----:B------:R-:W-:Y:S01]  /*5a50*/  UISETP.NE.U32.AND UP0, UPT, UR62, URZ, UPT ;  /* 0x000000ff3e00728c */ /* 0x000fe2000bf05070 */
[----:B------:R-:W-:Y:S02]  /*5a60*/  ISETP.NE.U32.AND P4, PT, R138, RZ, PT ;  /* 0x000000ff8a00720c */ /* 0x000fe40003f85070 */
[----:B------:R-:W-:Y:S01]  /*5a70*/  ISETP.NE.U32.AND P2, PT, RZ, UR56, PT ;  /* 0x00000038ff007c0c */ /* 0x000fe2000bf45070 */
[----:B------:R-:W-:Y:S01]  /*5a80*/  UISETP.NE.AND.EX UP1, UPT, UR63, URZ, UPT, UP0 ;  /* 0x000000ff3f00728c */ /* 0x000fe2000bf25300 */
[----:B------:R-:W-:Y:S01]  /*5a90*/  ISETP.NE.AND.EX P4, PT, R139, RZ, PT, P4 ;  /* 0x000000ff8b00720c */ /* 0x000fe20003f85340 */
[----:B------:R-:W-:Y:S01]  /*5aa0*/  UPLOP3.LUT UP0, UPT, UPT, UPT, UPT, 0x40, 0x4 ;  /* 0x000000000004789c */ /* 0x000fe20003f0e870 */
[----:B------:R-:W-:Y:S05]  /*5ab0*/  ISETP.NE.AND.EX P2, PT, RZ, UR57, PT, P2 ;  /* 0x00000039ff007c0c */ /* 0x000fea000bf45320 */
[----:B------:R-:W-:Y:S06]  /*5ac0*/  UISETP.NE.AND UP2, UPT, UR4, URZ, UPT ;  /* 0x000000ff0400728c */ /* 0x000fec000bf45270 */
[----:B------:R-:W-:Y:S05]  /*5ad0*/  PLOP3.LUT P1, PT, PT, PT, UP2, 0x80, 0x8 ;  /* 0x000000000008781c */ /* 0x000fea0003f2f028 */
[----:B------:R-:W-:Y:S06]  /*5ae0*/  @UP2 UPLOP3.LUT UP0, UPT, UPT, UPT, UP1, 0x80, 0x8 ;  /* 0x000000000008289c */ /* 0x000fec0003f0f010 */
[----:B------:R-:W-:Y:S01]  /*5af0*/  PLOP3.LUT P0, PT, PT, PT, UP0, 0x80, 0x8 ;  /* 0x000000000008781c */ /* 0x000fe20003f0f008 */
[----:B------:R-:W-:Y:S01]  /*5b00*/  @!UPT UIADD3 URZ, UPT, UPT, URZ, URZ, URZ ;  /* 0x000000fffffff290 */ /* 0x000fe2000fffe0ff */
[----:B------:R-:W-:Y:S11]  /*5b10*/  BRA.U !UP1, `(.L_x_92) ;  /* 0x00000001093c7547 */ /* 0x000ff6000b800000 */
[----:B------:R-:W-:Y:S01]  /*5b20*/  UISETP.NE.U32.AND UP0, UPT, UR56, URZ, UPT ;  /* 0x000000ff3800728c */ /* 0x000fe2000bf05070 */
[----:B-1----:R-:W-:Y:S01]  /*5b30*/  HFMA2 R0, -RZ, RZ, 0, 5.9604644775390625e-08 ;  /* 0x00000001ff007431 */ /* 0x002fe200000001ff */
[----:B------:R-:W1:Y:S01]  /*5b40*/  LDCU.64 UR8, c[0x0][0x358] ;  /* 0x00006b00ff0877ac */ /* 0x000e620008000a00 */
[----:B------:R-:W-:Y:S01]  /*5b50*/  IMAD.MOV.U32 R142, RZ, RZ, 0x1 ;  /* 0x00000001ff8e7424 */ /* 0x000fe200078e00ff */
[----:B------:R-:W-:Y:S06]  /*5b60*/  UISETP.NE.AND.EX UP0, UPT, UR57, URZ, UPT, UP0 ;  /* 0x000000ff3900728c */ /* 0x000fec000bf05300 */
[----:B------:R-:W-:Y:S05]  /*5b70*/  PLOP3.LUT P3, PT, PT, PT, UP0, 0x80, 0x8 ;  /* 0x000000000008781c */ /* 0x000fea0003f6f008 */
[----:B------:R-:W2:Y:S01]  /*5b80*/  @UP0 LDCU.64 UR4, c[0x0][0x888] ;  /* 0x00011100ff0407ac */ /* 0x000ea20008000a00 */
[----:B------:R-:W-:Y:S07]  /*5b90*/  @UP0 UIMAD UR6, UR36, UR62, URZ ;  /* 0x0000003e240602a4 */ /* 0x000fee000f8e02ff */
[----:B------:R-:W-:Y:S01]  /*5ba0*/  @!P3 PRMT R142, R0, 0x7610, R142 ;  /* 0x00007610008eb816 */ /* 0x000fe2000000008e */
[----:B--2---:R-:W-:Y:S06]  /*5bb0*/  @UP0 UIMAD.WIDE UR4, UR6, 0x4, UR4 ;  /* 0x00000004060408a5 */ /* 0x004fec000f8e0204 */
[----:B------:R-:W-:Y:S01]  /*5bc0*/  IMAD.U32 R2, RZ, RZ, UR4 ;  /* 0x00000004ff027e24 */ /* 0x000fe2000f8e00ff */
[----:B------:R-:W-:Y:S04]  /*5bd0*/  MOV R3, UR5 ;  /* 0x0000000500037c02 */ /* 0x000fe80008000f00 */
[----:B------:R-:W2:Y:S01]  /*5be0*/  @!UP0 LDCU UR4, c[0x0][0x880] ;  /* 0x00011000ff0487ac */ /* 0x000ea20008000800 */
[----:B-1---5:R3:W5:Y:S02]  /*5bf0*/  @P3 LDG.E R73, desc[UR8][R2.64] ;  /* 0x0000000802493981 */ /* 0x022764000c1e1900 */
[----:B--23--:R-:W-:Y:S02]  /*5c00*/  @!P3 IMAD.U32 R73, RZ, RZ, UR4 ;  /* 0x00000004ff49be24 */ /* 0x00cfe4000f8e00ff */
.L_x_92:
[----:B------:R-:W-:Y:S05]  /*5c10*/  @!P4 BRA `(.L_x_93) ;  /* 0x000000000024c947 */ /* 0x000fea0003800000 */
[----:B------:R-:W-:Y:S01]  /*5c20*/  ISETP.NE.U32.AND P3, PT, R136, RZ, PT ;  /* 0x000000ff8800720c */ /* 0x000fe20003f65070 */
[----:B------:R-:W2:Y:S03]  /*5c30*/  LDCU.64 UR4, c[0x0][0x358] ;  /* 0x00006b00ff0477ac */ /* 0x000ea60008000a00 */
[----:B------:R-:W-:Y:S11]  /*5c40*/  ISETP.NE.AND.EX P3, PT, R137, RZ, PT, P3 ;  /* 0x000000ff8900720c */ /* 0x000ff60003f65330 */
[----:B------:R-:W-:Y:S02]  /*5c50*/  @!UPT UIADD3 URZ, UPT, UPT, URZ, URZ, URZ ;  /* 0x000000fffffff290 */ /* 0x000fe4000fffe0ff */
[----:B------:R-:W3:Y:S01]  /*5c60*/  @P3 LDC.64 R2, c[0x0][0x8a8] ;  /* 0x00022a00ff023b82 */ /* 0x000ee20000000a00 */
[----:B-1----:R-:W-:Y:S04]  /*5c70*/  @P3 IMAD R0, R138, UR36, RZ ;  /* 0x000000248a003c24 */ /* 0x002fe8000f8e02ff */
[----:B---3--:R-:W-:Y:S05]  /*5c80*/  @P3 IMAD.WIDE R2, R0, 0x4, R2 ;  /* 0x0000000400023825 */ /* 0x008fea00078e0202 */
[----:B--2--5:R2:W5:Y:S02]  /*5c90*/  @P3 LDG.E R70, desc[UR4][R2.64] ;  /* 0x0000000402463981 */ /* 0x024564000c1e1900 */
[----:B--2---:R-:W3:Y:S02]  /*5ca0*/  @!P3 LDC R70, c[0x0][0x8a0] ;  /* 0x00022800ff46bb82 */ /* 0x004ee40000000800 */
.L_x_93:
[----:B-----5:R-:W-:Y:S01]  /*5cb0*/  FSETP.NEU.AND P3, PT, R73, RZ, PT ;  /* 0x000000ff4900720b */ /* 0x020fe20003f6d000 */
[----:B------:R-:W-:Y:S01]  /*5cc0*/  IMAD.SHL.U32 R160, R140, 0x2, RZ ;  /* 0x000000028ca07824 */ /* 0x000fe200078e00ff */
[----:B------:R-:W-:Y:S01]  /*5cd0*/  SEL R3, RZ, 0xffffffff, P2 ;  /* 0xffffffffff037807 */ /* 0x000fe20001000000 */
[----:B------:R-:W-:Y:S01]  /*5ce0*/  IMAD.SHL.U32 R80, R155, 0x10, RZ ;  /* 0x000000109b507824 */ /* 0x000fe200078e00ff */
[----:B------:R-:W-:Y:S01]  /*5cf0*/  @P1 LOP3.LUT P2, RZ, R142, 0xff, RZ, 0xc0, !PT ;  /* 0x000000ff8eff1812 */ /* 0x000fe2000784c0ff */
[----:B------:R-:W-:Y:S01]  /*5d00*/  VIADD R161, R160, UR44 ;  /* 0x0000002ca0a17c36 */ /* 0x000fe20008000000 */
[----:B-1----:R-:W-:Y:S01]  /*5d10*/  @P1 SEL R0, RZ, 0xffffffff, P3 ;  /* 0xffffffffff001807 */ /* 0x002fe20001800000 */
[----:B------:R-:W-:Y:S01]  /*5d20*/  IMAD.SHL.U32 R81, R156, 0x10, RZ ;  /* 0x000000109c517824 */ /* 0x000fe200078e00ff */
[----:B------:R-:W-:Y:S01]  /*5d30*/  LOP3.LUT R154, R154, 0x1, RZ, 0x3c, !PT ;  /* 0x000000019a9a7812 */ /* 0x000fe200078e3cff */
[----:B------:R-:W-:Y:S01]  /*5d40*/  IMAD.IADD R151, R161, 0x1, R80 ;  /* 0x00000001a1977824 */ /* 0x000fe200078e0250 */
[C---:B------:R-:W-:Y:S01]  /*5d50*/  @P0 SEL R0, R3.reuse, R0, !P2 ;  /* 0x0000000003000207 */ /* 0x040fe20005000000 */
[----:B------:R-:W-:Y:S01]  /*5d60*/  BSSY B1, `(.L_x_94) ;  /* 0x000004f000017945 */ /* 0x000fe20003800000 */
[----:B------:R-:W-:Y:S01]  /*5d70*/  LEA R74, R68, UR44, 0x3 ;  /* 0x0000002c444a7c11 */ /* 0x000fe2000f8e18ff */
[----:B------:R-:W-:Y:S01]  /*5d80*/  IMAD.MOV.U32 R82, RZ, RZ, 0x1 ;  /* 0x00000001ff527424 */ /* 0x000fe200078e00ff */
[----:B------:R-:W-:Y:S01]  /*5d90*/  @P1 LOP3.LUT R0, R0, 0x1, RZ, 0xc0, !PT ;  /* 0x0000000100001812 */ /* 0x000fe200078ec0ff */
[----:B------:R-:W-:Y:S01]  /*5da0*/  IMAD R71, R68, 0x100, R69 ;  /* 0x0000010044477824 */ /* 0x000fe200078e0245 */
[----:B------:R-:W-:Y:S01]  /*5db0*/  PLOP3.LUT P2, PT, PT, PT, UP1, 0x80, 0x8 ;  /* 0x000000000008781c */ /* 0x000fe20003f4f018 */
[----:B------:R-:W-:Y:S01]  /*5dc0*/  IMAD.MOV.U32 R75, RZ, RZ, RZ ;  /* 0x000000ffff4b7224 */ /* 0x000fe200078e00ff */
[----:B------:R-:W-:Y:S02]  /*5dd0*/  ISETP.NE.U32.OR P6, PT, R0, 0x1, !P1 ;  /* 0x000000010000780c */ /* 0x000fe40004fc5470 */
[----:B------:R-:W-:Y:S02]  /*5de0*/  CS2R R134, SRZ ;  /* 0x0000000000867805 */ /* 0x000fe4000001ff00 */
[----:B------:R-:W-:Y:S02]  /*5df0*/  LOP3.LUT P4, R148, R142, 0xff, RZ, 0xc0, !PT ;  /* 0x000000ff8e947812 */ /* 0x000fe4000788c0ff */
[----:B------:R-:W-:Y:S02]  /*5e00*/  CS2R R132, SRZ ;  /* 0x0000000000847805 */ /* 0x000fe4000001ff00 */
[----:B------:R-:W-:Y:S02]  /*5e10*/  SEL R2, RZ, 0xffffffff, P3 ;  /* 0xffffffffff027807 */ /* 0x000fe40001800000 */
[----:B------:R-:W-:Y:S02]  /*5e20*/  CS2R R126, SRZ ;  /* 0x00000000007e7805 */ /* 0x000fe4000001ff00 */
[----:B------:R-:W-:Y:S02]  /*5e30*/  P2R R158, PR, RZ, 0x40 ;  /* 0x00000040ff9e7803 */ /* 0x000fe40000000000 */
[----:B------:R-:W-:Y:S02]  /*5e40*/  CS2R R124, SRZ ;  /* 0x00000000007c7805 */ /* 0x000fe4000001ff00 */
[----:B------:R-:W-:Y:S02]  /*5e50*/  CS2R R118, SRZ ;  /* 0x0000000000767805 */ /* 0x000fe4000001ff00 */
[----:B------:R-:W-:Y:S02]  /*5e60*/  CS2R R116, SRZ ;  /* 0x0000000000747805 */ /* 0x000fe4000001ff00 */
[----:B------:R-:W-:Y:S02]  /*5e70*/  CS2R R110, SRZ ;  /* 0x00000000006e7805 */ /* 0x000fe4000001ff00 */
[----:B------:R-:W-:Y:S02]  /*5e80*/  @P2 SEL R2, R3, R2, !P4 ;  /* 0x0000000203022207 */ /* 0x000fe40006000000 */
[----:B------:R-:W-:Y:S02]  /*5e90*/  CS2R R108, SRZ ;  /* 0x00000000006c7805 */ /* 0x000fe4000001ff00 */
[----:B------:R-:W-:Y:S02]  /*5ea0*/  @P6 SHF.L.U32 R0, R154, 0x1f, RZ ;  /* 0x0000001f9a006819 */ /* 0x000fe400000006ff */
[----:B------:R-:W-:Y:S02]  /*5eb0*/  CS2R R102, SRZ ;  /* 0x0000000000667805 */ /* 0x000fe4000001ff00 */
[----:B------:R-:W-:Y:S02]  /*5ec0*/  LOP3.LUT R2, R2, 0x1, RZ, 0xc0, !PT ;  /* 0x0000000102027812 */ /* 0x000fe400078ec0ff */
[----:B------:R-:W-:Y:S01]  /*5ed0*/  CS2R R100, SRZ ;  /* 0x0000000000647805 */ /* 0x000fe2000001ff00 */
[----:B------:R1:W2:Y:S01]  /*5ee0*/  @P6 SYNCS.PHASECHK.TRANS64.TRYWAIT P1, [UR44+0x30], R0 ;  /* 0x00003000ff0065a7 */ /* 0x0002a2000802112c */
[----:B------:R-:W-:Y:S02]  /*5ef0*/  CS2R R94, SRZ ;  /* 0x00000000005e7805 */ /* 0x000fe4000001ff00 */
[----:B------:R-:W-:Y:S02]  /*5f00*/  ISETP.NE.U32.AND P5, PT, R2, 0x1, PT ;  /* 0x000000010200780c */ /* 0x000fe40003fa5070 */
[----:B------:R-:W-:Y:S02]  /*5f10*/  CS2R R92, SRZ ;  /* 0x00000000005c7805 */ /* 0x000fe4000001ff00 */
[----:B------:R-:W-:Y:S02]  /*5f20*/  CS2R R86, SRZ ;  /* 0x0000000000567805 */ /* 0x000fe4000001ff00 */
[----:B------:R-:W-:Y:S02]  /*5f30*/  CS2R R84, SRZ ;  /* 0x0000000000547805 */ /* 0x000fe4000001ff00 */
[----:B------:R-:W-:Y:S02]  /*5f40*/  P2R R83, PR, RZ, 0x20 ;  /* 0x00000020ff537803 */ /* 0x000fe40000000000 */
[----:B------:R-:W-:Y:S02]  /*5f50*/  CS2R R78, SRZ ;  /* 0x00000000004e7805 */ /* 0x000fe4000001ff00 */
[----:B------:R-:W-:Y:S01]  /*5f60*/  CS2R R76, SRZ ;  /* 0x00000000004c7805 */ /* 0x000fe2000001ff00 */
[----:B------:R-:W-:Y:S02]  /*5f70*/  IMAD.IADD R159, R161, 0x1, R81 ;  /* 0x00000001a19f7824 */ /* 0x000fe400078e0251 */
[----:B------:R-:W-:Y:S01]  /*5f80*/  IMAD.IADD R150, R81, 0x1, R151 ;  /* 0x0000000151967824 */ /* 0x000fe200078e0297 */
[----:B-1----:R-:W-:Y:S04]  /*5f90*/  SHF.L.U32 R0, R153, 0x1f, RZ ;  /* 0x0000001f99007819 */ /* 0x002fe800000006ff */
[----:B------:R1:W4:Y:S01]  /*5fa0*/  SYNCS.PHASECHK.TRANS64.TRYWAIT P0, [R74+URZ+0xa0], R0 ;  /* 0x0000a0004a0075a7 */ /* 0x00032200080011ff */
[----:B--2---:R-:W-:Y:S01]  /*5fb0*/  @P6 SEL R82, RZ, 0x1, !P1 ;  /* 0x00000001ff526807 */ /* 0x004fe20004800000 */
[----:B-1----:R-:W-:Y:S06]  /*5fc0*/  @!P6 BRA `(.L_x_95) ;  /* 0x0000000000a0e947 */ /* 0x002fec0003800000 */
[----:B------:R-:W-:Y:S01]  /*5fd0*/  @P5 IMAD.MOV.U32 R2, RZ, RZ, -0x10 ;  /* 0xfffffff0ff025424 */ /* 0x000fe200078e00ff */
[----:B------:R-:W-:Y:S01]  /*5fe0*/  ISETP.NE.AND P1, PT, R82, RZ, PT ;  /* 0x000000ff5200720c */ /* 0x000fe20003f25270 */
[----:B------:R-:W-:Y:S01]  /*5ff0*/  BSSY B0, `(.L_x_96) ;  /* 0x0000010000007945 */ /* 0x000fe20003800000 */
[----:B------:R-:W-:Y:S02]  /*6000*/  ISETP.NE.U32.AND P6, PT, R141, 0x1, PT ;  /* 0x000000018d00780c */ /* 0x000fe40003fc5070 */
[----:B------:R-:W-:Y:S02]  /*6010*/  CS2R R86, SRZ ;  /* 0x0000000000567805 */ /* 0x000fe4000001ff00 */
[----:B------:R-:W-:Y:S02]  /*6020*/  CS2R R84, SRZ ;  /* 0x0000000000547805 */ /* 0x000fe4000001ff00 */
[----:B------:R-:W-:Y:S02]  /*6030*/  CS2R R102, SRZ ;  /* 0x0000000000667805 */ /* 0x000fe4000001ff00 */
[----:B------:R-:W-:Y:S02]  /*6040*/  @P5 SEL R2, R2, 0x10, !P6 ;  /* 0x0000001002025807 */ /* 0x000fe40007000000 */
[----:B------:R-:W-:Y:S02]  /*6050*/  CS2R R100, SRZ ;  /* 0x0000000000647805 */ /* 0x000fe4000001ff00 */
[----:B------:R-:W-:Y:S02]  /*6060*/  CS2R R118, SRZ ;  /* 0x0000000000767805 */ /* 0x000fe4000001ff00 */
[----:B------:R-:W-:Y:S01]  /*6070*/  CS2R R116, SRZ ;  /* 0x0000000000747805 */ /* 0x000fe2000001ff00 */
[----:B------:R-:W-:Y:S02]  /*6080*/  @P5 IMAD.IADD R7, R161, 0x1, R2 ;  /* 0x00000001a1075824 */ /* 0x000fe400078e0202 */
[C---:B------:R-:W-:Y:S02]  /*6090*/  @P5 IMAD.IADD R6, R2.reuse, 0x1, R159 ;  /* 0x0000000102065824 */ /* 0x040fe400078e029f */
[----:B------:R-:W-:Y:S01]  /*60a0*/  @P5 IMAD.IADD R5, R2, 0x1, R151 ;  /* 0x0000000102055824 */ /* 0x000fe200078e0297 */
[----:B------:R-:W-:Y:S06]  /*60b0*/  @P1 BRA `(.L_x_97) ;  /* 0x00000000000c1947 */ /* 0x000fec0003800000 */
[----:B------:R-:W-:Y:S04]  /*60c0*/  SHF.L.U32 R4, R154, 0x1f, RZ ;  /* 0x0000001f9a047819 */ /* 0x000fe800000006ff */
[----:B------:R-:W1:Y:S02]  /*60d0*/  SYNCS.PHASECHK.TRANS64.TRYWAIT P1, [UR44+0x30], R4 ;  /* 0x00003004ff0075a7 */ /* 0x000e64000802112c */
[----:B-1----:R-:W-:Y:S05]  /*60e0*/  @!P1 BRA `(.L_x_98) ;  /* 0x0000005c00309947 */ /* 0x002fea0003800000 */
.L_x_97:
[----:B------:R-:W-:Y:S05]  /*60f0*/  BSYNC B0 ;  /* 0x0000000000007941 */ /* 0x000fea0003800000 */
.L_x_96:
[----:B------:R-:W-:Y:S01]  /*6100*/  ISETP.NE.AND P1, PT, R83, RZ, PT ;  /* 0x000000ff5300720c */ /* 0x000fe20003f25270 */
[----:B------:R-:W-:Y:S01]  /*6110*/  IMAD.MOV.U32 R135, RZ, RZ, RZ ;  /* 0x000000ffff877224 */ /* 0x000fe200078e00ff */
[----:B------:R-:W-:Y:S02]  /*6120*/  CS2R R132, SRZ ;  /* 0x0000000000847805 */ /* 0x000fe4000001ff00 */
[----:B------:R-:W-:Y:S02]  /*6130*/  CS2R R78, SRZ ;  /* 0x00000000004e7805 */ /* 0x000fe4000001ff00 */
[----:B------:R-:W-:Y:S02]  /*6140*/  CS2R R76, SRZ ;  /* 0x00000000004c7805 */ /* 0x000fe4000001ff00 */
[----:B------:R-:W-:Y:S02]  /*6150*/  CS2R R94, SRZ ;  /* 0x00000000005e7805 */ /* 0x000fe4000001ff00 */
[----:B------:R-:W-:Y:S02]  /*6160*/  CS2R R92, SRZ ;  /* 0x00000000005c7805 */ /* 0x000fe4000001ff00 */
[----:B------:R-:W-:Y:S02]  /*6170*/  CS2R R110, SRZ ;  /* 0x00000000006e7805 */ /* 0x000fe4000001ff00 */
[----:B------:R-:W-:Y:S02]  /*6180*/  CS2R R108, SRZ ;  /* 0x00000000006c7805 */ /* 0x000fe4000001ff00 */
[----:B------:R-:W-:Y:S02]  /*6190*/  CS2R R126, SRZ ;  /* 0x00000000007e7805 */ /* 0x000fe4000001ff00 */
[----:B------:R-:W-:Y:S01]  /*61a0*/  CS2R R124, SRZ ;  /* 0x00000000007c7805 */ /* 0x000fe2000001ff00 */
[----:B------:R-:W-:Y:S01]  /*61b0*/  IMAD.MOV.U32 R75, RZ, RZ, 0x1 ;  /* 0x00000001ff4b7424 */ /* 0x000fe200078e00ff */
[----:B------:R2:W1:Y:S01]  /*61c0*/  @P1 LDS.128 R84, [R7+0x400] ;  /* 0x0004000007541984 */ /* 0x0004620000000c00 */
[----:B------:R-:W-:Y:S03]  /*61d0*/  @P1 IMAD.IADD R2, R2, 0x1, R150 ;  /* 0x0000000102021824 */ /* 0x000fe600078e0296 */
[----:B------:R2:W1:Y:S04]  /*61e0*/  @P1 LDS.128 R100, [R6+0x400] ;  /* 0x0004000006641984 */ /* 0x0004680000000c00 */
[----:B------:R2:W1:Y:S04]  /*61f0*/  @P1 LDS.128 R116, [R5+0x400] ;  /* 0x0004000005741984 */ /* 0x0004680000000c00 */
[----:B------:R2:W1:Y:S04]  /*6200*/  @P1 LDS.128 R132, [R2+0x400] ;  /* 0x0004000002841984 */ /* 0x0004680000000c00 */
[----:B------:R2:W1:Y:S04]  /*6210*/  @P1 LDS.128 R76, [R160+UR44+0x400] ;  /* 0x0004002ca04c1984 */ /* 0x0004680008000c00 */
[----:B------:R2:W1:Y:S04]  /*6220*/  @P1 LDS.128 R92, [R159+0x400] ;  /* 0x000400009f5c1984 */ /* 0x0004680000000c00 */
[----:B------:R2:W1:Y:S04]  /*6230*/  @P1 LDS.128 R108, [R151+0x400] ;  /* 0x00040000976c1984 */ /* 0x0004680000000c00 */
[----:B------:R2:W1:Y:S02]  /*6240*/  @P1 LDS.128 R124, [R150+0x400] ;  /* 0x00040000967c1984 */ /* 0x0004640000000c00 */
.L_x_95:
[----:B------:R-:W-:Y:S05]  /*6250*/  BSYNC B1 ;  /* 0x0000000000017941 */ /* 0x000fea0003800000 */
.L_x_94:
[----:B--2---:R-:W-:Y:S04]  /*6260*/  SHF.R.U32.HI R2, RZ, 0x15, R71 ;  /* 0x00000015ff027819 */ /* 0x004fe80000011647 */
[----:B------:R-:W-:Y:S01]  /*6270*/  LOP3.LUT P1, RZ, R2, 0x3, R143, 0x48, !PT ;  /* 0x0000000302ff7812 */ /* 0x000fe2000782488f */
[----:B------:R-:W-:Y:S01]  /*6280*/  @!UPT UIADD3 URZ, UPT, UPT, URZ, URZ, URZ ;  /* 0x000000fffffff290 */ /* 0x000fe2000fffe0ff */
[----:B----4-:R-:W-:Y:S11]  /*6290*/  @P0 BRA `(.L_x_99) ;  /* 0x0000000000080947 */ /* 0x010ff60003800000 */
[----:B------:R-:W2:Y:S02]  /*62a0*/  SYNCS.PHASECHK.TRANS64.TRYWAIT P0, [R74+URZ+0xa0], R0 ;  /* 0x0000a0004a0075a7 */ /* 0x000ea400080011ff */
[----:B--2---:R-:W-:Y:S05]  /*62b0*/  @!P0 BRA `(.L_x_100) ;  /* 0x0000005800d48947 */ /* 0x004fea0003800000 */
.L_x_99:
[----:B------:R-:W-:Y:S05]  /*62c0*/  @!P1 BRA `(.L_x_101) ;  /* 0x0000000000409947 */ /* 0x000fea0003800000 */
[----:B------:R-:W4:Y:S01]  /*62d0*/  LDCU.64 UR8, c[0x4][0x70] ;  /* 0x01000e00ff0877ac */ /* 0x000f220008000a00 */
[----:B-1----:R-:W-:Y:S01]  /*62e0*/  MOV R3, 0x0 ;  /* 0x0000000000037802 */ /* 0x002fe20000000f00 */
[----:B------:R-:W-:Y:S02]  /*62f0*/  HFMA2 R12, -RZ, RZ, 0, 5.9604644775390625e-08 ;  /* 0x00000001ff0c7431 */ /* 0x000fe400000001ff */
[----:B------:R-:W-:Y:S02]  /*6300*/  IMAD.MOV.U32 R8, RZ, RZ, 0x192 ;  /* 0x00000192ff087424 */ /* 0x000fe400078e00ff */
[----:B------:R-:W-:Y:S01]  /*6310*/  IMAD.MOV.U32 R13, RZ, RZ, RZ ;  /* 0x000000ffff0d7224 */ /* 0x000fe200078e00ff */
[----:B------:R-:W1:Y:S01]  /*6320*/  LDCU.64 UR6, c[0x4][0x78] ;  /* 0x01000f00ff0677ac */ /* 0x000e620008000a00 */
[----:B------:R-:W2:Y:S01]  /*6330*/  LDC.64 R2, c[0x4][R3] ;  /* 0x0100000003027b82 */ /* 0x000ea20000000a00 */
[----:B------:R-:W5:Y:S01]  /*6340*/  LDCU.64 UR4, c[0x4][0x10] ;  /* 0x01000200ff0477ac */ /* 0x000f620008000a00 */
[----:B----4-:R-:W-:Y:S01]  /*6350*/  MOV R5, UR9 ;  /* 0x0000000900057c02 */ /* 0x010fe20008000f00 */
[----:B------:R-:W-:Y:S01]  /*6360*/  IMAD.U32 R4, RZ, RZ, UR8 ;  /* 0x00000008ff047e24 */ /* 0x000fe2000f8e00ff */
[----:B-1----:R-:W-:Y:S01]  /*6370*/  MOV R7, UR7 ;  /* 0x0000000700077c02 */ /* 0x002fe20008000f00 */
[----:B------:R-:W-:Y:S01]  /*6380*/  IMAD.U32 R6, RZ, RZ, UR6 ;  /* 0x00000006ff067e24 */ /* 0x000fe2000f8e00ff */
[----:B-----5:R-:W-:Y:S01]  /*6390*/  MOV R11, UR5 ;  /* 0x00000005000b7c02 */ /* 0x020fe20008000f00 */
[----:B------:R-:W-:Y:S02]  /*63a0*/  IMAD.U32 R10, RZ, RZ, UR4 ;  /* 0x00000004ff0a7e24 */ /* 0x000fe4000f8e00ff */
[----:B------:R-:W-:Y:S07]  /*63b0*/  LEPC R20, `(.L_x_101) ;  /* 0x000000001014794e */ /* 0x000fee0000000000 */
[----:B--23--:R-:W-:Y:S05]  /*63c0*/  CALL.ABS.NOINC R2 ;  /* 0x0000000002007343 */ /* 0x00cfea0003c00000 */
.L_x_101:
[----:B------:R-:W-:Y:S05]  /*63d0*/  WARPSYNC.ALL ;  /* 0x0000000000007948 */ /* 0x000fea0003800000 */
[----:B------:R-:W-:Y:S01]  /*63e0*/  R2UR UR4, R71 ;  /* 0x00000000470472ca */ /* 0x000fe200000e0000 */
[--C-:B-1----:R-:W-:Y:S01]  /*63f0*/  HADD2.F32 R3, -RZ, R76.reuse.H0_H0 ;  /* 0x2000004cff037230 */ /* 0x102fe20000004100 */
[----:B------:R-:W-:Y:S01]  /*6400*/  MOV R96, 0xfffffff0 ;  /* 0xfffffff000607802 */ /* 0x000fe20000000f00 */
[----:B------:R-:W-:Y:S01]  /*6410*/  HADD2.F32 R72, -RZ, R93.H0_H0 ;  /* 0x2000005dff487230 */ /* 0x000fe20000004100 */
[----:B------:R-:W-:Y:S01]  /*6420*/  ISETP.NE.U32.AND P6, PT, R141, 0x1, PT ;  /* 0x000000018d00780c */ /* 0x000fe20003fc5070 */
[----:B------:R-:W-:Y:S01]  /*6430*/  BSSY.RECONVERGENT B0, `(.L_x_102) ;  /* 0x0000100000007945 */ /* 0x000fe20003800200 */
[----:B------:R-:W-:Y:S02]  /*6440*/  ISETP.NE.AND P0, PT, R157, RZ, PT ;  /* 0x000000ff9d00720c */ /* 0x000fe40003f05270 */
[----:B------:R-:W-:Y:S04]  /*6450*/  SEL R96, R96, 0x10, !P6 ;  /* 0x0000001060607807 */ /* 0x000fe80007000000 */
[----:B------:R-:W-:Y:S01]  /*6460*/  IADD3 R161, PT, PT, R161, R96, RZ ;  /* 0x00000060a1a17210 */ /* 0x000fe20007ffe0ff */
[----:B------:R-:W2:Y:S01]  /*6470*/  LDTM.x64 R4, tmem[UR4] ;  /* 0x00000004000479ee */ /* 0x000ea20008340000 */
[C---:B------:R-:W-:Y:S02]  /*6480*/  IADD3 R162, PT, PT, R96.reuse, R159, RZ ;  /* 0x0000009f60a27210 */ /* 0x040fe40007ffe0ff */
[C---:B------:R-:W-:Y:S02]  /*6490*/  IADD3 R164, PT, PT, R96.reuse, R151, RZ ;  /* 0x0000009760a47210 */ /* 0x040fe40007ffe0ff */
[----:B------:R-:W-:Y:S01]  /*64a0*/  IADD3 R163, PT, PT, R96, R150, RZ ;  /* 0x0000009660a37210 */ /* 0x000fe20007ffe0ff */
[C---:B--23--:R-:W-:Y:S01]  /*64b0*/  FMUL R0, R70.reuse, R4 ;  /* 0x0000000446007220 */ /* 0x04cfe20000400000 */
[----:B------:R-:W-:Y:S02]  /*64c0*/  HADD2.F32 R4, -RZ, R76.H1_H1 ;  /* 0x3000004cff047230 */ /* 0x000fe40000004100 */
[C---:B------:R-:W-:Y:S01]  /*64d0*/  FMUL R2, R70.reuse, R5 ;  /* 0x0000000546027220 */ /* 0x040fe20000400000 */
[--C-:B------:R-:W-:Y:S02]  /*64e0*/  HADD2.F32 R5, -RZ, R77.reuse.H0_H0 ;  /* 0x2000004dff057230 */ /* 0x100fe40000004100 */
[C---:B------:R-:W-:Y:S01]  /*64f0*/  FFMA R0, R73.reuse, R3, R0 ;  /* 0x0000000349007223 */ /* 0x040fe20000000000 */
[C---:B------:R-:W-:Y:S01]  /*6500*/  FMUL R3, R70.reuse, R6 ;  /* 0x0000000646037220 */ /* 0x040fe20000400000 */
[C---:B------:R-:W-:Y:S01]  /*6510*/  FFMA R2, R73.reuse, R4, R2 ;  /* 0x0000000449027223 */ /* 0x040fe20000000002 */
[----:B------:R-:W-:Y:S02]  /*6520*/  HADD2.F32 R6, -RZ, R77.H1_H1 ;  /* 0x3000004dff067230 */ /* 0x000fe40000004100 */
[----:B------:R-:W-:Y:S01]  /*6530*/  FMUL R4, R70, R9 ;  /* 0x0000000946047220 */ /* 0x000fe20000400000 */
[C---:B------:R-:W-:Y:S01]  /*6540*/  FFMA R3, R73.reuse, R5, R3 ;  /* 0x0000000549037223 */ /* 0x040fe20000000003 */
[--C-:B------:R-:W-:Y:S01]  /*6550*/  HADD2.F32 R5, -RZ, R78.reuse.H0_H0 ;  /* 0x2000004eff057230 */ /* 0x100fe20000004100 */
[----:B------:R-:W-:Y:S01]  /*6560*/  F2FP.F16.F32.PACK_AB R88, R2, R0 ;  /* 0x000000000258723e */ /* 0x000fe200000000ff */
[C---:B------:R-:W-:Y:S01]  /*6570*/  FMUL R0, R70.reuse, R7 ;  /* 0x0000000746007220 */ /* 0x040fe20000400000 */
[C---:B------:R-:W-:Y:S01]  /*6580*/  FMUL R2, R70.reuse, R8 ;  /* 0x0000000846027220 */ /* 0x040fe20000400000 */
[----:B------:R-:W-:Y:S02]  /*6590*/  HADD2.F32 R7, -RZ, R78.H1_H1 ;  /* 0x3000004eff077230 */ /* 0x000fe40000004100 */
[C---:B------:R-:W-:Y:S01]  /*65a0*/  FFMA R0, R73.reuse, R6, R0 ;  /* 0x0000000649007223 */ /* 0x040fe20000000000 */
[C---:B------:R-:W-:Y:S01]  /*65b0*/  FFMA R2, R73.reuse, R5, R2 ;  /* 0x0000000549027223 */ /* 0x040fe20000000002 */
[--C-:B------:R-:W-:Y:S02]  /*65c0*/  HADD2.F32 R8, -RZ, R79.reuse.H0_H0 ;  /* 0x2000004fff087230 */ /* 0x100fe40000004100 */
[C---:B------:R-:W-:Y:S01]  /*65d0*/  FFMA R4, R73.reuse, R7, R4 ;  /* 0x0000000749047223 */ /* 0x040fe20000000004 */
[----:B------:R-:W-:Y:S01]  /*65e0*/  FMUL R5, R70, R10 ;  /* 0x0000000a46057220 */ /* 0x000fe20000400000 */
[----:B------:R-:W-:Y:S01]  /*65f0*/  HADD2.F32 R7, -RZ, R79.H1_H1 ;  /* 0x3000004fff077230 */ /* 0x000fe20000004100 */
[----:B------:R-:W-:Y:S01]  /*6600*/  F2FP.F16.F32.PACK_AB R89, R0, R3 ;  /* 0x000000030059723e */ /* 0x000fe200000000ff */
[----:B------:R-:W-:Y:S01]  /*6610*/  FMUL R6, R70, R11 ;  /* 0x0000000b46067220 */ /* 0x000fe20000400000 */
[----:B------:R-:W-:Y:S01]  /*6620*/  F2FP.F16.F32.PACK_AB R90, R4, R2 ;  /* 0x00000002045a723e */ /* 0x000fe200000000ff */
[C---:B------:R-:W-:Y:S01]  /*6630*/  FFMA R5, R73.reuse, R8, R5 ;  /* 0x0000000849057223 */ /* 0x040fe20000000005 */
[--C-:B------:R-:W-:Y:S02]  /*6640*/  HADD2.F32 R4, -RZ, R84.reuse.H0_H0 ;  /* 0x20000054ff047230 */ /* 0x100fe40000004100 */
[C---:B------:R-:W-:Y:S01]  /*6650*/  FFMA R6, R73.reuse, R7, R6 ;  /* 0x0000000749067223 */ /* 0x040fe20000000006 */
[----:B------:R-:W-:Y:S02]  /*6660*/  HADD2.F32 R7, -RZ, R84.H1_H1 ;  /* 0x30000054ff077230 */ /* 0x000fe40000004100 */
[C---:B------:R-:W-:Y:S01]  /*6670*/  FMUL R0, R70.reuse, R12 ;  /* 0x0000000c46007220 */ /* 0x040fe20000400000 */
[--C-:B------:R-:W-:Y:S02]  /*6680*/  HADD2.F32 R8, -RZ, R85.reuse.H0_H0 ;  /* 0x20000055ff087230 */ /* 0x100fe40000004100 */
[----:B------:R-:W-:Y:S01]  /*6690*/  FMUL R2, R70, R13 ;  /* 0x0000000d46027220 */ /* 0x000fe20000400000 */
[----:B------:R-:W-:Y:S01]  /*66a0*/  F2FP.F16.F32.PACK_AB R91, R6, R5 ;  /* 0x00000005065b723e */ /* 0x000fe200000000ff */
[C---:B------:R-:W-:Y:S01]  /*66b0*/  FFMA R0, R73.reuse, R4, R0 ;  /* 0x0000000449007223 */ /* 0x040fe20000000000 */
[----:B------:R-:W-:Y:S01]  /*66c0*/  FMUL R3, R70, R14 ;  /* 0x0000000e46037220 */ /* 0x000fe20000400000 */
[C---:B------:R-:W-:Y:S01]  /*66d0*/  FFMA R2, R73.reuse, R7, R2 ;  /* 0x0000000749027223 */ /* 0x040fe20000000002 */
[----:B------:R-:W-:Y:S01]  /*66e0*/  HADD2.F32 R7, -RZ, R85.H1_H1 ;  /* 0x30000055ff077230 */ /* 0x000fe20000004100 */
[----:B------:R1:W-:Y:S01]  /*66f0*/  STS.128 [R160+UR44+0x400], R88 ;  /* 0x00040058a0007988 */ /* 0x0003e20008000c2c */
[C---:B------:R-:W-:Y:S01]  /*6700*/  FFMA R3, R73.reuse, R8, R3 ;  /* 0x0000000849037223 */ /* 0x040fe20000000003 */
[--C-:B------:R-:W-:Y:S01]  /*6710*/  HADD2.F32 R8, -RZ, R86.reuse.H0_H0 ;  /* 0x20000056ff087230 */ /* 0x100fe20000004100 */
[----:B------:R-:W-:Y:S01]  /*6720*/  F2FP.F16.F32.PACK_AB R104, R2, R0 ;  /* 0x000000000268723e */ /* 0x000fe200000000ff */
[C---:B------:R-:W-:Y:S01]  /*6730*/  FMUL R4, R70.reuse, R15 ;  /* 0x0000000f46047220 */ /* 0x040fe20000400000 */
[----:B------:R-:W-:Y:S02]  /*6740*/  HADD2.F32 R9, -RZ, R86.H1_H1 ;  /* 0x30000056ff097230 */ /* 0x000fe40000004100 */
[C---:B------:R-:W-:Y:S01]  /*6750*/  FMUL R5, R70.reuse, R16 ;  /* 0x0000001046057220 */ /* 0x040fe20000400000 */
[C---:B------:R-:W-:Y:S01]  /*6760*/  FMUL R6, R70.reuse, R17 ;  /* 0x0000001146067220 */ /* 0x040fe20000400000 */
[C---:B------:R-:W-:Y:S01]  /*6770*/  FFMA R4, R73.reuse, R7, R4 ;  /* 0x0000000749047223 */ /* 0x040fe20000000004 */
[--C-:B------:R-:W-:Y:S02]  /*6780*/  HADD2.F32 R7, -RZ, R87.reuse.H0_H0 ;  /* 0x20000057ff077230 */ /* 0x100fe40000004100 */
[C---:B------:R-:W-:Y:S01]  /*6790*/  FFMA R5, R73.reuse, R8, R5 ;  /* 0x0000000849057223 */ /* 0x040fe20000000005 */
[C---:B------:R-:W-:Y:S01]  /*67a0*/  FFMA R6, R73.reuse, R9, R6 ;  /* 0x0000000949067223 */ /* 0x040fe20000000006 */
[----:B------:R-:W-:Y:S01]  /*67b0*/  FMUL R0, R70, R18 ;  /* 0x0000001246007220 */ /* 0x000fe20000400000 */
[----:B------:R-:W-:Y:S01]  /*67c0*/  HADD2.F32 R8, -RZ, R87.H1_H1 ;  /* 0x30000057ff087230 */ /* 0x000fe20000004100 */
[----:B------:R-:W-:Y:S01]  /*67d0*/  F2FP.F16.F32.PACK_AB R105, R4, R3 ;  /* 0x000000030469723e */ /* 0x000fe200000000ff */
[----:B------:R-:W-:Y:S01]  /*67e0*/  FMUL R2, R70, R19 ;  /* 0x0000001346027220 */ /* 0x000fe20000400000 */
[----:B------:R-:W-:Y:S01]  /*67f0*/  F2FP.F16.F32.PACK_AB R106, R6, R5 ;  /* 0x00000005066a723e */ /* 0x000fe200000000ff */
[--C-:B------:R-:W-:Y:S02]  /*6800*/  HADD2.F32 R5, -RZ, R92.reuse.H0_H0 ;  /* 0x2000005cff057230 */ /* 0x100fe40000004100 */
[C---:B------:R-:W-:Y:S01]  /*6810*/  FFMA R0, R73.reuse, R7, R0 ;  /* 0x0000000749007223 */ /* 0x040fe20000000000 */
[C---:B------:R-:W-:Y:S01]  /*6820*/  FFMA R2, R73.reuse, R8, R2 ;  /* 0x0000000849027223 */ /* 0x040fe20000000002 */
[----:B------:R-:W-:Y:S02]  /*6830*/  HADD2.F32 R6, -RZ, R92.H1_H1 ;  /* 0x3000005cff067230 */ /* 0x000fe40000004100 */
[C---:B------:R-:W-:Y:S01]  /*6840*/  FMUL R3, R70.reuse, R20 ;  /* 0x0000001446037220 */ /* 0x040fe20000400000 */
[C---:B------:R-:W-:Y:S01]  /*6850*/  FMUL R4, R70.reuse, R21 ;  /* 0x0000001546047220 */ /* 0x040fe20000400000 */
[----:B------:R-:W-:Y:S01]  /*6860*/  FMUL R14, R70, R33 ;  /* 0x00000021460e7220 */ /* 0x000fe20000400000 */
[----:B------:R-:W-:Y:S01]  /*6870*/  F2FP.F16.F32.PACK_AB R107, R2, R0 ;  /* 0x00000000026b723e */ /* 0x000fe200000000ff */
[C---:B------:R-:W-:Y:S01]  /*6880*/  FFMA R3, R73.reuse, R5, R3 ;  /* 0x0000000549037223 */ /* 0x040fe20000000003 */
[C---:B------:R-:W-:Y:S01]  /*6890*/  FFMA R4, R73.reuse, R6, R4 ;  /* 0x0000000649047223 */ /* 0x040fe20000000004 */
[C---:B------:R-:W-:Y:S01]  /*68a0*/  FMUL R33, R70.reuse, R52 ;  /* 0x0000003446217220 */ /* 0x040fe20000400000 */
[C---:B------:R-:W-:Y:S01]  /*68b0*/  FMUL R0, R70.reuse, R22 ;  /* 0x0000001646007220 */ /* 0x040fe20000400000 */
[C---:B------:R-:W-:Y:S01]  /*68c0*/  FMUL R2, R70.reuse, R23 ;  /* 0x0000001746027220 */ /* 0x040fe20000400000 */
[----:B------:R-:W-:Y:S01]  /*68d0*/  FMUL R11, R70, R30 ;  /* 0x0000001e460b7220 */ /* 0x000fe20000400000 */
[----:B------:R-:W-:Y:S01]  /*68e0*/  F2FP.F16.F32.PACK_AB R52, R4, R3 ;  /* 0x000000030434723e */ /* 0x000fe200000000ff */
[----:B------:R-:W-:Y:S02]  /*68f0*/  HADD2.F32 R3, -RZ, R93.H1_H1 ;  /* 0x3000005dff037230 */ /* 0x000fe40000004100 */
[C---:B------:R-:W-:Y:S01]  /*6900*/  FFMA R0, R73.reuse, R72, R0 ;  /* 0x0000004849007223 */ /* 0x040fe20000000000 */
[--C-:B------:R-:W-:Y:S01]  /*6910*/  HADD2.F32 R4, -RZ, R94.reuse.H0_H0 ;  /* 0x2000005eff047230 */ /* 0x100fe20000004100 */
[----:B------:R1:W-:Y:S01]  /*6920*/  STS.128 [R161+0x400], R104 ;  /* 0x00040068a1007388 */ /* 0x0003e20000000c00 */
[C---:B------:R-:W-:Y:S01]  /*6930*/  FMUL R12, R70.reuse, R31 ;  /* 0x0000001f460c7220 */ /* 0x040fe20000400000 */
[C---:B------:R-:W-:Y:S01]  /*6940*/  FFMA R2, R73.reuse, R3, R2 ;  /* 0x0000000349027223 */ /* 0x040fe20000000002 */
[----:B------:R-:W-:Y:S02]  /*6950*/  HADD2.F32 R3, -RZ, R101.H0_H0 ;  /* 0x20000065ff037230 */ /* 0x000fe40000004100 */
[C---:B------:R-:W-:Y:S01]  /*6960*/  FMUL R30, R70.reuse, R49 ;  /* 0x00000031461e7220 */ /* 0x040fe20000400000 */
[----:B------:R-:W-:Y:S02]  /*6970*/  HADD2.F32 R49, -RZ, R94.H1_H1 ;  /* 0x3000005eff317230 */ /* 0x000fe40000004100 */
[C---:B------:R-:W-:Y:S01]  /*6980*/  FMUL R5, R70.reuse, R24 ;  /* 0x0000001846057220 */ /* 0x040fe20000400000 */
[C---:B------:R-:W-:Y:S01]  /*6990*/  FMUL R13, R70.reuse, R32 ;  /* 0x00000020460d7220 */ /* 0x040fe20000400000 */
[C---:B------:R-:W-:Y:S01]  /*69a0*/  FMUL R15, R70.reuse, R34 ;  /* 0x00000022460f7220 */ /* 0x040fe20000400000 */
[C---:B------:R-:W-:Y:S01]  /*69b0*/  FMUL R31, R70.reuse, R50 ;  /* 0x00000032461f7220 */ /* 0x040fe20000400000 */
[--C-:B------:R-:W-:Y:S02]  /*69c0*/  HADD2.F32 R50, -RZ, R95.reuse.H0_H0 ;  /* 0x2000005fff327230 */ /* 0x100fe40000004100 */
[C---:B------:R-:W-:Y:S01]  /*69d0*/  FMUL R34, R70.reuse, R53 ;  /* 0x0000003546227220 */ /* 0x040fe20000400000 */
[C---:B------:R-:W-:Y:S01]  /*69e0*/  FMUL R6, R70.reuse, R25 ;  /* 0x0000001946067220 */ /* 0x040fe20000400000 */
[----:B------:R-:W-:Y:S01]  /*69f0*/  FMUL R32, R70, R51 ;  /* 0x0000003346207220 */ /* 0x000fe20000400000 */
[----:B------:R-:W-:Y:S01]  /*6a00*/  HADD2.F32 R51, -RZ, R95.H1_H1 ;  /* 0x3000005fff337230 */ /* 0x000fe20000004100 */
[----:B------:R-:W-:Y:S01]  /*6a10*/  F2FP.F16.F32.PACK_AB R53, R2, R0 ;  /* 0x000000000235723e */ /* 0x000fe200000000ff */
[--C-:B------:R-:W-:Y:S02]  /*6a20*/  HADD2.F32 R0, -RZ, R100.reuse.H0_H0 ;  /* 0x20000064ff007230 */ /* 0x100fe40000004100 */
[C---:B------:R-:W-:Y:S01]  /*6a30*/  FFMA R5, R73.reuse, R4, R5 ;  /* 0x0000000449057223 */ /* 0x040fe20000000005 */
[----:B------:R-:W-:Y:S02]  /*6a40*/  HADD2.F32 R2, -RZ, R100.H1_H1 ;  /* 0x30000064ff027230 */ /* 0x000fe40000004100 */
[C---:B------:R-:W-:Y:S01]  /*6a50*/  FFMA R6, R73.reuse, R49, R6 ;  /* 0x0000003149067223 */ /* 0x040fe20000000006 */
[----:B------:R-:W-:Y:S02]  /*6a60*/  HADD2.F32 R4, -RZ, R135.H0_H0 ;  /* 0x20000087ff047230 */ /* 0x000fe40000004100 */
[C---:B------:R-:W-:Y:S01]  /*6a70*/  FMUL R7, R70.reuse, R26 ;  /* 0x0000001a46077220 */ /* 0x040fe20000400000 */
[C---:B------:R-:W-:Y:S01]  /*6a80*/  FMUL R8, R70.reuse, R27 ;  /* 0x0000001b46087220 */ /* 0x040fe20000400000 */
[C---:B------:R-:W-:Y:S01]  /*6a90*/  FMUL R9, R70.reuse, R28 ;  /* 0x0000001c46097220 */ /* 0x040fe20000400000 */
[C---:B------:R-:W-:Y:S01]  /*6aa0*/  FMUL R10, R70.reuse, R29 ;  /* 0x0000001d460a7220 */ /* 0x040fe20000400000 */
[C---:B------:R-:W-:Y:S01]  /*6ab0*/  FFMA R7, R73.reuse, R50, R7 ;  /* 0x0000003249077223 */ /* 0x040fe20000000007 */
[C---:B------:R-:W-:Y:S01]  /*6ac0*/  FFMA R8, R73.reuse, R51, R8 ;  /* 0x0000003349087223 */ /* 0x040fe20000000008 */
[C---:B------:R-:W-:Y:S01]  /*6ad0*/  FFMA R9, R73.reuse, R0, R9 ;  /* 0x0000000049097223 */ /* 0x040fe20000000009 */
[----:B------:R-:W-:Y:S02]  /*6ae0*/  HADD2.F32 R0, -RZ, R101.H1_H1 ;  /* 0x30000065ff007230 */ /* 0x000fe40000004100 */
[C---:B------:R-:W-:Y:S01]  /*6af0*/  FFMA R10, R73.reuse, R2, R10 ;  /* 0x00000002490a7223 */ /* 0x040fe2000000000a */
[--C-:B------:R-:W-:Y:S02]  /*6b00*/  HADD2.F32 R2, -RZ, R102.reuse.H0_H0 ;  /* 0x20000066ff027230 */ /* 0x100fe40000004100 */
[C---:B------:R-:W-:Y:S01]  /*6b10*/  FFMA R11, R73.reuse, R3, R11 ;  /* 0x00000003490b7223 */ /* 0x040fe2000000000b */
[--C-:B------:R-:W-:Y:S02]  /*6b20*/  HADD2.F32 R3, -RZ, R103.reuse.H0_H0 ;  /* 0x20000067ff037230 */ /* 0x100fe40000004100 */
[C---:B------:R-:W-:Y:S01]  /*6b30*/  FFMA R12, R73.reuse, R0, R12 ;  /* 0x00000000490c7223 */ /* 0x040fe2000000000c */
[----:B------:R-:W-:Y:S02]  /*6b40*/  HADD2.F32 R0, -RZ, R102.H1_H1 ;  /* 0x30000066ff007230 */ /* 0x000fe40000004100 */
[C---:B------:R-:W-:Y:S01]  /*6b50*/  FFMA R13, R73.reuse, R2, R13 ;  /* 0x00000002490d7223 */ /* 0x040fe2000000000d */
[----:B------:R-:W-:Y:S02]  /*6b60*/  HADD2.F32 R2, -RZ, R103.H1_H1 ;  /* 0x30000067ff027230 */ /* 0x000fe40000004100 */
[C---:B------:R-:W-:Y:S01]  /*6b70*/  FMUL R16, R70.reuse, R35 ;  /* 0x0000002346107220 */ /* 0x040fe20000400000 */
[----:B------:R-:W-:Y:S01]  /*6b80*/  FMUL R35, R70, R54 ;  /* 0x0000003646237220 */ /* 0x000fe20000400000 */
[C---:B------:R-:W-:Y:S01]  /*6b90*/  FFMA R14, R73.reuse, R0, R14 ;  /* 0x00000000490e7223 */ /* 0x040fe2000000000e */
[--C-:B------:R-:W-:Y:S01]  /*6ba0*/  HADD2.F32 R0, -RZ, R108.reuse.H0_H0 ;  /* 0x2000006cff007230 */ /* 0x100fe20000004100 */
[----:B------:R-:W-:Y:S01]  /*6bb0*/  F2FP.F16.F32.PACK_AB R54, R6, R5 ;  /* 0x000000050636723e */ /* 0x000fe200000000ff */
[C---:B------:R-:W-:Y:S01]  /*6bc0*/  FFMA R15, R73.reuse, R3, R15 ;  /* 0x00000003490f7223 */ /* 0x040fe2000000000f */
[C---:B------:R-:W-:Y:S01]  /*6bd0*/  FMUL R17, R70.reuse, R36 ;  /* 0x0000002446117220 */ /* 0x040fe20000400000 */
[C---:B------:R-:W-:Y:S01]  /*6be0*/  FFMA R16, R73.reuse, R2, R16 ;  /* 0x0000000249107223 */ /* 0x040fe20000000010 */
[----:B------:R-:W-:Y:S02]  /*6bf0*/  HADD2.F32 R2, -RZ, R108.H1_H1 ;  /* 0x3000006cff027230 */ /* 0x000fe40000004100 */
[C---:B------:R-:W-:Y:S01]  /*6c00*/  FMUL R18, R70.reuse, R37 ;  /* 0x0000002546127220 */ /* 0x040fe20000400000 */
[C---:B------:R-:W-:Y:S01]  /*6c10*/  FFMA R17, R73.reuse, R0, R17 ;  /* 0x0000000049117223 */ /* 0x040fe20000000011 */
[--C-:B------:R-:W-:Y:S02]  /*6c20*/  HADD2.F32 R3, -RZ, R109.reuse.H0_H0 ;  /* 0x2000006dff037230 */ /* 0x100fe40000004100 */
[C---:B------:R-:W-:Y:S01]  /*6c30*/  FMUL R19, R70.reuse, R38 ;  /* 0x0000002646137220 */ /* 0x040fe20000400000 */
[----:B------:R-:W-:Y:S02]  /*6c40*/  HADD2.F32 R0, -RZ, R109.H1_H1 ;  /* 0x3000006dff007230 */ /* 0x000fe40000004100 */
[C---:B------:R-:W-:Y:S01]  /*6c50*/  FMUL R20, R70.reuse, R39 ;  /* 0x0000002746147220 */ /* 0x040fe20000400000 */
[C---:B------:R-:W-:Y:S01]  /*6c60*/  FFMA R18, R73.reuse, R2, R18 ;  /* 0x0000000249127223 */ /* 0x040fe20000000012 */
[C---:B------:R-:W-:Y:S01]  /*6c70*/  FFMA R19, R73.reuse, R3, R19 ;  /* 0x0000000349137223 */ /* 0x040fe20000000013 */
[--C-:B------:R-:W-:Y:S02]  /*6c80*/  HADD2.F32 R2, -RZ, R110.reuse.H0_H0 ;  /* 0x2000006eff027230 */ /* 0x100fe40000004100 */
[C---:B------:R-:W-:Y:S01]  /*6c90*/  FFMA R20, R73.reuse, R0, R20 ;  /* 0x0000000049147223 */ /* 0x040fe20000000014 */
[C---:B------:R-:W-:Y:S01]  /*6ca0*/  FMUL R21, R70.reuse, R40 ;  /* 0x0000002846157220 */ /* 0x040fe20000400000 */
[----:B------:R-:W-:Y:S02]  /*6cb0*/  HADD2.F32 R3, -RZ, R110.H1_H1 ;  /* 0x3000006eff037230 */ /* 0x000fe40000004100 */
[C---:B------:R-:W-:Y:S01]  /*6cc0*/  FMUL R22, R70.reuse, R41 ;  /* 0x0000002946167220 */ /* 0x040fe20000400000 */
[--C-:B------:R-:W-:Y:S02]  /*6cd0*/  HADD2.F32 R0, -RZ, R111.reuse.H0_H0 ;  /* 0x2000006fff007230 */ /* 0x100fe40000004100 */
[C---:B------:R-:W-:Y:S01]  /*6ce0*/  FMUL R23, R70.reuse, R42 ;  /* 0x0000002a46177220 */ /* 0x040fe20000400000 */
[C---:B------:R-:W-:Y:S01]  /*6cf0*/  FFMA R21, R73.reuse, R2, R21 ;  /* 0x0000000249157223 */ /* 0x040fe20000000015 */
[C---:B------:R-:W-:Y:S01]  /*6d00*/  FFMA R22, R73.reuse, R3, R22 ;  /* 0x0000000349167223 */ /* 0x040fe20000000016 */
[----:B------:R-:W-:Y:S02]  /*6d10*/  HADD2.F32 R2, -RZ, R111.H1_H1 ;  /* 0x3000006fff027230 */ /* 0x000fe40000004100 */
[C---:B------:R-:W-:Y:S01]  /*6d20*/  FFMA R23, R73.reuse, R0, R23 ;  /* 0x0000000049177223 */ /* 0x040fe20000000017 */
[C---:B------:R-:W-:Y:S01]  /*6d30*/  FMUL R24, R70.reuse, R43 ;  /* 0x0000002b46187220 */ /* 0x040fe20000400000 */
[--C-:B------:R-:W-:Y:S02]  /*6d40*/  HADD2.F32 R0, -RZ, R116.reuse.H0_H0 ;  /* 0x20000074ff007230 */ /* 0x100fe40000004100 */
[C---:B------:R-:W-:Y:S01]  /*6d50*/  FMUL R25, R70.reuse, R44 ;  /* 0x0000002c46197220 */ /* 0x040fe20000400000 */
[C---:B------:R-:W-:Y:S01]  /*6d60*/  FMUL R26, R70.reuse, R45 ;  /* 0x0000002d461a7220 */ /* 0x040fe20000400000 */
[C---:B------:R-:W-:Y:S01]  /*6d70*/  FFMA R24, R73.reuse, R2, R24 ;  /* 0x0000000249187223 */ /* 0x040fe20000000018 */
[----:B------:R-:W-:Y:S02]  /*6d80*/  HADD2.F32 R2, -RZ, R116.H1_H1 ;  /* 0x30000074ff027230 */ /* 0x000fe40000004100 */
        /* <DEDUP_REMOVED lines=11> */
[----:B------:R-:W-:Y:S01]  /*6e40*/  FMUL R36, R70, R55 ;  /* 0x0000003746247220 */ /* 0x000fe20000400000 */
[--C-:B------:R-:W-:Y:S02]  /*6e50*/  HADD2.F32 R3, -RZ, R119.reuse.H0_H0 ;  /* 0x20000077ff037230 */ /* 0x100fe40000004100 */
[C---:B------:R-:W-:Y:S01]  /*6e60*/  FFMA R29, R73.reuse, R2, R29 ;  /* 0x00000002491d7223 */ /* 0x040fe2000000001d */
[----:B------:R-:W-:Y:S01]  /*6e70*/  F2FP.F16.F32.PACK_AB R55, R8, R7 ;  /* 0x000000070837723e */ /* 0x000fe200000000ff */
[C---:B------:R-:W-:Y:S01]  /*6e80*/  FFMA R30, R73.reuse, R0, R30 ;  /* 0x00000000491e7223 */ /* 0x040fe2000000001e */
[----:B------:R-:W-:Y:S02]  /*6e90*/  HADD2.F32 R0, -RZ, R119.H1_H1 ;  /* 0x30000077ff007230 */ /* 0x000fe40000004100 */
[C---:B------:R-:W-:Y:S01]  /*6ea0*/  FFMA R31, R73.reuse, R3, R31 ;  /* 0x00000003491f7223 */ /* 0x040fe2000000001f */
[--C-:B------:R-:W-:Y:S01]  /*6eb0*/  HADD2.F32 R2, -RZ, R124.reuse.H0_H0 ;  /* 0x2000007cff027230 */ /* 0x100fe20000004100 */
[----:B------:R1:W-:Y:S01]  /*6ec0*/  STS.128 [R159+0x400], R52 ;  /* 0x000400349f007388 */ /* 0x0003e20000000c00 */
[----:B------:R-:W-:Y:S02]  /*6ed0*/  HADD2.F32 R3, -RZ, R124.H1_H1 ;  /* 0x3000007cff037230 */ /* 0x000fe40000004100 */
[C---:B------:R-:W-:Y:S01]  /*6ee0*/  FFMA R32, R73.reuse, R0, R32 ;  /* 0x0000000049207223 */ /* 0x040fe20000000020 */
[--C-:B------:R-:W-:Y:S02]  /*6ef0*/  HADD2.F32 R0, -RZ, R125.reuse.H0_H0 ;  /* 0x2000007dff007230 */ /* 0x100fe40000004100 */
[C---:B------:R-:W-:Y:S01]  /*6f00*/  FFMA R33, R73.reuse, R2, R33 ;  /* 0x0000000249217223 */ /* 0x040fe20000000021 */
[----:B------:R-:W-:Y:S01]  /*6f10*/  F2FP.F16.F32.PACK_AB R8, R10, R9 ;  /* 0x000000090a08723e */ /* 0x000fe200000000ff */
[C---:B------:R-:W-:Y:S01]  /*6f20*/  FFMA R34, R73.reuse, R3, R34 ;  /* 0x0000000349227223 */ /* 0x040fe20000000022 */
[----:B------:R-:W-:Y:S01]  /*6f30*/  HADD2.F32 R2, -RZ, R125.H1_H1 ;  /* 0x3000007dff027230 */ /* 0x000fe20000004100 */
[----:B------:R-:W-:Y:S01]  /*6f40*/  F2FP.F16.F32.PACK_AB R9, R12, R11 ;  /* 0x0000000b0c09723e */ /* 0x000fe200000000ff */
[C---:B------:R-:W-:Y:S01]  /*6f50*/  FFMA R35, R73.reuse, R0, R35 ;  /* 0x0000000049237223 */ /* 0x040fe20000000023 */
[----:B------:R-:W-:Y:S01]  /*6f60*/  F2FP.F16.F32.PACK_AB R10, R14, R13 ;  /* 0x0000000d0e0a723e */ /* 0x000fe200000000ff */
[--C-:B------:R-:W-:Y:S01]  /*6f70*/  HADD2.F32 R0, -RZ, R126.reuse.H0_H0 ;  /* 0x2000007eff007230 */ /* 0x100fe20000004100 */
[----:B------:R-:W-:Y:S01]  /*6f80*/  F2FP.F16.F32.PACK_AB R11, R16, R15 ;  /* 0x0000000f100b723e */ /* 0x000fe200000000ff */
[----:B------:R-:W-:Y:S01]  /*6f90*/  FMUL R37, R70, R56 ;  /* 0x0000003846257220 */ /* 0x000fe20000400000 */
[C---:B------:R-:W-:Y:S01]  /*6fa0*/  FFMA R36, R73.reuse, R2, R36 ;  /* 0x0000000249247223 */ /* 0x040fe20000000024 */
[----:B------:R-:W-:Y:S01]  /*6fb0*/  HADD2.F32 R2, -RZ, R126.H1_H1 ;  /* 0x3000007eff027230 */ /* 0x000fe20000004100 */
[----:B------:R-:W-:Y:S01]  /*6fc0*/  F2FP.F16.F32.PACK_AB R12, R18, R17 ;  /* 0x00000011120c723e */ /* 0x000fe200000000ff */
[----:B------:R1:W-:Y:S01]  /*6fd0*/  STS.128 [R162+0x400], R8 ;  /* 0x00040008a2007388 */ /* 0x0003e20000000c00 */
[C---:B------:R-:W-:Y:S01]  /*6fe0*/  FFMA R37, R73.reuse, R0, R37 ;  /* 0x0000000049257223 */ /* 0x040fe20000000025 */
[C---:B------:R-:W-:Y:S01]  /*6ff0*/  FMUL R38, R70.reuse, R57 ;  /* 0x0000003946267220 */ /* 0x040fe20000400000 */
[--C-:B------:R-:W-:Y:S02]  /*7000*/  HADD2.F32 R3, -RZ, R127.reuse.H0_H0 ;  /* 0x2000007fff037230 */ /* 0x100fe40000004100 */
[C---:B------:R-:W-:Y:S01]  /*7010*/  FMUL R39, R70.reuse, R58 ;  /* 0x0000003a46277220 */ /* 0x040fe20000400000 */
[----:B------:R-:W-:Y:S02]  /*7020*/  HADD2.F32 R0, -RZ, R127.H1_H1 ;  /* 0x3000007fff007230 */ /* 0x000fe40000004100 */
[----:B------:R-:W-:Y:S01]  /*7030*/  FMUL R40, R70, R59 ;  /* 0x0000003b46287220 */ /* 0x000fe20000400000 */
[----:B------:R-:W-:Y:S01]  /*7040*/  F2FP.F16.F32.PACK_AB R13, R20, R19 ;  /* 0x00000013140d723e */ /* 0x000fe200000000ff */
[C---:B------:R-:W-:Y:S01]  /*7050*/  FFMA R38, R73.reuse, R2, R38 ;  /* 0x0000000249267223 */ /* 0x040fe20000000026 */
[----:B------:R-:W-:Y:S01]  /*7060*/  F2FP.F16.F32.PACK_AB R14, R22, R21 ;  /* 0x00000015160e723e */ /* 0x000fe200000000ff */
[C---:B------:R-:W-:Y:S01]  /*7070*/  FFMA R39, R73.reuse, R3, R39 ;  /* 0x0000000349277223 */ /* 0x040fe20000000027 */
[----:B------:R-:W-:Y:S01]  /*7080*/  F2FP.F16.F32.PACK_AB R15, R24, R23 ;  /* 0x00000017180f723e */ /* 0x000fe200000000ff */
[C---:B------:R-:W-:Y:S01]  /*7090*/  FFMA R40, R73.reuse, R0, R40 ;  /* 0x0000000049287223 */ /* 0x040fe20000000028 */
[--C-:B------:R-:W-:Y:S02]  /*70a0*/  HADD2.F32 R2, -RZ, R132.reuse.H0_H0 ;  /* 0x20000084ff027230 */ /* 0x100fe40000004100 */
[C---:B------:R-:W-:Y:S01]  /*70b0*/  FMUL R41, R70.reuse, R60 ;  /* 0x0000003c46297220 */ /* 0x040fe20000400000 */
[----:B------:R-:W-:Y:S01]  /*70c0*/  HADD2.F32 R0, -RZ, R132.H1_H1 ;  /* 0x30000084ff007230 */ /* 0x000fe20000004100 */
[----:B------:R1:W-:Y:S01]  /*70d0*/  STS.128 [R151+0x400], R12 ;  /* 0x0004000c97007388 */ /* 0x0003e20000000c00 */
[C---:B------:R-:W-:Y:S01]  /*70e0*/  FMUL R42, R70.reuse, R61 ;  /* 0x0000003d462a7220 */ /* 0x040fe20000400000 */
[--C-:B------:R-:W-:Y:S02]  /*70f0*/  HADD2.F32 R3, -RZ, R133.reuse.H0_H0 ;  /* 0x20000085ff037230 */ /* 0x100fe40000004100 */
[----:B------:R-:W-:Y:S01]  /*7100*/  FMUL R43, R70, R62 ;  /* 0x0000003e462b7220 */ /* 0x000fe20000400000 */
[----:B------:R-:W-:Y:S01]  /*7110*/  F2FP.F16.F32.PACK_AB R16, R26, R25 ;  /* 0x000000191a10723e */ /* 0x000fe200000000ff */
[C---:B------:R-:W-:Y:S01]  /*7120*/  FFMA R41, R73.reuse, R2, R41 ;  /* 0x0000000249297223 */ /* 0x040fe20000000029 */
[----:B------:R-:W-:Y:S01]  /*7130*/  F2FP.F16.F32.PACK_AB R17, R28, R27 ;  /* 0x0000001b1c11723e */ /* 0x000fe200000000ff */
[C---:B------:R-:W-:Y:S01]  /*7140*/  FFMA R42, R73.reuse, R0, R42 ;  /* 0x00000000492a7223 */ /* 0x040fe2000000002a */
[----:B------:R-:W-:Y:S01]  /*7150*/  F2FP.F16.F32.PACK_AB R18, R30, R29 ;  /* 0x0000001d1e12723e */ /* 0x000fe200000000ff */
[----:B------:R-:W-:Y:S01]  /*7160*/  HADD2.F32 R0, -RZ, R133.H1_H1 ;  /* 0x30000085ff007230 */ /* 0x000fe20000004100 */
[----:B------:R-:W-:Y:S01]  /*7170*/  F2FP.F16.F32.PACK_AB R19, R32, R31 ;  /* 0x0000001f2013723e */ /* 0x000fe200000000ff */
[C---:B------:R-:W-:Y:S01]  /*7180*/  FFMA R43, R73.reuse, R3, R43 ;  /* 0x00000003492b7223 */ /* 0x040fe2000000002b */
[C---:B------:R-:W-:Y:S01]  /*7190*/  FMUL R44, R70.reuse, R63 ;  /* 0x0000003f462c7220 */ /* 0x040fe20000400000 */
[--C-:B------:R-:W-:Y:S02]  /*71a0*/  HADD2.F32 R2, -RZ, R134.reuse.H0_H0 ;  /* 0x20000086ff027230 */ /* 0x100fe40000004100 */
[C---:B------:R-:W-:Y:S01]  /*71b0*/  FMUL R45, R70.reuse, R64 ;  /* 0x00000040462d7220 */ /* 0x040fe20000400000 */
[----:B------:R1:W-:Y:S01]  /*71c0*/  STS.128 [R164+0x400], R16 ;  /* 0x00040010a4007388 */ /* 0x0003e20000000c00 */
[----:B------:R-:W-:Y:S02]  /*71d0*/  HADD2.F32 R3, -RZ, R134.H1_H1 ;  /* 0x30000086ff037230 */ /* 0x000fe40000004100 */
[C---:B------:R-:W-:Y:S01]  /*71e0*/  FMUL R46, R70.reuse, R65 ;  /* 0x00000041462e7220 */ /* 0x040fe20000400000 */
[----:B------:R-:W-:Y:S02]  /*71f0*/  HADD2.F32 R5, -RZ, R135.H1_H1 ;  /* 0x30000087ff057230 */ /* 0x000fe40000004100 */
[C---:B------:R-:W-:Y:S01]  /*7200*/  FMUL R47, R70.reuse, R66 ;  /* 0x00000042462f7220 */ /* 0x040fe20000400000 */
[C---:B------:R-:W-:Y:S01]  /*7210*/  FFMA R44, R73.reuse, R0, R44 ;  /* 0x00000000492c7223 */ /* 0x040fe2000000002c */
[----:B------:R-:W-:Y:S01]  /*7220*/  FMUL R48, R70, R67 ;  /* 0x0000004346307220 */ /* 0x000fe20000400000 */
[----:B------:R-:W-:Y:S01]  /*7230*/  F2FP.F16.F32.PACK_AB R20, R34, R33 ;  /* 0x000000212214723e */ /* 0x000fe200000000ff */
[C---:B------:R-:W-:Y:S01]  /*7240*/  FFMA R45, R73.reuse, R2, R45 ;  /* 0x00000002492d7223 */ /* 0x040fe2000000002d */
[----:B------:R-:W-:Y:S01]  /*7250*/  F2FP.F16.F32.PACK_AB R21, R36, R35 ;  /* 0x000000232415723e */ /* 0x000fe200000000ff */
[C---:B------:R-:W-:Y:S01]  /*7260*/  FFMA R46, R73.reuse, R3, R46 ;  /* 0x00000003492e7223 */ /* 0x040fe2000000002e */
[----:B------:R-:W-:Y:S01]  /*7270*/  F2FP.F16.F32.PACK_AB R22, R38, R37 ;  /* 0x000000252616723e */ /* 0x000fe200000000ff */
[C---:B------:R-:W-:Y:S01]  /*7280*/  FFMA R47, R73.reuse, R4, R47 ;  /* 0x00000004492f7223 */ /* 0x040fe2000000002f */
[----:B------:R-:W-:Y:S01]  /*7290*/  F2FP.F16.F32.PACK_AB R23, R40, R39 ;  /* 0x000000272817723e */ /* 0x000fe200000000ff */
[----:B------:R-:W-:Y:S01]  /*72a0*/  FFMA R48, R73, R5, R48 ;  /* 0x0000000549307223 */ /* 0x000fe20000000030 */
[----:B------:R-:W-:Y:S02]  /*72b0*/  F2FP.F16.F32.PACK_AB R4, R42, R41 ;  /* 0x000000292a04723e */ /* 0x000fe400000000ff */
[----:B------:R-:W-:Y:S01]  /*72c0*/  F2FP.F16.F32.PACK_AB R5, R44, R43 ;  /* 0x0000002b2c05723e */ /* 0x000fe200000000ff */
[----:B------:R1:W-:Y:S01]  /*72d0*/  STS.128 [R150+0x400], R20 ;  /* 0x0004001496007388 */ /* 0x0003e20000000c00 */
[----:B------:R-:W-:Y:S02]  /*72e0*/  F2FP.F16.F32.PACK_AB R6, R46, R45 ;  /* 0x0000002d2e06723e */ /* 0x000fe400000000ff */
[----:B------:R-:W-:Y:S05]  /*72f0*/  F2FP.F16.F32.PACK_AB R7, R48, R47 ;  /* 0x0000002f3007723e */ /* 0x000fea00000000ff */
[----:B------:R1:W-:Y:S01]  /*7300*/  STS.128 [R163+0x400], R4 ;  /* 0x00040004a3007388 */ /* 0x0003e20000000c00 */
[----:B------:R-:W-:Y:S01]  /*7310*/  @!PT LDS RZ, [RZ] ;  /* 0x00000000fffff984 */ /* 0x000fe20000000800 */
[----:B------:R-:W-:Y:S01]  /*7320*/  @!PT LDS RZ, [RZ] ;  /* 0x00000000fffff984 */ /* 0x000fe20000000800 */
[----:B------:R-:W-:Y:S01]  /*7330*/  @!PT LDS RZ, [RZ] ;  /* 0x00000000fffff984 */ /* 0x000fe20000000800 */
[----:B------:R-:W-:Y:S01]  /*7340*/  @!PT LDS RZ, [RZ] ;  /* 0x00000000fffff984 */ /* 0x000fe20000000800 */
[----:B------:R2:W-:Y:S07]  /*7350*/  MEMBAR.ALL.CTA ;  /* 0x0000000000007992 */ /* 0x0005ee0000008000 */
[----:B--2---:R-:W2:Y:S02]  /*7360*/  FENCE.VIEW.ASYNC.S ;  /* 0x00000000000073c6 */ /* 0x004ea40000000000 */
[----:B--2---:R-:W-:Y:S06]  /*7370*/  BAR.SYNC.DEFER_BLOCKING 0x1, 0x80 ;  /* 0x0042000000007b1d */ /* 0x004fec0000010000 */
[----:B------:R-:W-:Y:S05]  /*7380*/  @P0 BRA `(.L_x_103) ;  /* 0x0000000000280947 */ /* 0x000fea0003800000 */
[----:B------:R-:W2:Y:S01]  /*7390*/  LDCU.64 UR6, c[0x0][0x348] ;  /* 0x00006900ff0677ac */ /* 0x000ea20008000a00 */
[----:B------:R-:W-:Y:S01]  /*73a0*/  UIADD3 UR4, UPT, UPT, UR44, 0x400, URZ ;  /* 0x000004002c047890 */ /* 0x000fe2000fffe0ff */
[----:B------:R-:W-:Y:S05]  /*73b0*/  UMOV UR51, UR36 ;  /* 0x0000002400337c82 */ /* 0x000fea0008000000 */
[----:B------:R-:W-:Y:S04]  /*73c0*/  MOV R147, UR4 ;  /* 0x0000000400937c02 */ /* 0x000fe80008000f00 */
[----:B------:R-:W-:Y:S01]  /*73d0*/  R2UR UR48, R147 ;  /* 0x00000000933072ca */ /* 0x000fe200000e0000 */
[----:B--2---:R-:W-:Y:S04]  /*73e0*/  UIADD3 UR4, UP0, UPT, UR6, 0x680, URZ ;  /* 0x0000068006047890 */ /* 0x004fe8000ff1e0ff */
[----:B------:R-:W-:Y:S09]  /*73f0*/  UIADD3.X UR5, UPT, UPT, URZ, UR7, URZ, UP0, !UPT ;  /* 0x00000007ff057290 */ /* 0x000ff200087fe4ff */
[----:B------:R2:W-:Y:S01]  /*7400*/  UTMASTG.3D [UR48], [UR4] ;  /* 0x00000030040073b5 */ /* 0x0005e20008010000 */
[----:B------:R0:W-:Y:S01]  /*7410*/  UTMACMDFLUSH ;  /* 0x00000000000079b7 */ /* 0x0001e20000000000 */
[----:B--2---:R-:W-:Y:S04]  /*7420*/  DEPBAR.LE SB0, 0x1 ;  /* 0x000080400000791a */ /* 0x004fe80000000000 */
.L_x_103:
[----:B------:R-:W-:Y:S05]  /*7430*/  BSYNC.RECONVERGENT B0 ;  /* 0x0000000000007941 */ /* 0x000fea0003800200 */
.L_x_102:
[----:B------:R-:W-:Y:S01]  /*7440*/  BAR.SYNC.DEFER_BLOCKING 0x1, 0x80 ;  /* 0x0042000000007b1d */ /* 0x000fe20000010000 */
[----:B------:R-:W-:Y:S01]  /*7450*/  ISETP.NE.AND P1, PT, R158, RZ, PT ;  /* 0x000000ff9e00720c */ /* 0x000fe20003f25270 */
[----:B------:R-:W-:Y:S01]  /*7460*/  UISETP.NE.AND UP0, UPT, UR47, URZ, UPT ;  /* 0x000000ff2f00728c */ /* 0x000fe2000bf05270 */
[----:B------:R-:W-:Y:S11]  /*7470*/  LEA R2, R75, UR44, 0x3 ;  /* 0x0000002c4b027c11 */ /* 0x000ff6000f8e18ff */
[----:B-1----:R-:W-:Y:S01]  /*7480*/  @P1 SHF.L.U32 R4, R154, 0x1f, RZ ;  /* 0x0000001f9a041819 */ /* 0x002fe200000006ff */
[----:B------:R-:W-:Y:S06]  /*7490*/  BRA.U !UP0, `(.L_x_104) ;  /* 0x0000000108247547 */ /* 0x000fec000b800000 */
[----:B------:R-:W1:Y:S01]  /*74a0*/  S2R R0, SR_CgaCtaId ;  /* 0x0000000000007919 */ /* 0x000e620000008800 */
[----:B------:R-:W-:Y:S01]  /*74b0*/  IMAD.U32 R3, RZ, RZ, UR46 ;  /* 0x0000002eff037e24 */ /* 0x000fe2000f8e00ff */
[----:B------:R-:W-:Y:S04]  /*74c0*/  UIADD3 UR4, UPT, UPT, UR46, 0x1, URZ ;  /* 0x000000012e047890 */ /* 0x000fe8000fffe0ff */
[----:B------:R-:W-:Y:S01]  /*74d0*/  @P1 LEA R3, R3, UR44, 0x3 ;  /* 0x0000002c03031c11 */ /* 0x000fe2000f8e18ff */
[----:B------:R-:W-:Y:S04]  /*74e0*/  UISETP.NE.AND UP0, UPT, UR4, 0x4, UPT ;  /* 0x000000040400788c */ /* 0x000fe8000bf05270 */
[----:B------:R-:W-:Y:S01]  /*74f0*/  @P1 VIADD R3, R3, 0x50 ;  /* 0x0000005003031836 */ /* 0x000fe20000000000 */
[----:B------:R-:W-:Y:S04]  /*7500*/  USEL UR46, UR4, URZ, UP0 ;  /* 0x000000ff042e7287 */ /* 0x000fe80008000000 */
[----:B-1----:R-:W-:Y:S04]  /*7510*/  @P1 PRMT R0, R0, 0x654, R3 ;  /* 0x0000065400001816 */ /* 0x002fe80000000003 */
[----:B------:R1:W-:Y:S04]  /*7520*/  @P1 SYNCS.ARRIVE.TRANS64.RED.A1T0 RZ, [R0+URZ], RZ ;  /* 0x000000ff00ff19a7 */ /* 0x0003e800081004ff */
.L_x_104:
[----:B------:R-:W2:Y:S01]  /*7530*/  @P1 SYNCS.PHASECHK.TRANS64.TRYWAIT P0, [R2+URZ+0x30], R4 ;  /* 0x00003004020015a7 */ /* 0x000ea200080011ff */
[----:B------:R-:W-:Y:S01]  /*7540*/  BSSY B1, `(.L_x_105) ;  /* 0x000001f000017945 */ /* 0x000fe20003800000 */
[----:B--2---:R-:W-:Y:S03]  /*7550*/  @P1 SEL R82, RZ, 0x1, !P0 ;  /* 0x00000001ff521807 */ /* 0x004fe60004000000 */
[----:B------:R-:W-:Y:S05]  /*7560*/  @!P1 BRA `(.L_x_106) ;  /* 0x0000000000709947 */ /* 0x000fea0003800000 */
[----:B------:R-:W-:Y:S01]  /*7570*/  ISETP.NE.AND P1, PT, R83, RZ, PT ;  /* 0x000000ff5300720c */ /* 0x000fe20003f25270 */
[----:B------:R-:W-:Y:S01]  /*7580*/  BSSY B0, `(.L_x_107) ;  /* 0x000000b000007945 */ /* 0x000fe20003800000 */
[----:B------:R-:W-:Y:S11]  /*7590*/  ISETP.NE.AND P0, PT, R82, RZ, PT ;  /* 0x000000ff5200720c */ /* 0x000ff60003f05270 */
[----:B------:R-:W-:Y:S05]  /*75a0*/  @P1 IMAD R6, R75, 0x4000, R160 ;  /* 0x000040004b061824 */ /* 0x000fea00078e02a0 */
[----:B------:R-:W-:Y:S04]  /*75b0*/  @P1 IADD3 R5, PT, PT, R6, UR44, RZ ;  /* 0x0000002c06051c10 */ /* 0x000fe8000fffe0ff */
[----:B------:R-:W-:Y:S01]  /*75c0*/  @P1 IADD3 R4, PT, PT, R81, R5, RZ ;  /* 0x0000000551041210 */ /* 0x000fe20007ffe0ff */
[--C-:B------:R-:W-:Y:S02]  /*75d0*/  @P1 IMAD.IADD R3, R80, 0x1, R5.reuse ;  /* 0x0000000150031824 */ /* 0x100fe400078e0205 */
[----:B------:R-:W-:Y:S01]  /*75e0*/  @P1 IMAD.IADD R5, R96, 0x1, R5 ;  /* 0x0000000160051824 */ /* 0x000fe200078e0205 */
[----:B------:R-:W-:Y:S06]  /*75f0*/  @P0 BRA `(.L_x_108) ;  /* 0x00000000000c0947 */ /* 0x000fec0003800000 */
[----:B-1----:R-:W-:Y:S04]  /*7600*/  SHF.L.U32 R0, R154, 0x1f, RZ ;  /* 0x0000001f9a007819 */ /* 0x002fe800000006ff */
[----:B------:R-:W1:Y:S02]  /*7610*/  SYNCS.PHASECHK.TRANS64.TRYWAIT P0, [R2+URZ+0x30], R0 ;  /* 0x00003000020075a7 */ /* 0x000e6400080011ff */
[----:B-1----:R-:W-:Y:S05]  /*7620*/  @!P0 BRA `(.L_x_109) ;  /* 0x00000048000c8947 */ /* 0x002fea0003800000 */
.L_x_108:
[----:B------:R-:W-:Y:S05]  /*7630*/  BSYNC B0 ;  /* 0x0000000000007941 */ /* 0x000fea0003800000 */
.L_x_107:
[----:B------:R-:W-:Y:S01]  /*7640*/  ISETP.NE.AND P0, PT, R83, RZ, PT ;  /* 0x000000ff5300720c */ /* 0x000fe20003f05270 */
[----:B------:R-:W-:Y:S11]  /*7650*/  VIADD R75, R75, 0x1 ;  /* 0x000000014b4b7836 */ /* 0x000ff60000000000 */
[----:B------:R-:W-:Y:S01]  /*7660*/  @!UPT UIADD3 URZ, UPT, UPT, URZ, URZ, URZ ;  /* 0x000000fffffff290 */ /* 0x000fe2000fffe0ff */
[----:B------:R2:W3:Y:S01]  /*7670*/  @P0 LDS.128 R84, [R5+0x400] ;  /* 0x0004000005540984 */ /* 0x0004e20000000c00 */
[--C-:B-1----:R-:W-:Y:S01]  /*7680*/  @P0 IMAD.IADD R0, R81, 0x1, R3.reuse ;  /* 0x0000000151000824 */ /* 0x102fe200078e0203 */
[C---:B------:R-:W-:Y:S02]  /*7690*/  @P0 IADD3 R2, PT, PT, R96.reuse, R4, RZ ;  /* 0x0000000460020210 */ /* 0x040fe40007ffe0ff */
[----:B------:R1:W4:Y:S04]  /*76a0*/  @P0 LDS.128 R92, [R4+0x400] ;  /* 0x00040000045c0984 */ /* 0x0003280000000c00 */
[----:B------:R3:W3:Y:S04]  /*76b0*/  @P0 LDS.128 R76, [R6+UR44+0x400] ;  /* 0x0004002c064c0984 */ /* 0x0006e80008000c00 */
[----:B------:R3:W3:Y:S04]  /*76c0*/  @P0 LDS.128 R100, [R2+0x400] ;  /* 0x0004000002640984 */ /* 0x0006e80000000c00 */
[----:B------:R3:W3:Y:S04]  /*76d0*/  @P0 LDS.128 R108, [R3+0x400] ;  /* 0x00040000036c0984 */ /* 0x0006e80000000c00 */
[----:B------:R3:W3:Y:S01]  /*76e0*/  @P0 LDS.128 R124, [R0+0x400] ;  /* 0x00040000007c0984 */ /* 0x0006e20000000c00 */
[C---:B--2---:R-:W-:Y:S01]  /*76f0*/  @P0 IMAD.IADD R5, R96.reuse, 0x1, R3 ;  /* 0x0000000160050824 */ /* 0x044fe200078e0203 */
[----:B-1----:R-:W-:Y:S04]  /*7700*/  @P0 IADD3 R4, PT, PT, R96, R0, RZ ;  /* 0x0000000060040210 */ /* 0x002fe80007ffe0ff */
[----:B------:R2:W1:Y:S04]  /*7710*/  @P0 LDS.128 R116, [R5+0x400] ;  /* 0x0004000005740984 */ /* 0x0004680000000c00 */
[----:B------:R2:W1:Y:S02]  /*7720*/  @P0 LDS.128 R132, [R4+0x400] ;  /* 0x0004000004840984 */ /* 0x0004640000000c00 */
.L_x_106:
[----:B------:R-:W-:Y:S05]  /*7730*/  BSYNC B1 ;  /* 0x0000000000017941 */ /* 0x000fea0003800000 */
.L_x_105:
[----:B-1-3--:R-:W-:Y:S05]  /*7740*/  VIADD R0, R71, 0x40 ;  /* 0x0000004047007836 */ /* 0x00afea0000000000 */
[----:B------:R-:W-:Y:S04]  /*7750*/  SHF.R.U32.HI R0, RZ, 0x15, R0 ;  /* 0x00000015ff007819 */ /* 0x000fe80000011600 */
[----:B------:R-:W-:Y:S11]  /*7760*/  LOP3.LUT P0, RZ, R0, 0x3, R143, 0x48, !PT ;  /* 0x0000000300ff7812 */ /* 0x000ff6000780488f */
[----:B------:R-:W-:Y:S02]  /*7770*/  @!UPT UIADD3 URZ, UPT, UPT, URZ, URZ, URZ ;  /* 0x000000fffffff290 */ /* 0x000fe4000fffe0ff */
[----:B------:R-:W-:Y:S05]  /*7780*/  @!P0 BRA `(.L_x_110) ;  /* 0x0000000000408947 */ /* 0x000fea0003800000 */
[----:B------:R-:W2:Y:S01]  /*7790*/  LDCU.64 UR8, c[0x4][0x70] ;  /* 0x01000e00ff0877ac */ /* 0x000ea20008000a00 */
[----:B------:R-:W-:Y:S01]  /*77a0*/  MOV R3, 0x0 ;  /* 0x0000000000037802 */ /* 0x000fe20000000f00 */
[----:B------:R-:W-:Y:S02]  /*77b0*/  HFMA2 R12, -RZ, RZ, 0, 5.9604644775390625e-08 ;  /* 0x00000001ff0c7431 */ /* 0x000fe400000001ff */
[----:B------:R-:W-:Y:S02]  /*77c0*/  IMAD.MOV.U32 R8, RZ, RZ, 0x192 ;  /* 0x00000192ff087424 */ /* 0x000fe400078e00ff */
[----:B------:R-:W-:Y:S01]  /*77d0*/  IMAD.MOV.U32 R13, RZ, RZ, RZ ;  /* 0x000000ffff0d7224 */ /* 0x000fe200078e00ff */
[----:B------:R-:W1:Y:S01]  /*77e0*/  LDCU.64 UR6, c[0x4][0x78] ;  /* 0x01000f00ff0677ac */ /* 0x000e620008000a00 */
[----:B------:R-:W3:Y:S01]  /*77f0*/  LDC.64 R2, c[0x4][R3] ;  /* 0x0100000003027b82 */ /* 0x000ee20000000a00 */
[----:B------:R-:W5:Y:S01]  /*7800*/  LDCU.64 UR4, c[0x4][0x10] ;  /* 0x01000200ff0477ac */ /* 0x000f620008000a00 */
[----:B--2---:R-:W-:Y:S01]  /*7810*/  MOV R5, UR9 ;  /* 0x0000000900057c02 */ /* 0x004fe20008000f00 */
[----:B------:R-:W-:Y:S01]  /*7820*/  IMAD.U32 R4, RZ, RZ, UR8 ;  /* 0x00000008ff047e24 */ /* 0x000fe2000f8e00ff */
[----:B-1----:R-:W-:Y:S01]  /*7830*/  MOV R7, UR7 ;  /* 0x0000000700077c02 */ /* 0x002fe20008000f00 */
[----:B------:R-:W-:Y:S01]  /*7840*/  IMAD.U32 R6, RZ, RZ, UR6 ;  /* 0x00000006ff067e24 */ /* 0x000fe2000f8e00ff */
[----:B-----5:R-:W-:Y:S01]  /*7850*/  MOV R11, UR5 ;  /* 0x00000005000b7c02 */ /* 0x020fe20008000f00 */
[----:B------:R-:W-:Y:S02]  /*7860*/  IMAD.U32 R10, RZ, RZ, UR4 ;  /* 0x00000004ff0a7e24 */ /* 0x000fe4000f8e00ff */
[----:B------:R-:W-:Y:S07]  /*7870*/  LEPC R20, `(.L_x_110) ;  /* 0x000000001014794e */ /* 0x000fee0000000000 */
[----:B---34-:R-:W-:Y:S05]  /*7880*/  CALL.ABS.NOINC R2 ;  /* 0x0000000002007343 */ /* 0x018fea0003c00000 */
.L_x_110:
[----:B------:R-:W-:Y:S05]  /*7890*/  WARPSYNC.ALL ;  /* 0x0000000000007948 */ /* 0x000fea0003800000 */
[----:B------:R-:W-:Y:S01]  /*78a0*/  R2UR UR4, R71 ;  /* 0x00000000470472ca */ /* 0x000fe200000e0000 */
[--C-:B------:R-:W-:Y:S01]  /*78b0*/  HADD2.F32 R3, -RZ, R76.reuse.H0_H0 ;  /* 0x2000004cff037230 */ /* 0x100fe20000004100 */
[----:B------:R-:W1:Y:S01]  /*78c0*/  S2R R165, SR_CgaCtaId ;  /* 0x0000000000a57919 */ /* 0x000e620000008800 */
[----:B------:R-:W-:Y:S01]  /*78d0*/  HADD2.F32 R72, -RZ, R79.H1_H1 ;  /* 0x3000004fff487230 */ /* 0x000fe20000004100 */
[----:B------:R-:W-:Y:S01]  /*78e0*/  ISETP.NE.AND P6, PT, R158, RZ, PT ;  /* 0x000000ff9e00720c */ /* 0x000fe20003fc5270 */
[----:B------:R-:W-:Y:S01]  /*78f0*/  BSSY.RECONVERGENT B0, `(.L_x_111) ;  /* 0x0000101000007945 */ /* 0x000fe20003800200 */
[----:B------:R-:W-:Y:S07]  /*7900*/  ISETP.NE.AND P0, PT, R157, RZ, PT ;  /* 0x000000ff9d00720c */ /* 0x000fee0003f05270 */
[----:B--2---:R-:W2:Y:S02]  /*7910*/  LDTM.x64 R4, tmem[UR4+0x40] ;  /* 0x00004004000479ee */ /* 0x004ea40008340000 */
[C---:B--2---:R-:W-:Y:S01]  /*7920*/  FMUL R0, R70.reuse, R4 ;  /* 0x0000000446007220 */ /* 0x044fe20000400000 */
[----:B------:R-:W-:Y:S02]  /*7930*/  HADD2.F32 R4, -RZ, R76.H1_H1 ;  /* 0x3000004cff047230 */ /* 0x000fe40000004100 */
[C---:B------:R-:W-:Y:S01]  /*7940*/  FMUL R2, R70.reuse, R5 ;  /* 0x0000000546027220 */ /* 0x040fe20000400000 */
[--C-:B------:R-:W-:Y:S02]  /*7950*/  HADD2.F32 R5, -RZ, R77.reuse.H0_H0 ;  /* 0x2000004dff057230 */ /* 0x100fe40000004100 */
[C---:B------:R-:W-:Y:S01]  /*7960*/  FFMA R0, R73.reuse, R3, R0 ;  /* 0x0000000349007223 */ /* 0x040fe20000000000 */
[C---:B------:R-:W-:Y:S01]  /*7970*/  FMUL R3, R70.reuse, R6 ;  /* 0x0000000646037220 */ /* 0x040fe20000400000 */
[----:B------:R-:W-:Y:S02]  /*7980*/  HADD2.F32 R6, -RZ, R77.H1_H1 ;  /* 0x3000004dff067230 */ /* 0x000fe40000004100 */
[C---:B------:R-:W-:Y:S01]  /*7990*/  FFMA R2, R73.reuse, R4, R2 ;  /* 0x0000000449027223 */ /* 0x040fe20000000002 */
[C---:B------:R-:W-:Y:S01]  /*79a0*/  FMUL R7, R70.reuse, R7 ;  /* 0x0000000746077220 */ /* 0x040fe20000400000 */
[C---:B------:R-:W-:Y:S01]  /*79b0*/  FFMA R3, R73.reuse, R5, R3 ;  /* 0x0000000549037223 */ /* 0x040fe20000000003 */
[--C-:B------:R-:W-:Y:S02]  /*79c0*/  HADD2.F32 R5, -RZ, R78.reuse.H0_H0 ;  /* 0x2000004eff057230 */ /* 0x100fe40000004100 */
[----:B------:R-:W-:Y:S01]  /*79d0*/  FMUL R4, R70, R8 ;  /* 0x0000000846047220 */ /* 0x000fe20000400000 */
[----:B------:R-:W-:Y:S01]  /*79e0*/  F2FP.F16.F32.PACK_AB R88, R2, R0 ;  /* 0x000000000258723e */ /* 0x000fe200000000ff */
[C---:B------:R-:W-:Y:S01]  /*79f0*/  FFMA R7, R73.reuse, R6, R7 ;  /* 0x0000000649077223 */ /* 0x040fe20000000007 */
[----:B------:R-:W-:Y:S02]  /*7a00*/  HADD2.F32 R6, -RZ, R78.H1_H1 ;  /* 0x3000004eff067230 */ /* 0x000fe40000004100 */
[----:B------:R-:W-:Y:S01]  /*7a10*/  FFMA R4, R73, R5, R4 ;  /* 0x0000000549047223 */ /* 0x000fe20000000004 */
[----:B------:R-:W-:Y:S02]  /*7a20*/  HADD2.F32 R8, -RZ, R79.H0_H0 ;  /* 0x2000004fff087230 */ /* 0x000fe40000004100 */
[C---:B------:R-:W-:Y:S01]  /*7a30*/  FMUL R0, R70.reuse, R9 ;  /* 0x0000000946007220 */ /* 0x040fe20000400000 */
[----:B------:R-:W-:Y:S01]  /*7a40*/  F2FP.F16.F32.PACK_AB R89, R7, R3 ;  /* 0x000000030759723e */ /* 0x000fe200000000ff */
[C---:B------:R-:W-:Y:S01]  /*7a50*/  FMUL R2, R70.reuse, R10 ;  /* 0x0000000a46027220 */ /* 0x040fe20000400000 */
[C---:B------:R-:W-:Y:S01]  /*7a60*/  FMUL R5, R70.reuse, R11 ;  /* 0x0000000b46057220 */ /* 0x040fe20000400000 */
[C---:B------:R-:W-:Y:S01]  /*7a70*/  FFMA R0, R73.reuse, R6, R0 ;  /* 0x0000000649007223 */ /* 0x040fe20000000000 */
[--C-:B------:R-:W-:Y:S02]  /*7a80*/  HADD2.F32 R7, -RZ, R84.reuse.H0_H0 ;  /* 0x20000054ff077230 */ /* 0x100fe40000004100 */
[C---:B------:R-:W-:Y:S01]  /*7a90*/  FFMA R2, R73.reuse, R8, R2 ;  /* 0x0000000849027223 */ /* 0x040fe20000000002 */
[----:B------:R-:W-:Y:S01]  /*7aa0*/  FFMA R5, R73, R72, R5 ;  /* 0x0000004849057223 */ /* 0x000fe20000000005 */
[----:B------:R-:W-:Y:S01]  /*7ab0*/  FMUL R3, R70, R12 ;  /* 0x0000000c46037220 */ /* 0x000fe20000400000 */
[----:B------:R-:W-:Y:S01]  /*7ac0*/  HADD2.F32 R8, -RZ, R84.H1_H1 ;  /* 0x30000054ff087230 */ /* 0x000fe20000004100 */
[----:B------:R-:W-:Y:S01]  /*7ad0*/  F2FP.F16.F32.PACK_AB R90, R0, R4 ;  /* 0x00000004005a723e */ /* 0x000fe200000000ff */
[C---:B------:R-:W-:Y:S01]  /*7ae0*/  FMUL R6, R70.reuse, R13 ;  /* 0x0000000d46067220 */ /* 0x040fe20000400000 */
[----:B------:R-:W-:Y:S01]  /*7af0*/  F2FP.F16.F32.PACK_AB R91, R5, R2 ;  /* 0x00000002055b723e */ /* 0x000fe200000000ff */
[C---:B------:R-:W-:Y:S01]  /*7b00*/  FFMA R3, R73.reuse, R7, R3 ;  /* 0x0000000749037223 */ /* 0x040fe20000000003 */
[--C-:B------:R-:W-:Y:S02]  /*7b10*/  HADD2.F32 R5, -RZ, R85.reuse.H0_H0 ;  /* 0x20000055ff057230 */ /* 0x100fe40000004100 */
[C---:B------:R-:W-:Y:S01]  /*7b20*/  FFMA R6, R73.reuse, R8, R6 ;  /* 0x0000000849067223 */ /* 0x040fe20000000006 */
[----:B------:R-:W-:Y:S01]  /*7b30*/  HADD2.F32 R7, -RZ, R85.H1_H1 ;  /* 0x30000055ff077230 */ /* 0x000fe20000004100 */
[----:B------:R-:W-:Y:S01]  /*7b40*/  STS.128 [R160+UR44+0x4400], R88 ;  /* 0x00440058a0007988 */ /* 0x000fe20008000c2c */
[----:B------:R-:W-:Y:S01]  /*7b50*/  FMUL R0, R70, R14 ;  /* 0x0000000e46007220 */ /* 0x000fe20000400000 */
[--C-:B------:R-:W-:Y:S01]  /*7b60*/  HADD2.F32 R8, -RZ, R86.reuse.H0_H0 ;  /* 0x20000056ff087230 */ /* 0x100fe20000004100 */
[----:B------:R-:W-:Y:S01]  /*7b70*/  F2FP.F16.F32.PACK_AB R104, R6, R3 ;  /* 0x000000030668723e */ /* 0x000fe200000000ff */
[C---:B------:R-:W-:Y:S01]  /*7b80*/  FMUL R2, R70.reuse, R15 ;  /* 0x0000000f46027220 */ /* 0x040fe20000400000 */
[C---:B------:R-:W-:Y:S01]  /*7b90*/  FFMA R0, R73.reuse, R5, R0 ;  /* 0x0000000549007223 */ /* 0x040fe20000000000 */
[C---:B------:R-:W-:Y:S01]  /*7ba0*/  FMUL R4, R70.reuse, R16 ;  /* 0x0000001046047220 */ /* 0x040fe20000400000 */
[C---:B------:R-:W-:Y:S01]  /*7bb0*/  FMUL R3, R70.reuse, R17 ;  /* 0x0000001146037220 */ /* 0x040fe20000400000 */
[C---:B------:R-:W-:Y:S01]  /*7bc0*/  FFMA R2, R73.reuse, R7, R2 ;  /* 0x0000000749027223 */ /* 0x040fe20000000002 */
[----:B------:R-:W-:Y:S02]  /*7bd0*/  HADD2.F32 R7, -RZ, R86.H1_H1 ;  /* 0x30000056ff077230 */ /* 0x000fe40000004100 */
[C---:B------:R-:W-:Y:S01]  /*7be0*/  FFMA R4, R73.reuse, R8, R4 ;  /* 0x0000000849047223 */ /* 0x040fe20000000004 */
[--C-:B------:R-:W-:Y:S02]  /*7bf0*/  HADD2.F32 R8, -RZ, R87.reuse.H0_H0 ;  /* 0x20000057ff087230 */ /* 0x100fe40000004100 */
[----:B------:R-:W-:Y:S01]  /*7c00*/  FMUL R5, R70, R18 ;  /* 0x0000001246057220 */ /* 0x000fe20000400000 */
[----:B------:R-:W-:Y:S01]  /*7c10*/  F2FP.F16.F32.PACK_AB R105, R2, R0 ;  /* 0x000000000269723e */ /* 0x000fe200000000ff */
[C---:B------:R-:W-:Y:S01]  /*7c20*/  FFMA R3, R73.reuse, R7, R3 ;  /* 0x0000000749037223 */ /* 0x040fe20000000003 */
[----:B------:R-:W-:Y:S02]  /*7c30*/  HADD2.F32 R9, -RZ, R87.H1_H1 ;  /* 0x30000057ff097230 */ /* 0x000fe40000004100 */
[----:B------:R-:W-:Y:S01]  /*7c40*/  FFMA R5, R73, R8, R5 ;  /* 0x0000000849057223 */ /* 0x000fe20000000005 */
[C---:B------:R-:W-:Y:S01]  /*7c50*/  FMUL R6, R70.reuse, R19 ;  /* 0x0000001346067220 */ /* 0x040fe20000400000 */
[--C-:B----4-:R-:W-:Y:S01]  /*7c60*/  HADD2.F32 R7, -RZ, R92.reuse.H0_H0 ;  /* 0x2000005cff077230 */ /* 0x110fe20000004100 */
[----:B------:R-:W-:Y:S01]  /*7c70*/  F2FP.F16.F32.PACK_AB R106, R3, R4 ;  /* 0x00000004036a723e */ /* 0x000fe200000000ff */
[----:B------:R-:W-:Y:S02]  /*7c80*/  HADD2.F32 R8, -RZ, R92.H1_H1 ;  /* 0x3000005cff087230 */ /* 0x000fe40000004100 */
[C---:B------:R-:W-:Y:S01]  /*7c90*/  FFMA R6, R73.reuse, R9, R6 ;  /* 0x0000000949067223 */ /* 0x040fe20000000006 */
[C---:B------:R-:W-:Y:S01]  /*7ca0*/  FMUL R0, R70.reuse, R20 ;  /* 0x0000001446007220 */ /* 0x040fe20000400000 */
[C---:B------:R-:W-:Y:S01]  /*7cb0*/  FMUL R2, R70.reuse, R21 ;  /* 0x0000001546027220 */ /* 0x040fe20000400000 */
[C---:B------:R-:W-:Y:S01]  /*7cc0*/  FMUL R14, R70.reuse, R33 ;  /* 0x00000021460e7220 */ /* 0x040fe20000400000 */
[----:B------:R-:W-:Y:S01]  /*7cd0*/  FMUL R33, R70, R52 ;  /* 0x0000003446217220 */ /* 0x000fe20000400000 */
[----:B------:R-:W-:Y:S01]  /*7ce0*/  F2FP.F16.F32.PACK_AB R107, R6, R5 ;  /* 0x00000005066b723e */ /* 0x000fe200000000ff */
[C---:B------:R-:W-:Y:S01]  /*7cf0*/  FFMA R0, R73.reuse, R7, R0 ;  /* 0x0000000749007223 */ /* 0x040fe20000000000 */
[--C-:B------:R-:W-:Y:S02]  /*7d00*/  HADD2.F32 R72, -RZ, R93.reuse.H0_H0 ;  /* 0x2000005dff487230 */ /* 0x100fe40000004100 */
[C---:B------:R-:W-:Y:S01]  /*7d10*/  FFMA R2, R73.reuse, R8, R2 ;  /* 0x0000000849027223 */ /* 0x040fe20000000002 */
[C---:B------:R-:W-:Y:S01]  /*7d20*/  FMUL R3, R70.reuse, R22 ;  /* 0x0000001646037220 */ /* 0x040fe20000400000 */
[C---:B------:R-:W-:Y:S01]  /*7d30*/  FMUL R4, R70.reuse, R23 ;  /* 0x0000001746047220 */ /* 0x040fe20000400000 */
[C---:B------:R-:W-:Y:S01]  /*7d40*/  FMUL R11, R70.reuse, R30 ;  /* 0x0000001e460b7220 */ /* 0x040fe20000400000 */
[----:B------:R-:W-:Y:S01]  /*7d50*/  FMUL R12, R70, R31 ;  /* 0x0000001f460c7220 */ /* 0x000fe20000400000 */
[----:B------:R-:W-:Y:S01]  /*7d60*/  F2FP.F16.F32.PACK_AB R52, R2, R0 ;  /* 0x000000000234723e */ /* 0x000fe200000000ff */
[----:B------:R-:W-:Y:S01]  /*7d70*/  HADD2.F32 R0, -RZ, R93.H1_H1 ;  /* 0x3000005dff007230 */ /* 0x000fe20000004100 */
[----:B------:R-:W-:Y:S01]  /*7d80*/  STS.128 [R161+0x4400], R104 ;  /* 0x00440068a1007388 */ /* 0x000fe20000000c00 */
[--C-:B------:R-:W-:Y:S02]  /*7d90*/  HADD2.F32 R2, -RZ, R94.reuse.H0_H0 ;  /* 0x2000005eff027230 */ /* 0x100fe40000004100 */
[C---:B------:R-:W-:Y:S01]  /*7da0*/  FFMA R3, R73.reuse, R72, R3 ;  /* 0x0000004849037223 */ /* 0x040fe20000000003 */
[C---:B------:R-:W-:Y:S01]  /*7db0*/  FMUL R30, R70.reuse, R49 ;  /* 0x00000031461e7220 */ /* 0x040fe20000400000 */
[----:B------:R-:W-:Y:S02]  /*7dc0*/  HADD2.F32 R49, -RZ, R94.H1_H1 ;  /* 0x3000005eff317230 */ /* 0x000fe40000004100 */
[C---:B------:R-:W-:Y:S01]  /*7dd0*/  FFMA R4, R73.reuse, R0, R4 ;  /* 0x0000000049047223 */ /* 0x040fe20000000004 */
[--C-:B------:R-:W-:Y:S02]  /*7de0*/  HADD2.F32 R0, -RZ, R100.reuse.H0_H0 ;  /* 0x20000064ff007230 */ /* 0x100fe40000004100 */
[C---:B------:R-:W-:Y:S01]  /*7df0*/  FMUL R5, R70.reuse, R24 ;  /* 0x0000001846057220 */ /* 0x040fe20000400000 */
[C---:B------:R-:W-:Y:S01]  /*7e00*/  FMUL R13, R70.reuse, R32 ;  /* 0x00000020460d7220 */ /* 0x040fe20000400000 */
[C---:B------:R-:W-:Y:S01]  /*7e10*/  FMUL R31, R70.reuse, R50 ;  /* 0x00000032461f7220 */ /* 0x040fe20000400000 */
[--C-:B------:R-:W-:Y:S02]  /*7e20*/  HADD2.F32 R50, -RZ, R95.reuse.H0_H0 ;  /* 0x2000005fff327230 */ /* 0x100fe40000004100 */
[C---:B------:R-:W-:Y:S01]  /*7e30*/  FFMA R5, R73.reuse, R2, R5 ;  /* 0x0000000249057223 */ /* 0x040fe20000000005 */
[----:B------:R-:W-:Y:S02]  /*7e40*/  HADD2.F32 R2, -RZ, R100.H1_H1 ;  /* 0x30000064ff027230 */ /* 0x000fe40000004100 */
[C---:B------:R-:W-:Y:S01]  /*7e50*/  FMUL R6, R70.reuse, R25 ;  /* 0x0000001946067220 */ /* 0x040fe20000400000 */
[C---:B------:R-:W-:Y:S01]  /*7e60*/  FMUL R32, R70.reuse, R51 ;  /* 0x0000003346207220 */ /* 0x040fe20000400000 */
[----:B------:R-:W-:Y:S02]  /*7e70*/  HADD2.F32 R51, -RZ, R95.H1_H1 ;  /* 0x3000005fff337230 */ /* 0x000fe40000004100 */
[C---:B------:R-:W-:Y:S01]  /*7e80*/  FMUL R7, R70.reuse, R26 ;  /* 0x0000001a46077220 */ /* 0x040fe20000400000 */
[C---:B------:R-:W-:Y:S01]  /*7e90*/  FFMA R6, R73.reuse, R49, R6 ;  /* 0x0000003149067223 */ /* 0x040fe20000000006 */
[C---:B------:R-:W-:Y:S01]  /*7ea0*/  FMUL R8, R70.reuse, R27 ;  /* 0x0000001b46087220 */ /* 0x040fe20000400000 */
[C---:B------:R-:W-:Y:S01]  /*7eb0*/  FMUL R9, R70.reuse, R28 ;  /* 0x0000001c46097220 */ /* 0x040fe20000400000 */
[C---:B------:R-:W-:Y:S01]  /*7ec0*/  FMUL R15, R70.reuse, R34 ;  /* 0x00000022460f7220 */ /* 0x040fe20000400000 */
[C---:B------:R-:W-:Y:S01]  /*7ed0*/  FMUL R34, R70.reuse, R53 ;  /* 0x0000003546227220 */ /* 0x040fe20000400000 */
[C---:B------:R-:W-:Y:S01]  /*7ee0*/  FFMA R7, R73.reuse, R50, R7 ;  /* 0x0000003249077223 */ /* 0x040fe20000000007 */
[----:B------:R-:W-:Y:S01]  /*7ef0*/  FMUL R10, R70, R29 ;  /* 0x0000001d460a7220 */ /* 0x000fe20000400000 */
[----:B------:R-:W-:Y:S01]  /*7f00*/  F2FP.F16.F32.PACK_AB R53, R4, R3 ;  /* 0x000000030435723e */ /* 0x000fe200000000ff */
[----:B------:R-:W-:Y:S02]  /*7f10*/  HADD2.F32 R3, -RZ, R101.H0_H0 ;  /* 0x20000065ff037230 */ /* 0x000fe40000004100 */
[C---:B------:R-:W-:Y:S01]  /*7f20*/  FFMA R8, R73.reuse, R51, R8 ;  /* 0x0000003349087223 */ /* 0x040fe20000000008 */
[----:B------:R-:W-:Y:S02]  /*7f30*/  HADD2.F32 R4, -RZ, R111.H0_H0 ;  /* 0x2000006fff047230 */ /* 0x000fe40000004100 */
        /* <DEDUP_REMOVED lines=16> */
[C---:B------:R-:W-:Y:S01]  /*8040*/  FFMA R16, R73.reuse, R2, R16 ;  /* 0x0000000249107223 */ /* 0x040fe20000000010 */
[C---:B------:R-:W-:Y:S01]  /*8050*/  FMUL R17, R70.reuse, R36 ;  /* 0x0000002446117220 */ /* 0x040fe20000400000 */
[----:B------:R-:W-:Y:S02]  /*8060*/  HADD2.F32 R2, -RZ, R108.H1_H1 ;  /* 0x3000006cff027230 */ /* 0x000fe40000004100 */
[C---:B------:R-:W-:Y:S01]  /*8070*/  FMUL R18, R70.reuse, R37 ;  /* 0x0000002546127220 */ /* 0x040fe20000400000 */
[--C-:B------:R-:W-:Y:S02]  /*8080*/  HADD2.F32 R3, -RZ, R109.reuse.H0_H0 ;  /* 0x2000006dff037230 */ /* 0x100fe40000004100 */
[C---:B------:R-:W-:Y:S01]  /*8090*/  FMUL R19, R70.reuse, R38 ;  /* 0x0000002646137220 */ /* 0x040fe20000400000 */
[----:B------:R-:W-:Y:S01]  /*80a0*/  FMUL R36, R70, R55 ;  /* 0x0000003746247220 */ /* 0x000fe20000400000 */
[C---:B------:R-:W-:Y:S01]  /*80b0*/  FFMA R17, R73.reuse, R0, R17 ;  /* 0x0000000049117223 */ /* 0x040fe20000000011 */
[----:B------:R-:W-:Y:S01]  /*80c0*/  F2FP.F16.F32.PACK_AB R55, R8, R7 ;  /* 0x000000070837723e */ /* 0x000fe200000000ff */
[----:B------:R-:W-:Y:S02]  /*80d0*/  HADD2.F32 R0, -RZ, R109.H1_H1 ;  /* 0x3000006dff007230 */ /* 0x000fe40000004100 */
[C---:B------:R-:W-:Y:S01]  /*80e0*/  FFMA R18, R73.reuse, R2, R18 ;  /* 0x0000000249127223 */ /* 0x040fe20000000012 */
[C---:B------:R-:W-:Y:S01]  /*80f0*/  FMUL R20, R70.reuse, R39 ;  /* 0x0000002746147220 */ /* 0x040fe20000400000 */
[C---:B------:R-:W-:Y:S01]  /*8100*/  FFMA R19, R73.reuse, R3, R19 ;  /* 0x0000000349137223 */ /* 0x040fe20000000013 */
[----:B------:R-:W-:Y:S01]  /*8110*/  STS.128 [R159+0x4400], R52 ;  /* 0x004400349f007388 */ /* 0x000fe20000000c00 */
[--C-:B------:R-:W-:Y:S02]  /*8120*/  HADD2.F32 R2, -RZ, R110.reuse.H0_H0 ;  /* 0x2000006eff027230 */ /* 0x100fe40000004100 */
[C---:B------:R-:W-:Y:S01]  /*8130*/  FMUL R21, R70.reuse, R40 ;  /* 0x0000002846157220 */ /* 0x040fe20000400000 */
[----:B------:R-:W-:Y:S02]  /*8140*/  HADD2.F32 R3, -RZ, R110.H1_H1 ;  /* 0x3000006eff037230 */ /* 0x000fe40000004100 */
[C---:B------:R-:W-:Y:S01]  /*8150*/  FMUL R22, R70.reuse, R41 ;  /* 0x0000002946167220 */ /* 0x040fe20000400000 */
[----:B------:R-:W-:Y:S02]  /*8160*/  HADD2.F32 R5, -RZ, R111.H1_H1 ;  /* 0x3000006fff057230 */ /* 0x000fe40000004100 */
[C---:B------:R-:W-:Y:S01]  /*8170*/  FFMA R20, R73.reuse, R0, R20 ;  /* 0x0000000049147223 */ /* 0x040fe20000000014 */
[----:B------:R-:W-:Y:S01]  /*8180*/  FMUL R23, R70, R42 ;  /* 0x0000002a46177220 */ /* 0x000fe20000400000 */
[----:B------:R-:W-:Y:S01]  /*8190*/  F2FP.F16.F32.PACK_AB R8, R10, R9 ;  /* 0x000000090a08723e */ /* 0x000fe200000000ff */
[----:B------:R-:W-:Y:S01]  /*81a0*/  FMUL R24, R70, R43 ;  /* 0x0000002b46187220 */ /* 0x000fe20000400000 */
[--C-:B------:R-:W-:Y:S01]  /*81b0*/  HADD2.F32 R0, -RZ, R116.reuse.H0_H0 ;  /* 0x20000074ff007230 */ /* 0x100fe20000004100 */
[----:B------:R-:W-:Y:S01]  /*81c0*/  F2FP.F16.F32.PACK_AB R9, R12, R11 ;  /* 0x0000000b0c09723e */ /* 0x000fe200000000ff */
[C---:B------:R-:W-:Y:S01]  /*81d0*/  FFMA R21, R73.reuse, R2, R21 ;  /* 0x0000000249157223 */ /* 0x040fe20000000015 */
[----:B------:R-:W-:Y:S01]  /*81e0*/  FMUL R25, R70, R44 ;  /* 0x0000002c46197220 */ /* 0x000fe20000400000 */
[----:B------:R-:W-:Y:S01]  /*81f0*/  F2FP.F16.F32.PACK_AB R10, R14, R13 ;  /* 0x0000000d0e0a723e */ /* 0x000fe200000000ff */
[C---:B------:R-:W-:Y:S01]  /*8200*/  FFMA R22, R73.reuse, R3, R22 ;  /* 0x0000000349167223 */ /* 0x040fe20000000016 */
[----:B------:R-:W-:Y:S01]  /*8210*/  F2FP.F16.F32.PACK_AB R11, R16, R15 ;  /* 0x0000000f100b723e */ /* 0x000fe200000000ff */
[----:B------:R-:W-:Y:S02]  /*8220*/  HADD2.F32 R2, -RZ, R116.H1_H1 ;  /* 0x30000074ff027230 */ /* 0x000fe40000004100 */
[C---:B------:R-:W-:Y:S01]  /*8230*/  FFMA R23, R73.reuse, R4, R23 ;  /* 0x0000000449177223 */ /* 0x040fe20000000017 */
[C---:B------:R-:W-:Y:S01]  /*8240*/  FMUL R26, R70.reuse, R45 ;  /* 0x0000002d461a7220 */ /* 0x040fe20000400000 */
[C---:B------:R-:W-:Y:S01]  /*8250*/  FFMA R24, R73.reuse, R5, R24 ;  /* 0x0000000549187223 */ /* 0x040fe20000000018 */
[----:B------:R2:W-:Y:S01]  /*8260*/  STS.128 [R162+0x4400], R8 ;  /* 0x00440008a2007388 */ /* 0x0005e20000000c00 */
[C---:B------:R-:W-:Y:S01]  /*8270*/  FFMA R25, R73.reuse, R0, R25 ;  /* 0x0000000049197223 */ /* 0x040fe20000000019 */
[--C-:B------:R-:W-:Y:S02]  /*8280*/  HADD2.F32 R3, -RZ, R117.reuse.H0_H0 ;  /* 0x20000075ff037230 */ /* 0x100fe40000004100 */
[C---:B------:R-:W-:Y:S01]  /*8290*/  FMUL R27, R70.reuse, R46 ;  /* 0x0000002e461b7220 */ /* 0x040fe20000400000 */
[----:B------:R-:W-:Y:S02]  /*82a0*/  HADD2.F32 R0, -RZ, R117.H1_H1 ;  /* 0x30000075ff007230 */ /* 0x000fe40000004100 */
[C---:B------:R-:W-:Y:S01]  /*82b0*/  FFMA R26, R73.reuse, R2, R26 ;  /* 0x00000002491a7223 */ /* 0x040fe2000000001a */
        /* <DEDUP_REMOVED lines=10> */
[--C-:B------:R-:W-:Y:S02]  /*8360*/  HADD2.F32 R0, -RZ, R119.reuse.H0_H0 ;  /* 0x20000077ff007230 */ /* 0x100fe40000004100 */
[C---:B------:R-:W-:Y:S01]  /*8370*/  FFMA R29, R73.reuse, R2, R29 ;  /* 0x00000002491d7223 */ /* 0x040fe2000000001d */
[----:B------:R-:W-:Y:S02]  /*8380*/  HADD2.F32 R2, -RZ, R119.H1_H1 ;  /* 0x30000077ff027230 */ /* 0x000fe40000004100 */
[C---:B------:R-:W-:Y:S01]  /*8390*/  FFMA R30, R73.reuse, R3, R30 ;  /* 0x00000003491e7223 */ /* 0x040fe2000000001e */
[----:B------:R3:W-:Y:S01]  /*83a0*/  STS.128 [R151+0x4400], R4 ;  /* 0x0044000497007388 */ /* 0x0007e20000000c00 */
[C---:B------:R-:W-:Y:S01]  /*83b0*/  FFMA R31, R73.reuse, R0, R31 ;  /* 0x00000000491f7223 */ /* 0x040fe2000000001f */
[--C-:B------:R-:W-:Y:S02]  /*83c0*/  HADD2.F32 R0, -RZ, R124.reuse.H0_H0 ;  /* 0x2000007cff007230 */ /* 0x100fe40000004100 */
[C---:B------:R-:W-:Y:S01]  /*83d0*/  FFMA R32, R73.reuse, R2, R32 ;  /* 0x0000000249207223 */ /* 0x040fe20000000020 */
[----:B------:R-:W-:Y:S02]  /*83e0*/  HADD2.F32 R3, -RZ, R124.H1_H1 ;  /* 0x3000007cff037230 */ /* 0x000fe40000004100 */
[C---:B------:R-:W-:Y:S01]  /*83f0*/  FMUL R37, R70.reuse, R56 ;  /* 0x0000003846257220 */ /* 0x040fe20000400000 */
[--C-:B------:R-:W-:Y:S02]  /*8400*/  HADD2.F32 R2, -RZ, R125.reuse.H0_H0 ;  /* 0x2000007dff027230 */ /* 0x100fe40000004100 */
[C---:B------:R-:W-:Y:S01]  /*8410*/  FFMA R33, R73.reuse, R0, R33 ;  /* 0x0000000049217223 */ /* 0x040fe20000000021 */
[----:B------:R-:W-:Y:S02]  /*8420*/  HADD2.F32 R0, -RZ, R125.H1_H1 ;  /* 0x3000007dff007230 */ /* 0x000fe40000004100 */
[C---:B------:R-:W-:Y:S01]  /*8430*/  FFMA R34, R73.reuse, R3, R34 ;  /* 0x0000000349227223 */ /* 0x040fe20000000022 */
[C---:B------:R-:W-:Y:S01]  /*8440*/  FMUL R38, R70.reuse, R57 ;  /* 0x0000003946267220 */ /* 0x040fe20000400000 */
        /* <DEDUP_REMOVED lines=17> */
[----:B------:R-:W-:Y:S01]  /*8560*/  FMUL R43, R70, R62 ;  /* 0x0000003e462b7220 */ /* 0x000fe20000400000 */
[----:B--2---:R-:W-:Y:S01]  /*8570*/  F2FP.F16.F32.PACK_AB R8, R26, R25 ;  /* 0x000000191a08723e */ /* 0x004fe200000000ff */
        /* <DEDUP_REMOVED lines=10> */
[----:B------:R-:W-:Y:S01]  /*8620*/  STS.128 [R164+0x4400], R8 ;  /* 0x00440008a4007388 */ /* 0x000fe20000000c00 */
[----:B------:R-:W-:Y:S02]  /*8630*/  HADD2.F32 R3, -RZ, R134.H1_H1 ;  /* 0x30000086ff037230 */ /* 0x000fe40000004100 */
[C---:B------:R-:W-:Y:S01]  /*8640*/  FMUL R46, R70.reuse, R65 ;  /* 0x00000041462e7220 */ /* 0x040fe20000400000 */
[--C-:B---3--:R-:W-:Y:S02]  /*8650*/  HADD2.F32 R4, -RZ, R135.reuse.H0_H0 ;  /* 0x20000087ff047230 */ /* 0x108fe40000004100 */
[C---:B------:R-:W-:Y:S01]  /*8660*/  FMUL R47, R70.reuse, R66 ;  /* 0x00000042462f7220 */ /* 0x040fe20000400000 */
[----:B------:R-:W-:Y:S02]  /*8670*/  HADD2.F32 R5, -RZ, R135.H1_H1 ;  /* 0x30000087ff057230 */ /* 0x000fe40000004100 */
        /* <DEDUP_REMOVED lines=12> */
[----:B------:R-:W-:Y:S01]  /*8740*/  STS.128 [R150+0x4400], R12 ;  /* 0x0044000c96007388 */ /* 0x000fe20000000c00 */
[----:B------:R-:W-:Y:S02]  /*8750*/  F2FP.F16.F32.PACK_AB R6, R46, R45 ;  /* 0x0000002d2e06723e */ /* 0x000fe400000000ff */
[----:B------:R-:W-:Y:S02]  /*8760*/  F2FP.F16.F32.PACK_AB R7, R48, R47 ;  /* 0x0000002f3007723e */ /* 0x000fe400000000ff */
[----:B------:R-:W-:Y:S02]  /*8770*/  MOV R0, UR46 ;  /* 0x0000002e00007c02 */ /* 0x000fe40008000f00 */
[----:B------:R-:W-:Y:S01]  /*8780*/  @P6 SHF.L.U32 R2, R154, 0x1f, RZ ;  /* 0x0000001f9a026819 */ /* 0x000fe200000006ff */
[----:B------:R2:W-:Y:S01]  /*8790*/  STS.128 [R163+0x4400], R4 ;  /* 0x00440004a3007388 */ /* 0x0005e20000000c00 */
[----:B------:R-:W-:Y:S04]  /*87a0*/  @P6 LEA R0, R0, UR44, 0x3 ;  /* 0x0000002c00006c11 */ /* 0x000fe8000f8e18ff */
[----:B------:R-:W-:Y:S01]  /*87b0*/  @P6 IADD3 R0, PT, PT, R0, 0x50, RZ ;  /* 0x0000005000006810 */ /* 0x000fe20007ffe0ff */
[----:B------:R-:W-:Y:S01]  /*87c0*/  @!PT LDS RZ, [RZ] ;  /* 0x00000000fffff984 */ /* 0x000fe20000000800 */
[----:B------:R-:W-:Y:S01]  /*87d0*/  @!PT LDS RZ, [RZ] ;  /* 0x00000000fffff984 */ /* 0x000fe20000000800 */
[----:B------:R-:W-:Y:S01]  /*87e0*/  @!PT LDS RZ, [RZ] ;  /* 0x00000000fffff984 */ /* 0x000fe20000000800 */
[----:B------:R-:W-:Y:S01]  /*87f0*/  @!PT LDS RZ, [RZ] ;  /* 0x00000000fffff984 */ /* 0x000fe20000000800 */
[----:B------:R3:W-:Y:S06]  /*8800*/  MEMBAR.ALL.CTA ;  /* 0x0000000000007992 */ /* 0x0007ec0000008000 */
[----:B---3--:R-:W3:Y:S01]  /*8810*/  FENCE.VIEW.ASYNC.S ;  /* 0x00000000000073c6 */ /* 0x008ee20000000000 */
[----:B-1----:R-:W-:Y:S02]  /*8820*/  @P6 PRMT R0, R165, 0x654, R0 ;  /* 0x00000654a5006816 */ /* 0x002fe40000000000 */
[----:B--2---:R-:W-:Y:S01]  /*8830*/  LEA R6, R75, UR44, 0x3 ;  /* 0x0000002c4b067c11 */ /* 0x004fe2000f8e18ff */
[----:B---3--:R-:W-:Y:S06]  /*8840*/  BAR.SYNC.DEFER_BLOCKING 0x1, 0x80 ;  /* 0x0042000000007b1d */ /* 0x008fec0000010000 */
[----:B------:R-:W-:Y:S05]  /*8850*/  @P0 BRA `(.L_x_112) ;  /* 0x0000000000280947 */ /* 0x000fea0003800000 */
[----:B------:R-:W1:Y:S01]  /*8860*/  LDCU.64 UR6, c[0x0][0x348] ;  /* 0x00006900ff0677ac */ /* 0x000e620008000a00 */
[----:B------:R-:W-:Y:S02]  /*8870*/  UIADD3 UR9, UPT, UPT, UR49, 0x40, URZ ;  /* 0x0000004031097890 */ /* 0x000fe4000fffe0ff */
[----:B------:R-:W-:Y:S01]  /*8880*/  UIADD3 UR8, UPT, UPT, UR44, 0x4400, URZ ;  /* 0x000044002c087890 */ /* 0x000fe2000fffe0ff */
[----:B------:R-:W-:Y:S01]  /*8890*/  UMOV UR10, UR50 ;  /* 0x00000032000a7c82 */ /* 0x000fe20008000000 */
[----:B------:R-:W-:Y:S01]  /*88a0*/  UMOV UR11, UR36 ;  /* 0x00000024000b7c82 */ /* 0x000fe20008000000 */
[----:B-1----:R-:W-:Y:S04]  /*88b0*/  UIADD3 UR4, UP0, UPT, UR6, 0x680, URZ ;  /* 0x0000068006047890 */ /* 0x002fe8000ff1e0ff */
[----:B------:R-:W-:Y:S09]  /*88c0*/  UIADD3.X UR5, UPT, UPT, URZ, UR7, URZ, UP0, !UPT ;  /* 0x00000007ff057290 */ /* 0x000ff200087fe4ff */
[----:B------:R1:W-:Y:S01]  /*88d0*/  UTMASTG.3D [UR8], [UR4] ;  /* 0x00000008040073b5 */ /* 0x0003e20008010000 */
[----:B------:R0:W-:Y:S01]  /*88e0*/  UTMACMDFLUSH ;  /* 0x00000000000079b7 */ /* 0x0001e20000000000 */
[----:B-1----:R-:W-:Y:S04]  /*88f0*/  DEPBAR.LE SB0, 0x1 ;  /* 0x000080400000791a */ /* 0x002fe80000000000 */
.L_x_112:
[----:B------:R-:W-:Y:S05]  /*8900*/  BSYNC.RECONVERGENT B0 ;  /* 0x0000000000007941 */ /* 0x000fea0003800200 */
.L_x_111:
[----:B------:R-:W-:Y:S01]  /*8910*/  BAR.SYNC.DEFER_BLOCKING 0x1, 0x80 ;  /* 0x0042000000007b1d */ /* 0x000fe20000010000 */
[----:B------:R-:W-:Y:S04]  /*8920*/  UIADD3 UR4, UPT, UPT, UR46, 0x1, URZ ;  /* 0x000000012e047890 */ /* 0x000fe8000fffe0ff */
[----:B------:R-:W-:Y:S04]  /*8930*/  UISETP.NE.AND UP0, UPT, UR4, 0x4, UPT ;  /* 0x000000040400788c */ /* 0x000fe8000bf05270 */
[----:B------:R-:W-:Y:S01]  /*8940*/  USEL UR45, UR4, URZ, UP0 ;  /* 0x000000ff042d7287 */ /* 0x000fe20008000000 */
[----:B------:R1:W-:Y:S01]  /*8950*/  @P6 SYNCS.ARRIVE.TRANS64.RED.A1T0 RZ, [R0+URZ], RZ ;  /* 0x000000ff00ff69a7 */ /* 0x0003e200081004ff */
[----:B------:R-:W-:Y:S01]  /*8960*/  BSSY B1, `(.L_x_113) ;  /* 0x0000020000017945 */ /* 0x000fe20003800000 */
[----:B------:R-:W2:Y:S02]  /*8970*/  @P6 SYNCS.PHASECHK.TRANS64.TRYWAIT P0, [R6+URZ+0x30], R2 ;  /* 0x00003002060065a7 */ /* 0x000ea400080011ff */
[----:B--2---:R-:W-:Y:S01]  /*8980*/  @P6 SEL R82, RZ, 0x1, !P0 ;  /* 0x00000001ff526807 */ /* 0x004fe20004000000 */
[----:B-1----:R-:W-:Y:S06]  /*8990*/  @!P6 BRA `(.L_x_114) ;  /* 0x000000000070e947 */ /* 0x002fec0003800000 */
        /* <DEDUP_REMOVED lines=9> */
[----:B------:R-:W-:Y:S04]  /*8a30*/  SHF.L.U32 R5, R154, 0x1f, RZ ;  /* 0x0000001f9a057819 */ /* 0x000fe800000006ff */
[----:B------:R-:W1:Y:S02]  /*8a40*/  SYNCS.PHASECHK.TRANS64.TRYWAIT P0, [R6+URZ+0x30], R5 ;  /* 0x00003005060075a7 */ /* 0x000e6400080011ff */
[----:B-1----:R-:W-:Y:S05]  /*8a50*/  @!P0 BRA `(.L_x_117) ;  /* 0x0000003400148947 */ /* 0x002fea0003800000 */
.L_x_116:
[----:B------:R-:W-:Y:S05]  /*8a60*/  BSYNC B0 ;  /* 0x0000000000007941 */ /* 0x000fea0003800000 */
.L_x_115:
[----:B------:R-:W-:Y:S01]  /*8a70*/  ISETP.NE.AND P0, PT, R83, RZ, PT ;  /* 0x000000ff5300720c */ /* 0x000fe20003f05270 */
[----:B------:R-:W-:Y:S11]  /*8a80*/  VIADD R75, R75, 0x1 ;  /* 0x000000014b4b7836 */ /* 0x000ff60000000000 */
[----:B------:R-:W-:Y:S01]  /*8a90*/  @!UPT UIADD3 URZ, UPT, UPT, URZ, URZ, URZ ;  /* 0x000000fffffff290 */ /* 0x000fe2000fffe0ff */
[----:B------:R2:W3:Y:S01]  /*8aa0*/  @P0 LDS.128 R76, [R4+UR44+0x400] ;  /* 0x0004002c044c0984 */ /* 0x0004e20008000c00 */
[C---:B-1----:R-:W-:Y:S03]  /*8ab0*/  @P0 IADD3 R5, PT, PT, R96.reuse, R2, RZ ;  /* 0x0000000260050210 */ /* 0x042fe60007ffe0ff */
[----:B------:R1:W4:Y:S04]  /*8ac0*/  @P0 LDS.128 R84, [R3+0x400] ;  /* 0x0004000003540984 */ /* 0x0003280000000c00 */
[----:B------:R5:W3:Y:S04]  /*8ad0*/  @P0 LDS.128 R92, [R2+0x400] ;  /* 0x00040000025c0984 */ /* 0x000ae80000000c00 */
[----:B------:R3:W3:Y:S04]  /*8ae0*/  @P0 LDS.128 R100, [R5+0x400] ;  /* 0x0004000005640984 */ /* 0x0006e80000000c00 */
[----:B------:R3:W3:Y:S01]  /*8af0*/  @P0 LDS.128 R108, [R0+0x400] ;  /* 0x00040000006c0984 */ /* 0x0006e20000000c00 */
[--C-:B--2---:R-:W-:Y:S02]  /*8b00*/  @P0 IMAD.IADD R4, R81, 0x1, R0.reuse ;  /* 0x0000000151040824 */ /* 0x104fe400078e0200 */
[C---:B-1----:R-:W-:Y:S03]  /*8b10*/  @P0 IMAD.IADD R3, R96.reuse, 0x1, R0 ;  /* 0x0000000160030824 */ /* 0x042fe600078e0200 */
[----:B------:R1:W2:Y:S01]  /*8b20*/  @P0 LDS.128 R124, [R4+0x400] ;  /* 0x00040000047c0984 */ /* 0x0002a20000000c00 */
[----:B-----5:R-:W-:Y:S03]  /*8b30*/  @P0 IADD3 R2, PT, PT, R96, R4, RZ ;  /* 0x0000000460020210 */ /* 0x020fe60007ffe0ff */
[----:B------:R1:W1:Y:S04]  /*8b40*/  @P0 LDS.128 R116, [R3+0x400] ;  /* 0x0004000003740984 */ /* 0x0002680000000c00 */
[----:B------:R1:W1:Y:S02]  /*8b50*/  @P0 LDS.128 R132, [R2+0x400] ;  /* 0x0004000002840984 */ /* 0x0002640000000c00 */
.L_x_114:
[----:B------:R-:W-:Y:S05]  /*8b60*/  BSYNC B1 ;  /* 0x0000000000017941 */ /* 0x000fea0003800000 */
.L_x_113:
[----:B---3--:R-:W-:Y:S05]  /*8b70*/  VIADD R0, R71, 0x80 ;  /* 0x0000008047007836 */ /* 0x008fea0000000000 */
[----:B------:R-:W-:Y:S04]  /*8b80*/  SHF.R.U32.HI R0, RZ, 0x15, R0 ;  /* 0x00000015ff007819 */ /* 0x000fe80000011600 */
[----:B------:R-:W-:Y:S11]  /*8b90*/  LOP3.LUT P0, RZ, R0, 0x3, R143, 0x48, !PT ;  /* 0x0000000300ff7812 */ /* 0x000ff6000780488f */
[----:B------:R-:W-:Y:S02]  /*8ba0*/  @!UPT UIADD3 URZ, UPT, UPT, URZ, URZ, URZ ;  /* 0x000000fffffff290 */ /* 0x000fe4000fffe0ff */
[----:B------:R-:W-:Y:S05]  /*8bb0*/  @!P0 BRA `(.L_x_118) ;  /* 0x0000000000408947 */ /* 0x000fea0003800000 */
[----:B------:R-:W3:Y:S01]  /*8bc0*/  LDCU.64 UR8, c[0x4][0x70] ;  /* 0x01000e00ff0877ac */ /* 0x000ee20008000a00 */
[----:B-1----:R-:W-:Y:S01]  /*8bd0*/  MOV R3, 0x0 ;  /* 0x0000000000037802 */ /* 0x002fe20000000f00 */
[----:B------:R-:W-:Y:S02]  /*8be0*/  HFMA2 R12, -RZ, RZ, 0, 5.9604644775390625e-08 ;  /* 0x00000001ff0c7431 */ /* 0x000fe400000001ff */
[----:B------:R-:W-:Y:S02]  /*8bf0*/  IMAD.MOV.U32 R8, RZ, RZ, 0x192 ;  /* 0x00000192ff087424 */ /* 0x000fe400078e00ff */
[----:B------:R-:W-:Y:S01]  /*8c00*/  IMAD.MOV.U32 R13, RZ, RZ, RZ ;  /* 0x000000ffff0d7224 */ /* 0x000fe200078e00ff */
[----:B------:R-:W1:Y:S01]  /*8c10*/  LDCU.64 UR6, c[0x4][0x78] ;  /* 0x01000f00ff0677ac */ /* 0x000e620008000a00 */
[----:B------:R-:W2:Y:S01]  /*8c20*/  LDC.64 R2, c[0x4][R3] ;  /* 0x0100000003027b82 */ /* 0x000ea20000000a00 */
[----:B------:R-:W5:Y:S01]  /*8c30*/  LDCU.64 UR4, c[0x4][0x10] ;  /* 0x01000200ff0477ac */ /* 0x000f620008000a00 */
[----:B---3--:R-:W-:Y:S01]  /*8c40*/  MOV R5, UR9 ;  /* 0x0000000900057c02 */ /* 0x008fe20008000f00 */
[----:B------:R-:W-:Y:S01]  /*8c50*/  IMAD.U32 R4, RZ, RZ, UR8 ;  /* 0x00000008ff047e24 */ /* 0x000fe2000f8e00ff */
[----:B-1----:R-:W-:Y:S01]  /*8c60*/  MOV R7, UR7 ;  /* 0x0000000700077c02 */ /* 0x002fe20008000f00 */
[----:B------:R-:W-:Y:S01]  /*8c70*/  IMAD.U32 R6, RZ, RZ, UR6 ;  /* 0x00000006ff067e24 */ /* 0x000fe2000f8e00ff */
[----:B-----5:R-:W-:Y:S01]  /*8c80*/  MOV R11, UR5 ;  /* 0x00000005000b7c02 */ /* 0x020fe20008000f00 */
[----:B------:R-:W-:Y:S02]  /*8c90*/  IMAD.U32 R10, RZ, RZ, UR4 ;  /* 0x00000004ff0a7e24 */ /* 0x000fe4000f8e00ff */
[----:B------:R-:W-:Y:S07]  /*8ca0*/  LEPC R20, `(.L_x_118) ;  /* 0x000000001014794e */ /* 0x000fee0000000000 */
[----:B--2-4-:R-:W-:Y:S05]  /*8cb0*/  CALL.ABS.NOINC R2 ;  /* 0x0000000002007343 */ /* 0x014fea0003c00000 */
.L_x_118:
[----:B------:R-:W-:Y:S05]  /*8cc0*/  WARPSYNC.ALL ;  /* 0x0000000000007948 */ /* 0x000fea0003800000 */
[----:B------:R-:W-:Y:S01]  /*8cd0*/  R2UR UR4, R71 ;  /* 0x00000000470472ca */ /* 0x000fe200000e0000 */
[--C-:B-1----:R-:W-:Y:S01]  /*8ce0*/  HADD2.F32 R3, -RZ, R76.reuse.H0_H0 ;  /* 0x2000004cff037230 */ /* 0x102fe20000004100 */
[----:B------:R-:W-:Y:S01]  /*8cf0*/  ISETP.NE.AND P6, PT, R158, RZ, PT ;  /* 0x000000ff9e00720c */ /* 0x000fe20003fc5270 */
[----:B------:R-:W-:Y:S01]  /*8d00*/  HADD2.F32 R72, -RZ, R79.H1_H1 ;  /* 0x3000004fff487230 */ /* 0x000fe20000004100 */
[----:B------:R-:W-:Y:S01]  /*8d10*/  ISETP.NE.AND P0, PT, R157, RZ, PT ;  /* 0x000000ff9d00720c */ /* 0x000fe20003f05270 */
[----:B------:R-:W-:Y:S08]  /*8d20*/  BSSY.RECONVERGENT B0, `(.L_x_119) ;  /* 0x0000100000007945 */ /* 0x000ff00003800200 */
[----:B------:R-:W1:Y:S02]  /*8d30*/  LDTM.x64 R4, tmem[UR4+0x80] ;  /* 0x00008004000479ee */ /* 0x000e640008340000 */
[C---:B-1----:R-:W-:Y:S01]  /*8d40*/  FMUL R0, R70.reuse, R4 ;  /* 0x0000000446007220 */ /* 0x042fe20000400000 */
        /* <DEDUP_REMOVED lines=19> */
[----:B------:R-:W-:Y:S01]  /*8e80*/  FMUL R5, R70, R11 ;  /* 0x0000000b46057220 */ /* 0x000fe20000400000 */
[C---:B------:R-:W-:Y:S01]  /*8e90*/  FFMA R0, R73.reuse, R6, R0 ;  /* 0x0000000649007223 */ /* 0x040fe20000000000 */
[--C-:B----4-:R-:W-:Y:S02]  /*8ea0*/  HADD2.F32 R7, -RZ, R84.reuse.H0_H0 ;  /* 0x20000054ff077230 */ /* 0x110fe40000004100 */
[C---:B------:R-:W-:Y:S01]  /*8eb0*/  FFMA R2, R73.reuse, R8, R2 ;  /* 0x0000000849027223 */ /* 0x040fe20000000002 */
[----:B------:R-:W-:Y:S01]  /*8ec0*/  FFMA R5, R73, R72, R5 ;  /* 0x0000004849057223 */ /* 0x000fe20000000005 */
[----:B------:R-:W-:Y:S01]  /*8ed0*/  HADD2.F32 R8, -RZ, R84.H1_H1 ;  /* 0x30000054ff087230 */ /* 0x000fe20000004100 */
[----:B------:R-:W-:Y:S01]  /*8ee0*/  F2FP.F16.F32.PACK_AB R90, R0, R4 ;  /* 0x00000004005a723e */ /* 0x000fe200000000ff */
[C---:B------:R-:W-:Y:S01]  /*8ef0*/  FMUL R3, R70.reuse, R12 ;  /* 0x0000000c46037220 */ /* 0x040fe20000400000 */
[C---:B------:R-:W-:Y:S01]  /*8f00*/  FMUL R6, R70.reuse, R13 ;  /* 0x0000000d46067220 */ /* 0x040fe20000400000 */
[----:B------:R-:W-:Y:S01]  /*8f10*/  F2FP.F16.F32.PACK_AB R91, R5, R2 ;  /* 0x00000002055b723e */ /* 0x000fe200000000ff */
[C---:B------:R-:W-:Y:S01]  /*8f20*/  FMUL R4, R70.reuse, R16 ;  /* 0x0000001046047220 */ /* 0x040fe20000400000 */
[C---:B------:R-:W-:Y:S01]  /*8f30*/  FFMA R3, R73.reuse, R7, R3 ;  /* 0x0000000749037223 */ /* 0x040fe20000000003 */
[C---:B------:R-:W-:Y:S01]  /*8f40*/  FFMA R6, R73.reuse, R8, R6 ;  /* 0x0000000849067223 */ /* 0x040fe20000000006 */
[--C-:B------:R-:W-:Y:S01]  /*8f50*/  HADD2.F32 R72, -RZ, R85.reuse.H0_H0 ;  /* 0x20000055ff487230 */ /* 0x100fe20000004100 */
[----:B------:R-:W-:Y:S01]  /*8f60*/  STS.128 [R160+UR44+0x8400], R88 ;  /* 0x00840058a0007988 */ /* 0x000fe20008000c2c */
[C---:B------:R-:W-:Y:S01]  /*8f70*/  FMUL R16, R70.reuse, R27 ;  /* 0x0000001b46107220 */ /* 0x040fe20000400000 */
[C---:B------:R-:W-:Y:S01]  /*8f80*/  FMUL R27, R70.reuse, R38 ;  /* 0x00000026461b7220 */ /* 0x040fe20000400000 */
[C---:B------:R-:W-:Y:S01]  /*8f90*/  FMUL R38, R70.reuse, R49 ;  /* 0x0000003146267220 */ /* 0x040fe20000400000 */
[----:B------:R-:W-:Y:S01]  /*8fa0*/  FMUL R49, R70, R60 ;  /* 0x0000003c46317220 */ /* 0x000fe20000400000 */
[----:B------:R-:W-:Y:S01]  /*8fb0*/  F2FP.F16.F32.PACK_AB R60, R6, R3 ;  /* 0x00000003063c723e */ /* 0x000fe200000000ff */
[----:B------:R-:W-:Y:S02]  /*8fc0*/  HADD2.F32 R3, -RZ, R85.H1_H1 ;  /* 0x30000055ff037230 */ /* 0x000fe40000004100 */
[C---:B------:R-:W-:Y:S01]  /*8fd0*/  FMUL R0, R70.reuse, R14 ;  /* 0x0000000e46007220 */ /* 0x040fe20000400000 */
[--C-:B------:R-:W-:Y:S02]  /*8fe0*/  HADD2.F32 R6, -RZ, R86.reuse.H0_H0 ;  /* 0x20000056ff067230 */ /* 0x100fe40000004100 */
[C---:B------:R-:W-:Y:S01]  /*8ff0*/  FMUL R2, R70.reuse, R15 ;  /* 0x0000000f46027220 */ /* 0x040fe20000400000 */
[C---:B------:R-:W-:Y:S01]  /*9000*/  FMUL R13, R70.reuse, R24 ;  /* 0x00000018460d7220 */ /* 0x040fe20000400000 */
[C---:B------:R-:W-:Y:S01]  /*9010*/  FFMA R0, R73.reuse, R72, R0 ;  /* 0x0000004849007223 */ /* 0x040fe20000000000 */
[C---:B------:R-:W-:Y:S01]  /*9020*/  FMUL R5, R70.reuse, R17 ;  /* 0x0000001146057220 */ /* 0x040fe20000400000 */
[C---:B------:R-:W-:Y:S01]  /*9030*/  FFMA R2, R73.reuse, R3, R2 ;  /* 0x0000000349027223 */ /* 0x040fe20000000002 */
[----:B------:R-:W-:Y:S02]  /*9040*/  HADD2.F32 R3, -RZ, R93.H0_H0 ;  /* 0x2000005dff037230 */ /* 0x000fe40000004100 */
[C---:B------:R-:W-:Y:S01]  /*9050*/  FMUL R14, R70.reuse, R25 ;  /* 0x00000019460e7220 */ /* 0x040fe20000400000 */
        /* <DEDUP_REMOVED lines=9> */
[----:B------:R-:W-:Y:S02]  /*90f0*/  HADD2.F32 R57, -RZ, R86.H1_H1 ;  /* 0x30000056ff397230 */ /* 0x000fe40000004100 */
[C---:B------:R-:W-:Y:S01]  /*9100*/  FMUL R37, R70.reuse, R48 ;  /* 0x0000003046257220 */ /* 0x040fe20000400000 */
[C---:B------:R-:W-:Y:S01]  /*9110*/  FMUL R39, R70.reuse, R50 ;  /* 0x0000003246277220 */ /* 0x040fe20000400000 */
[C---:B------:R-:W-:Y:S01]  /*9120*/  FMUL R47, R70.reuse, R58 ;  /* 0x0000003a462f7220 */ /* 0x040fe20000400000 */
[--C-:B------:R-:W-:Y:S02]  /*9130*/  HADD2.F32 R58, -RZ, R87.reuse.H0_H0 ;  /* 0x20000057ff3a7230 */ /* 0x100fe40000004100 */
[C---:B------:R-:W-:Y:S01]  /*9140*/  FMUL R50, R70.reuse, R61 ;  /* 0x0000003d46327220 */ /* 0x040fe20000400000 */
[----:B------:R-:W-:Y:S01]  /*9150*/  FMUL R48, R70, R59 ;  /* 0x0000003b46307220 */ /* 0x000fe20000400000 */
[----:B------:R-:W-:Y:S01]  /*9160*/  HADD2.F32 R59, -RZ, R87.H1_H1 ;  /* 0x30000057ff3b7230 */ /* 0x000fe20000004100 */
[----:B------:R-:W-:Y:S01]  /*9170*/  F2FP.F16.F32.PACK_AB R61, R2, R0 ;  /* 0x00000000023d723e */ /* 0x000fe200000000ff */
[--C-:B------:R-:W-:Y:S02]  /*9180*/  HADD2.F32 R0, -RZ, R92.reuse.H0_H0 ;  /* 0x2000005cff007230 */ /* 0x100fe40000004100 */
[C---:B------:R-:W-:Y:S01]  /*9190*/  FMUL R7, R70.reuse, R18 ;  /* 0x0000001246077220 */ /* 0x040fe20000400000 */
[----:B------:R-:W-:Y:S02]  /*91a0*/  HADD2.F32 R2, -RZ, R92.H1_H1 ;  /* 0x3000005cff027230 */ /* 0x000fe40000004100 */
[C---:B------:R-:W-:Y:S01]  /*91b0*/  FMUL R8, R70.reuse, R19 ;  /* 0x0000001346087220 */ /* 0x040fe20000400000 */
[C---:B------:R-:W-:Y:S01]  /*91c0*/  FFMA R4, R73.reuse, R6, R4 ;  /* 0x0000000649047223 */ /* 0x040fe20000000004 */
[C---:B------:R-:W-:Y:S01]  /*91d0*/  FMUL R9, R70.reuse, R20 ;  /* 0x0000001446097220 */ /* 0x040fe20000400000 */
[C---:B------:R-:W-:Y:S01]  /*91e0*/  FFMA R5, R73.reuse, R57, R5 ;  /* 0x0000003949057223 */ /* 0x040fe20000000005 */
[C---:B------:R-:W-:Y:S01]  /*91f0*/  FFMA R7, R73.reuse, R58, R7 ;  /* 0x0000003a49077223 */ /* 0x040fe20000000007 */
[C---:B------:R-:W-:Y:S01]  /*9200*/  FMUL R10, R70.reuse, R21 ;  /* 0x00000015460a7220 */ /* 0x040fe20000400000 */
[C---:B------:R-:W-:Y:S01]  /*9210*/  FFMA R8, R73.reuse, R59, R8 ;  /* 0x0000003b49087223 */ /* 0x040fe20000000008 */
[C---:B------:R-:W-:Y:S01]  /*9220*/  FFMA R9, R73.reuse, R0, R9 ;  /* 0x0000000049097223 */ /* 0x040fe20000000009 */
[----:B------:R-:W-:Y:S02]  /*9230*/  HADD2.F32 R0, -RZ, R93.H1_H1 ;  /* 0x3000005dff007230 */ /* 0x000fe40000004100 */
[C---:B------:R-:W-:Y:S01]  /*9240*/  FMUL R11, R70.reuse, R22 ;  /* 0x00000016460b7220 */ /* 0x040fe20000400000 */
[C---:B------:R-:W-:Y:S01]  /*9250*/  FFMA R10, R73.reuse, R2, R10 ;  /* 0x00000002490a7223 */ /* 0x040fe2000000000a */
[--C-:B------:R-:W-:Y:S02]  /*9260*/  HADD2.F32 R2, -RZ, R94.reuse.H0_H0 ;  /* 0x2000005eff027230 */ /* 0x100fe40000004100 */
[C---:B------:R-:W-:Y:S01]  /*9270*/  FMUL R12, R70.reuse, R23 ;  /* 0x00000017460c7220 */ /* 0x040fe20000400000 */
[C---:B------:R-:W-:Y:S01]  /*9280*/  FFMA R11, R73.reuse, R3, R11 ;  /* 0x00000003490b7223 */ /* 0x040fe2000000000b */
[--C-:B------:R-:W-:Y:S02]  /*9290*/  HADD2.F32 R3, -RZ, R95.reuse.H0_H0 ;  /* 0x2000005fff037230 */ /* 0x100fe40000004100 */
[C---:B------:R-:W-:Y:S01]  /*92a0*/  FMUL R18, R70.reuse, R29 ;  /* 0x0000001d46127220 */ /* 0x040fe20000400000 */
[C---:B------:R-:W-:Y:S01]  /*92b0*/  FFMA R12, R73.reuse, R0, R12 ;  /* 0x00000000490c7223 */ /* 0x040fe2000000000c */
[----:B------:R-:W-:Y:S02]  /*92c0*/  HADD2.F32 R0, -RZ, R94.H1_H1 ;  /* 0x3000005eff007230 */ /* 0x000fe40000004100 */
[C---:B------:R-:W-:Y:S01]  /*92d0*/  FFMA R13, R73.reuse, R2, R13 ;  /* 0x00000002490d7223 */ /* 0x040fe2000000000d */
[----:B------:R-:W-:Y:S02]  /*92e0*/  HADD2.F32 R2, -RZ, R95.H1_H1 ;  /* 0x3000005fff027230 */ /* 0x000fe40000004100 */
[C---:B------:R-:W-:Y:S01]  /*92f0*/  FMUL R19, R70.reuse, R30 ;  /* 0x0000001e46137220 */ /* 0x040fe20000400000 */
[C---:B------:R-:W-:Y:S01]  /*9300*/  FMUL R29, R70.reuse, R40 ;  /* 0x00000028461d7220 */ /* 0x040fe20000400000 */
[C---:B------:R-:W-:Y:S01]  /*9310*/  FFMA R14, R73.reuse, R0, R14 ;  /* 0x00000000490e7223 */ /* 0x040fe2000000000e */
[--C-:B------:R-:W-:Y:S02]  /*9320*/  HADD2.F32 R0, -RZ, R100.reuse.H0_H0 ;  /* 0x20000064ff007230 */ /* 0x100fe40000004100 */
[C---:B------:R-:W-:Y:S01]  /*9330*/  FFMA R15, R73.reuse, R3, R15 ;  /* 0x00000003490f7223 */ /* 0x040fe2000000000f */
[----:B------:R-:W-:Y:S02]  /*9340*/  HADD2.F32 R3, -RZ, R101.H0_H0 ;  /* 0x20000065ff037230 */ /* 0x000fe40000004100 */
[----:B------:R-:W-:Y:S01]  /*9350*/  FFMA R16, R73, R2, R16 ;  /* 0x0000000249107223 */ /* 0x000fe20000000010 */
[----:B------:R-:W-:Y:S02]  /*9360*/  HADD2.F32 R2, -RZ, R100.H1_H1 ;  /* 0x30000064ff027230 */ /* 0x000fe40000004100 */
[C---:B------:R-:W-:Y:S01]  /*9370*/  FMUL R30, R70.reuse, R41 ;  /* 0x00000029461e7220 */ /* 0x040fe20000400000 */
[C---:B------:R-:W-:Y:S01]  /*9380*/  FMUL R40, R70.reuse, R51 ;  /* 0x0000003346287220 */ /* 0x040fe20000400000 */
[C---:B------:R-:W-:Y:S01]  /*9390*/  FMUL R41, R70.reuse, R52 ;  /* 0x0000003446297220 */ /* 0x040fe20000400000 */
[C---:B------:R-:W-:Y:S01]  /*93a0*/  FMUL R51, R70.reuse, R62 ;  /* 0x0000003e46337220 */ /* 0x040fe20000400000 */
[----:B------:R-:W-:Y:S01]  /*93b0*/  FMUL R52, R70, R63 ;  /* 0x0000003f46347220 */ /* 0x000fe20000400000 */
[----:B------:R-:W-:Y:S01]  /*93c0*/  F2FP.F16.F32.PACK_AB R62, R5, R4 ;  /* 0x00000004053e723e */ /* 0x000fe200000000ff */
[--C-:B------:R-:W-:Y:S01]  /*93d0*/  HADD2.F32 R4, -RZ, R103.reuse.H0_H0 ;  /* 0x20000067ff047230 */ /* 0x100fe20000004100 */
[----:B------:R-:W-:Y:S01]  /*93e0*/  F2FP.F16.F32.PACK_AB R63, R8, R7 ;  /* 0x00000007083f723e */ /* 0x000fe200000000ff */
[----:B------:R-:W-:Y:S02]  /*93f0*/  HADD2.F32 R5, -RZ, R103.H1_H1 ;  /* 0x30000067ff057230 */ /* 0x000fe40000004100 */
[C---:B------:R-:W-:Y:S01]  /*9400*/  FFMA R17, R73.reuse, R0, R17 ;  /* 0x0000000049117223 */ /* 0x040fe20000000011 */
[----:B------:R-:W-:Y:S02]  /*9410*/  HADD2.F32 R0, -RZ, R101.H1_H1 ;  /* 0x30000065ff007230 */ /* 0x000fe40000004100 */
[C---:B------:R-:W-:Y:S01]  /*9420*/  FFMA R18, R73.reuse, R2, R18 ;  /* 0x0000000249127223 */ /* 0x040fe20000000012 */
[----:B------:R-:W-:Y:S01]  /*9430*/  STS.128 [R161+0x8400], R60 ;  /* 0x0084003ca1007388 */ /* 0x000fe20000000c00 */
[--C-:B------:R-:W-:Y:S02]  /*9440*/  HADD2.F32 R2, -RZ, R102.reuse.H0_H0 ;  /* 0x20000066ff027230 */ /* 0x100fe40000004100 */
[C---:B------:R-:W-:Y:S01]  /*9450*/  FFMA R19, R73.reuse, R3, R19 ;  /* 0x0000000349137223 */ /* 0x040fe20000000013 */
[----:B------:R-:W-:Y:S02]  /*9460*/  HADD2.F32 R3, -RZ, R102.H1_H1 ;  /* 0x30000066ff037230 */ /* 0x000fe40000004100 */
[C---:B------:R-:W-:Y:S01]  /*9470*/  FMUL R20, R70.reuse, R31 ;  /* 0x0000001f46147220 */ /* 0x040fe20000400000 */
[C---:B------:R-:W-:Y:S01]  /*9480*/  FMUL R21, R70.reuse, R32 ;  /* 0x0000002046157220 */ /* 0x040fe20000400000 */
[----:B------:R-:W-:Y:S01]  /*9490*/  FMUL R22, R70, R33 ;  /* 0x0000002146167220 */ /* 0x000fe20000400000 */
[----:B------:R-:W-:Y:S01]  /*94a0*/  F2FP.F16.F32.PACK_AB R8, R10, R9 ;  /* 0x000000090a08723e */ /* 0x000fe200000000ff */
[----:B------:R-:W-:Y:S01]  /*94b0*/  FMUL R23, R70, R34 ;  /* 0x0000002246177220 */ /* 0x000fe20000400000 */
[----:B------:R-:W-:Y:S01]  /*94c0*/  F2FP.F16.F32.PACK_AB R9, R12, R11 ;  /* 0x0000000b0c09723e */ /* 0x000fe200000000ff */
[C---:B------:R-:W-:Y:S01]  /*94d0*/  FFMA R20, R73.reuse, R0, R20 ;  /* 0x0000000049147223 */ /* 0x040fe20000000014 */
[--C-:B------:R-:W-:Y:S01]  /*94e0*/  HADD2.F32 R0, -RZ, R108.reuse.H0_H0 ;  /* 0x2000006cff007230 */ /* 0x100fe20000004100 */
[----:B------:R-:W-:Y:S01]  /*94f0*/  F2FP.F16.F32.PACK_AB R10, R14, R13 ;  /* 0x0000000d0e0a723e */ /* 0x000fe200000000ff */
[C---:B------:R-:W-:Y:S01]  /*9500*/  FFMA R21, R73.reuse, R2, R21 ;  /* 0x0000000249157223 */ /* 0x040fe20000000015 */
[----:B------:R-:W-:Y:S01]  /*9510*/  HADD2.F32 R2, -RZ, R108.H1_H1 ;  /* 0x3000006cff027230 */ /* 0x000fe20000004100 */
[----:B------:R-:W-:Y:S01]  /*9520*/  F2FP.F16.F32.PACK_AB R11, R16, R15 ;  /* 0x0000000f100b723e */ /* 0x000fe200000000ff */
[C---:B------:R-:W-:Y:S01]  /*9530*/  FFMA R22, R73.reuse, R3, R22 ;  /* 0x0000000349167223 */ /* 0x040fe20000000016 */
[C---:B------:R-:W-:Y:S01]  /*9540*/  FFMA R23, R73.reuse, R4, R23 ;  /* 0x0000000449177223 */ /* 0x040fe20000000017 */
[C---:B------:R-:W-:Y:S01]  /*9550*/  FFMA R24, R73.reuse, R5, R24 ;  /* 0x0000000549187223 */ /* 0x040fe20000000018 */
[----:B------:R-:W-:Y:S01]  /*9560*/  F2FP.F16.F32.PACK_AB R4, R18, R17 ;  /* 0x000000111204723e */ /* 0x000fe200000000ff */
[----:B------:R-:W-:Y:S01]  /*9570*/  STS.128 [R159+0x8400], R8 ;  /* 0x008400089f007388 */ /* 0x000fe20000000c00 */
[--C-:B------:R-:W-:Y:S01]  /*9580*/  HADD2.F32 R3, -RZ, R109.reuse.H0_H0 ;  /* 0x2000006dff037230 */ /* 0x100fe20000004100 */
[----:B------:R-:W-:Y:S01]  /*9590*/  F2FP.F16.F32.PACK_AB R5, R20, R19 ;  /* 0x000000131405723e */ /* 0x000fe200000000ff */
[C---:B------:R-:W-:Y:S01]  /*95a0*/  FFMA R25, R73.reuse, R0, R25 ;  /* 0x0000000049197223 */ /* 0x040fe20000000019 */
[----:B------:R-:W-:Y:S01]  /*95b0*/  HADD2.F32 R0, -RZ, R109.H1_H1 ;  /* 0x3000006dff007230 */ /* 0x000fe20000004100 */
[----:B------:R-:W-:Y:S01]  /*95c0*/  F2FP.F16.F32.PACK_AB R6, R22, R21 ;  /* 0x000000151606723e */ /* 0x000fe200000000ff */
[C---:B------:R-:W-:Y:S01]  /*95d0*/  FFMA R26, R73.reuse, R2, R26 ;  /* 0x00000002491a7223 */ /* 0x040fe2000000001a */
[--C-:B------:R-:W-:Y:S01]  /*95e0*/  HADD2.F32 R2, -RZ, R110.reuse.H0_H0 ;  /* 0x2000006eff027230 */ /* 0x100fe20000004100 */
[----:B------:R-:W-:Y:S01]  /*95f0*/  F2FP.F16.F32.PACK_AB R7, R24, R23 ;  /* 0x000000171807723e */ /* 0x000fe200000000ff */
[C---:B------:R-:W-:Y:S01]  /*9600*/  FFMA R27, R73.reuse, R3, R27 ;  /* 0x00000003491b7223 */ /* 0x040fe2000000001b */
[----:B------:R-:W-:Y:S02]  /*9610*/  HADD2.F32 R3, -RZ, R110.H1_H1 ;  /* 0x3000006eff037230 */ /* 0x000fe40000004100 */
[C---:B------:R-:W-:Y:S01]  /*9620*/  FFMA R28, R73.reuse, R0, R28 ;  /* 0x00000000491c7223 */ /* 0x040fe2000000001c */
[C---:B------:R-:W-:Y:S01]  /*9630*/  FFMA R29, R73.reuse, R2, R29 ;  /* 0x00000002491d7223 */ /* 0x040fe2000000001d */
[----:B------:R1:W-:Y:S01]  /*9640*/  STS.128 [R162+0x8400], R4 ;  /* 0x00840004a2007388 */ /* 0x0003e20000000c00 */
[--C-:B------:R-:W-:Y:S02]  /*9650*/  HADD2.F32 R0, -RZ, R116.reuse.H0_H0 ;  /* 0x20000074ff007230 */ /* 0x100fe40000004100 */
[C---:B------:R-:W-:Y:S01]  /*9660*/  FFMA R30, R73.reuse, R3, R30 ;  /* 0x00000003491e7223 */ /* 0x040fe2000000001e */
[----:B------:R-:W-:Y:S02]  /*9670*/  HADD2.F32 R2, -RZ, R116.H1_H1 ;  /* 0x30000074ff027230 */ /* 0x000fe40000004100 */
[C---:B------:R-:W-:Y:S01]  /*9680*/  FMUL R31, R70.reuse, R42 ;  /* 0x0000002a461f7220 */ /* 0x040fe20000400000 */
        /* <DEDUP_REMOVED lines=11> */
[----:B------:R-:W-:Y:S01]  /*9740*/  FMUL R56, R70, R67 ;  /* 0x0000004346387220 */ /* 0x000fe20000400000 */
[--C-:B-1----:R-:W-:Y:S01]  /*9750*/  HADD2.F32 R4, -RZ, R111.reuse.H0_H0 ;  /* 0x2000006fff047230 */ /* 0x102fe20000004100 */
[----:B------:R-:W-:Y:S01]  /*9760*/  F2FP.F16.F32.PACK_AB R6, R30, R29 ;  /* 0x0000001d1e06723e */ /* 0x000fe200000000ff */
[----:B------:R-:W-:Y:S03]  /*9770*/  HADD2.F32 R5, -RZ, R111.H1_H1 ;  /* 0x3000006fff057230 */ /* 0x000fe60000004100 */
[C---:B------:R-:W-:Y:S01]  /*9780*/  FFMA R31, R73.reuse, R4, R31 ;  /* 0x00000004491f7223 */ /* 0x040fe2000000001f */
[----:B------:R-:W-:Y:S01]  /*9790*/  F2FP.F16.F32.PACK_AB R4, R26, R25 ;  /* 0x000000191a04723e */ /* 0x000fe200000000ff */
[C---:B------:R-:W-:Y:S01]  /*97a0*/  FFMA R32, R73.reuse, R5, R32 ;  /* 0x0000000549207223 */ /* 0x040fe20000000020 */
[C---:B------:R-:W-:Y:S01]  /*97b0*/  FFMA R33, R73.reuse, R0, R33 ;  /* 0x0000000049217223 */ /* 0x040fe20000000021 */
[----:B------:R-:W-:Y:S02]  /*97c0*/  HADD2.F32 R0, -RZ, R117.H1_H1 ;  /* 0x30000075ff007230 */ /* 0x000fe40000004100 */
[C---:B------:R-:W-:Y:S01]  /*97d0*/  FFMA R34, R73.reuse, R2, R34 ;  /* 0x0000000249227223 */ /* 0x040fe20000000022 */
[C---:B------:R-:W-:Y:S01]  /*97e0*/  FFMA R35, R73.reuse, R3, R35 ;  /* 0x0000000349237223 */ /* 0x040fe20000000023 */
        /* <DEDUP_REMOVED lines=9> */
[----:B------:R1:W-:Y:S01]  /*9880*/  STS.128 [R151+0x8400], R4 ;  /* 0x0084000497007388 */ /* 0x0003e20000000c00 */
[----:B------:R-:W-:Y:S02]  /*9890*/  HADD2.F32 R0, -RZ, R119.H1_H1 ;  /* 0x30000077ff007230 */ /* 0x000fe40000004100 */
[C---:B------:R-:W-:Y:S01]  /*98a0*/  FFMA R39, R73.reuse, R3, R39 ;  /* 0x0000000349277223 */ /* 0x040fe20000000027 */
[--C-:B--2---:R-:W-:Y:S01]  /*98b0*/  HADD2.F32 R2, -RZ, R124.reuse.H0_H0 ;  /* 0x2000007cff027230 */ /* 0x104fe20000004100 */
[----:B------:R-:W-:Y:S01]  /*98c0*/  F2FP.F16.F32.PACK_AB R9, R36, R35 ;  /* 0x000000232409723e */ /* 0x000fe200000000ff */
[----:B------:R-:W-:Y:S02]  /*98d0*/  HADD2.F32 R3, -RZ, R124.H1_H1 ;  /* 0x3000007cff037230 */ /* 0x000fe40000004100 */
[C---:B------:R-:W-:Y:S01]  /*98e0*/  FFMA R40, R73.reuse, R0, R40 ;  /* 0x0000000049287223 */ /* 0x040fe20000000028 */
[--C-:B------:R-:W-:Y:S02]  /*98f0*/  HADD2.F32 R0, -RZ, R125.reuse.H0_H0 ;  /* 0x2000007dff007230 */ /* 0x100fe40000004100 */
[C---:B------:R-:W-:Y:S01]  /*9900*/  FFMA R41, R73.reuse, R2, R41 ;  /* 0x0000000249297223 */ /* 0x040fe20000000029 */
[----:B------:R-:W-:Y:S02]  /*9910*/  HADD2.F32 R2, -RZ, R125.H1_H1 ;  /* 0x3000007dff027230 */ /* 0x000fe40000004100 */
[C---:B------:R-:W-:Y:S01]  /*9920*/  FFMA R42, R73.reuse, R3, R42 ;  /* 0x00000003492a7223 */ /* 0x040fe2000000002a */
[--C-:B------:R-:W-:Y:S02]  /*9930*/  HADD2.F32 R3, -RZ, R127.reuse.H0_H0 ;  /* 0x2000007fff037230 */ /* 0x100fe40000004100 */
[C---:B------:R-:W-:Y:S01]  /*9940*/  FFMA R43, R73.reuse, R0, R43 ;  /* 0x00000000492b7223 */ /* 0x040fe2000000002b */
[--C-:B------:R-:W-:Y:S02]  /*9950*/  HADD2.F32 R0, -RZ, R126.reuse.H0_H0 ;  /* 0x2000007eff007230 */ /* 0x100fe40000004100 */
[C---:B------:R-:W-:Y:S01]  /*9960*/  FFMA R44, R73.reuse, R2, R44 ;  /* 0x00000002492c7223 */ /* 0x040fe2000000002c */
[----:B------:R-:W-:Y:S01]  /*9970*/  HADD2.F32 R2, -RZ, R126.H1_H1 ;  /* 0x3000007eff027230 */ /* 0x000fe20000004100 */
[----:B------:R-:W-:Y:S01]  /*9980*/  F2FP.F16.F32.PACK_AB R10, R38, R37 ;  /* 0x00000025260a723e */ /* 0x000fe200000000ff */
        /* <DEDUP_REMOVED lines=9> */
[--C-:B------:R-:W-:Y:S01]  /*9a20*/  HADD2.F32 R3, -RZ, R133.reuse.H0_H0 ;  /* 0x20000085ff037230 */ /* 0x100fe20000004100 */
[----:B------:R2:W-:Y:S01]  /*9a30*/  STS.128 [R164+0x8400], R8 ;  /* 0x00840008a4007388 */ /* 0x0005e20000000c00 */
[C---:B------:R-:W-:Y:S01]  /*9a40*/  FFMA R49, R73.reuse, R2, R49 ;  /* 0x0000000249317223 */ /* 0x040fe20000000031 */
[C---:B------:R-:W-:Y:S01]  /*9a50*/  FFMA R50, R73.reuse, R0, R50 ;  /* 0x0000000049327223 */ /* 0x040fe20000000032 */
[----:B------:R-:W-:Y:S02]  /*9a60*/  HADD2.F32 R0, -RZ, R133.H1_H1 ;  /* 0x30000085ff007230 */ /* 0x000fe40000004100 */
[C---:B------:R-:W-:Y:S01]  /*9a70*/  FFMA R51, R73.reuse, R3, R51 ;  /* 0x0000000349337223 */ /* 0x040fe20000000033 */
[--C-:B------:R-:W-:Y:S01]  /*9a80*/  HADD2.F32 R2, -RZ, R134.reuse.H0_H0 ;  /* 0x20000086ff027230 */ /* 0x100fe20000004100 */
[----:B------:R-:W-:Y:S01]  /*9a90*/  F2FP.F16.F32.PACK_AB R13, R44, R43 ;  /* 0x0000002b2c0d723e */ /* 0x000fe200000000ff */
[----:B------:R-:W-:Y:S02]  /*9aa0*/  HADD2.F32 R3, -RZ, R134.H1_H1 ;  /* 0x30000086ff037230 */ /* 0x000fe40000004100 */
[C---:B------:R-:W-:Y:S01]  /*9ab0*/  FFMA R52, R73.reuse, R0, R52 ;  /* 0x0000000049347223 */ /* 0x040fe20000000034 */
[--C-:B-1----:R-:W-:Y:S01]  /*9ac0*/  HADD2.F32 R4, -RZ, R135.reuse.H0_H0 ;  /* 0x20000087ff047230 */ /* 0x102fe20000004100 */
[----:B------:R-:W-:Y:S01]  /*9ad0*/  F2FP.F16.F32.PACK_AB R14, R46, R45 ;  /* 0x0000002d2e0e723e */ /* 0x000fe200000000ff */
[----:B------:R-:W-:Y:S01]  /*9ae0*/  HADD2.F32 R5, -RZ, R135.H1_H1 ;  /* 0x30000087ff057230 */ /* 0x000fe20000004100 */
[----:B------:R-:W-:Y:S01]  /*9af0*/  F2FP.F16.F32.PACK_AB R15, R48, R47 ;  /* 0x0000002f300f723e */ /* 0x000fe200000000ff */
[C---:B------:R-:W-:Y:S01]  /*9b00*/  FFMA R53, R73.reuse, R2, R53 ;  /* 0x0000000249357223 */ /* 0x040fe20000000035 */
[C---:B------:R-:W-:Y:S01]  /*9b10*/  FFMA R54, R73.reuse, R3, R54 ;  /* 0x0000000349367223 */ /* 0x040fe20000000036 */
[C---:B------:R-:W-:Y:S01]  /*9b20*/  FFMA R55, R73.reuse, R4, R55 ;  /* 0x0000000449377223 */ /* 0x040fe20000000037 */
[----:B------:R-:W-:Y:S01]  /*9b30*/  FFMA R56, R73, R5, R56 ;  /* 0x0000000549387223 */ /* 0x000fe20000000038 */
[----:B------:R2:W-:Y:S01]  /*9b40*/  STS.128 [R150+0x8400], R12 ;  /* 0x0084000c96007388 */ /* 0x0005e20000000c00 */
[----:B------:R-:W-:Y:S02]  /*9b50*/  F2FP.F16.F32.PACK_AB R4, R50, R49 ;  /* 0x000000313204723e */ /* 0x000fe400000000ff */
[----:B------:R-:W-:Y:S02]  /*9b60*/  F2FP.F16.F32.PACK_AB R5, R52, R51 ;  /* 0x000000333405723e */ /* 0x000fe400000000ff */
[----:B------:R-:W-:Y:S02]  /*9b70*/  F2FP.F16.F32.PACK_AB R6, R54, R53 ;  /* 0x000000353606723e */ /* 0x000fe400000000ff */
[----:B------:R-:W-:Y:S02]  /*9b80*/  F2FP.F16.F32.PACK_AB R7, R56, R55 ;  /* 0x000000373807723e */ /* 0x000fe400000000ff */
[----:B------:R-:W-:Y:S02]  /*9b90*/  MOV R0, UR45 ;  /* 0x0000002d00007c02 */ /* 0x000fe40008000f00 */
[----:B------:R-:W-:Y:S01]  /*9ba0*/  LEA R3, R75, UR44, 0x3 ;  /* 0x0000002c4b037c11 */ /* 0x000fe2000f8e18ff */
[----:B------:R2:W-:Y:S01]  /*9bb0*/  STS.128 [R163+0x8400], R4 ;  /* 0x00840004a3007388 */ /* 0x0005e20000000c00 */
[----:B------:R-:W-:Y:S02]  /*9bc0*/  @P6 LEA R0, R0, UR44, 0x3 ;  /* 0x0000002c00006c11 */ /* 0x000fe4000f8e18ff */
[----:B------:R-:W-:Y:S02]  /*9bd0*/  @P6 SHF.L.U32 R2, R154, 0x1f, RZ ;  /* 0x0000001f9a026819 */ /* 0x000fe400000006ff */
[----:B------:R-:W-:Y:S01]  /*9be0*/  @P6 IADD3 R0, PT, PT, R0, 0x50, RZ ;  /* 0x0000005000006810 */ /* 0x000fe20007ffe0ff */
[----:B------:R-:W-:Y:S01]  /*9bf0*/  @!PT LDS RZ, [RZ] ;  /* 0x00000000fffff984 */ /* 0x000fe20000000800 */
[----:B------:R-:W-:Y:S01]  /*9c00*/  @!PT LDS RZ, [RZ] ;  /* 0x00000000fffff984 */ /* 0x000fe20000000800 */
[----:B------:R-:W-:Y:S01]  /*9c10*/  @!PT LDS RZ, [RZ] ;  /* 0x00000000fffff984 */ /* 0x000fe20000000800 */
[----:B------:R-:W-:Y:S01]  /*9c20*/  @!PT LDS RZ, [RZ] ;  /* 0x00000000fffff984 */ /* 0x000fe20000000800 */
[----:B------:R1:W-:Y:S06]  /*9c30*/  MEMBAR.ALL.CTA ;  /* 0x0000000000007992 */ /* 0x0003ec0000008000 */
[----:B-1----:R-:W1:Y:S01]  /*9c40*/  FENCE.VIEW.ASYNC.S ;  /* 0x00000000000073c6 */ /* 0x002e620000000000 */
[----:B------:R-:W-:Y:S01]  /*9c50*/  @P6 PRMT R0, R165, 0x654, R0 ;  /* 0x00000654a5006816 */ /* 0x000fe20000000000 */
[----:B-1----:R-:W-:Y:S06]  /*9c60*/  BAR.SYNC.DEFER_BLOCKING 0x1, 0x80 ;  /* 0x0042000000007b1d */ /* 0x002fec0000010000 */
        /* <DEDUP_REMOVED lines=11> */
.L_x_120:
[----:B------:R-:W-:Y:S05]  /*9d20*/  BSYNC.RECONVERGENT B0 ;  /* 0x0000000000007941 */ /* 0x000fea0003800200 */
.L_x_119:
[----:B------:R-:W-:Y:S01]  /*9d30*/  BAR.SYNC.DEFER_BLOCKING 0x1, 0x80 ;  /* 0x0042000000007b1d */ /* 0x000fe20000010000 */
[----:B------:R-:W-:Y:S04]  /*9d40*/  UIADD3 UR4, UPT, UPT, UR45, 0x1, URZ ;  /* 0x000000012d047890 */ /* 0x000fe8000fffe0ff */
[----:B------:R-:W-:Y:S04]  /*9d50*/  UISETP.NE.AND UP0, UPT, UR4, 0x4, UPT ;  /* 0x000000040400788c */ /* 0x000fe8000bf05270 */
[----:B------:R-:W-:Y:S01]  /*9d60*/  USEL UR46, UR4, URZ, UP0 ;  /* 0x000000ff042e7287 */ /* 0x000fe20008000000 */
[----:B------:R1:W-:Y:S01]  /*9d70*/  @P6 SYNCS.ARRIVE.TRANS64.RED.A1T0 RZ, [R0+URZ], RZ ;  /* 0x000000ff00ff69a7 */ /* 0x0003e200081004ff */
[----:B------:R-:W-:Y:S01]  /*9d80*/  BSSY B1, `(.L_x_121) ;  /* 0x000001f000017945 */ /* 0x000fe20003800000 */
[----:B------:R-:W3:Y:S02]  /*9d90*/  @P6 SYNCS.PHASECHK.TRANS64.TRYWAIT P0, [R3+URZ+0x30], R2 ;  /* 0x00003002030065a7 */ /* 0x000ee400080011ff */
[----:B---3--:R-:W-:Y:S01]  /*9da0*/  @P6 SEL R82, RZ, 0x1, !P0 ;  /* 0x00000001ff526807 */ /* 0x008fe20004000000 */
[----:B-1----:R-:W-:Y:S06]  /*9db0*/  @!P6 BRA `(.L_x_122) ;  /* 0x00000000006ce947 */ /* 0x002fec0003800000 */
[----:B------:R-:W-:Y:S01]  /*9dc0*/  ISETP.NE.AND P1, PT, R83, RZ, PT ;  /* 0x000000ff5300720c */ /* 0x000fe20003f25270 */
[----:B------:R-:W-:Y:S01]  /*9dd0*/  BSSY B0, `(.L_x_123) ;  /* 0x000000b000007945 */ /* 0x000fe20003800000 */
[----:B------:R-:W-:Y:S11]  /*9de0*/  ISETP.NE.AND P0, PT, R82, RZ, PT ;  /* 0x000000ff5200720c */ /* 0x000ff60003f05270 */
[----:B------:R-:W-:Y:S05]  /*9df0*/  @P1 IMAD R75, R75, 0x4000, R160 ;  /* 0x000040004b4b1824 */ /* 0x000fea00078e02a0 */
[----:B--2---:R-:W-:Y:S04]  /*9e00*/  @P1 IADD3 R4, PT, PT, R75, UR44, RZ ;  /* 0x0000002c4b041c10 */ /* 0x004fe8000fffe0ff */
[----:B------:R-:W-:Y:S01]  /*9e10*/  @P1 IADD3 R2, PT, PT, R81, R4, RZ ;  /* 0x0000000451021210 */ /* 0x000fe20007ffe0ff */
[--C-:B------:R-:W-:Y:S02]  /*9e20*/  @P1 IMAD.IADD R80, R80, 0x1, R4.reuse ;  /* 0x0000000150501824 */ /* 0x100fe400078e0204 */
[----:B------:R-:W-:Y:S01]  /*9e30*/  @P1 IMAD.IADD R4, R96, 0x1, R4 ;  /* 0x0000000160041824 */ /* 0x000fe200078e0204 */
[----:B------:R-:W-:Y:S06]  /*9e40*/  @P0 BRA `(.L_x_124) ;  /* 0x00000000000c0947 */ /* 0x000fec0003800000 */
[----:B------:R-:W-:Y:S04]  /*9e50*/  SHF.L.U32 R0, R154, 0x1f, RZ ;  /* 0x0000001f9a007819 */ /* 0x000fe800000006ff */
[----:B------:R-:W1:Y:S02]  /*9e60*/  SYNCS.PHASECHK.TRANS64.TRYWAIT P0, [R3+URZ+0x30], R0 ;  /* 0x00003000030075a7 */ /* 0x000e6400080011ff */
[----:B-1----:R-:W-:Y:S05]  /*9e70*/  @!P0 BRA `(.L_x_125) ;  /* 0x0000002000208947 */ /* 0x002fea0003800000 */
.L_x_124:
[----:B------:R-:W-:Y:S05]  /*9e80*/  BSYNC B0 ;  /* 0x0000000000007941 */ /* 0x000fea0003800000 */
.L_x_123:
[----:B------:R-:W-:Y:S11]  /*9e90*/  ISETP.NE.AND P0, PT, R83, RZ, PT ;  /* 0x000000ff5300720c */ /* 0x000ff60003f05270 */
[----:B------:R-:W-:Y:S02]  /*9ea0*/  @!UPT UIADD3 URZ, UPT, UPT, URZ, URZ, URZ ;  /* 0x000000fffffff290 */ /* 0x000fe4000fffe0ff */
[----:B------:R3:W4:Y:S01]  /*9eb0*/  @P0 LDS.128 R76, [R75+UR44+0x400] ;  /* 0x0004002c4b4c0984 */ /* 0x0007220008000c00 */
[----:B------:R-:W-:Y:S01]  /*9ec0*/  @P0 IMAD.IADD R81, R81, 0x1, R80 ;  /* 0x0000000151510824 */ /* 0x000fe200078e0250 */
[C---:B-1----:R-:W-:Y:S01]  /*9ed0*/  @P0 IADD3 R3, PT, PT, R96.reuse, R80, RZ ;  /* 0x0000005060030210 */ /* 0x042fe20007ffe0ff */
[C---:B------:R-:W-:Y:S01]  /*9ee0*/  @P0 IMAD.IADD R0, R96.reuse, 0x1, R2 ;  /* 0x0000000160000824 */ /* 0x040fe200078e0202 */
[----:B------:R3:W1:Y:S02]  /*9ef0*/  @P0 LDS.128 R84, [R4+0x400] ;  /* 0x0004000004540984 */ /* 0x0006640000000c00 */
[----:B------:R-:W-:Y:S02]  /*9f00*/  @P0 IADD3 R96, PT, PT, R96, R81, RZ ;  /* 0x0000005160600210 */ /* 0x000fe40007ffe0ff */
[----:B------:R3:W2:Y:S04]  /*9f10*/  @P0 LDS.128 R92, [R2+0x400] ;  /* 0x00040000025c0984 */ /* 0x0006a80000000c00 */
[----:B------:R3:W1:Y:S04]  /*9f20*/  @P0 LDS.128 R100, [R0+0x400] ;  /* 0x0004000000640984 */ /* 0x0006680000000c00 */
[----:B------:R3:W1:Y:S04]  /*9f30*/  @P0 LDS.128 R108, [R80+0x400] ;  /* 0x00040000506c0984 */ /* 0x0006680000000c00 */
[----:B------:R3:W1:Y:S04]  /*9f40*/  @P0 LDS.128 R116, [R3+0x400] ;  /* 0x0004000003740984 */ /* 0x0006680000000c00 */
[----:B------:R3:W1:Y:S04]  /*9f50*/  @P0 LDS.128 R124, [R81+0x400] ;  /* 0x00040000517c0984 */ /* 0x0006680000000c00 */
[----:B------:R3:W1:Y:S02]  /*9f60*/  @P0 LDS.128 R132, [R96+0x400] ;  /* 0x0004000060840984 */ /* 0x0006640000000c00 */
.L_x_122:
[----:B------:R-:W-:Y:S05]  /*9f70*/  BSYNC B1 ;  /* 0x0000000000017941 */ /* 0x000fea0003800000 */
.L_x_121:
[----:B---3--:R-:W-:Y:S05]  /*9f80*/  VIADD R0, R71, 0xc0 ;  /* 0x000000c047007836 */ /* 0x008fea0000000000 */
[----:B------:R-:W-:Y:S04]  /*9f90*/  SHF.R.U32.HI R0, RZ, 0x15, R0 ;  /* 0x00000015ff007819 */ /* 0x000fe80000011600 */
[----:B------:R-:W-:Y:S11]  /*9fa0*/  LOP3.LUT P0, RZ, R0, 0x3, R143, 0x48, !PT ;  /* 0x0000000300ff7812 */ /* 0x000ff6000780488f */
[----:B------:R-:W-:Y:S02]  /*9fb0*/  @!UPT UIADD3 URZ, UPT, UPT, URZ, URZ, URZ ;  /* 0x000000fffffff290 */ /* 0x000fe4000fffe0ff */
[----:B------:R-:W-:Y:S05]  /*9fc0*/  @!P0 BRA `(.L_x_126) ;  /* 0x0000000000408947 */ /* 0x000fea0003800000 */
[----:B------:R-:W3:Y:S01]  /*9fd0*/  LDCU.64 UR8, c[0x4][0x70] ;  /* 0x01000e00ff0877ac */ /* 0x000ee20008000a00 */
[----:B------:R-:W-:Y:S01]  /*9fe0*/  MOV R3, 0x0 ;  /* 0x0000000000037802 */ /* 0x000fe20000000f00 */
[----:B--2---:R-:W-:Y:S02]  /*9ff0*/  HFMA2 R12, -RZ, RZ, 0, 5.9604644775390625e-08 ;  /* 0x00000001ff0c7431 */ /* 0x004fe400000001ff */
[----:B------:R-:W-:Y:S02]  /*a000*/  IMAD.MOV.U32 R8, RZ, RZ, 0x192 ;  /* 0x00000192ff087424 */ /* 0x000fe400078e00ff */
[----:B------:R-:W-:Y:S01]  /*a010*/  IMAD.MOV.U32 R13, RZ, RZ, RZ ;  /* 0x000000ffff0d7224 */ /* 0x000fe200078e00ff */
[----:B------:R-:W2:Y:S01]  /*a020*/  LDCU.64 UR6, c[0x4][0x78] ;  /* 0x01000f00ff0677ac */ /* 0x000ea20008000a00 */
[----:B------:R-:W1:Y:S01]  /*a030*/  LDC.64 R2, c[0x4][R3] ;  /* 0x0100000003027b82 */ /* 0x000e620000000a00 */
[----:B------:R-:W5:Y:S01]  /*a040*/  LDCU.64 UR4, c[0x4][0x10] ;  /* 0x01000200ff0477ac */ /* 0x000f620008000a00 */
[----:B---3--:R-:W-:Y:S01]  /*a050*/  MOV R5, UR9 ;  /* 0x0000000900057c02 */ /* 0x008fe20008000f00 */
[----:B------:R-:W-:Y:S01]  /*a060*/  IMAD.U32 R4, RZ, RZ, UR8 ;  /* 0x00000008ff047e24 */ /* 0x000fe2000f8e00ff */
[----:B--2---:R-:W-:Y:S01]  /*a070*/  MOV R7, UR7 ;  /* 0x0000000700077c02 */ /* 0x004fe20008000f00 */
[----:B------:R-:W-:Y:S01]  /*a080*/  IMAD.U32 R6, RZ, RZ, UR6 ;  /* 0x00000006ff067e24 */ /* 0x000fe2000f8e00ff */
[----:B-----5:R-:W-:Y:S01]  /*a090*/  MOV R11, UR5 ;  /* 0x00000005000b7c02 */ /* 0x020fe20008000f00 */
[----:B------:R-:W-:Y:S02]  /*a0a0*/  IMAD.U32 R10, RZ, RZ, UR4 ;  /* 0x00000004ff0a7e24 */ /* 0x000fe4000f8e00ff */
[----:B------:R-:W-:Y:S07]  /*a0b0*/  LEPC R20, `(.L_x_126) ;  /* 0x000000001014794e */ /* 0x000fee0000000000 */
[----:B-1--4-:R-:W-:Y:S05]  /*a0c0*/  CALL.ABS.NOINC R2 ;  /* 0x0000000002007343 */ /* 0x012fea0003c00000 */
.L_x_126:
[----:B------:R-:W-:Y:S01]  /*a0d0*/  ISETP.NE.AND P0, PT, R157, RZ, PT ;  /* 0x000000ff9d00720c */ /* 0x000fe20003f05270 */
[----:B------:R-:W-:Y:S05]  /*a0e0*/  WARPSYNC.ALL ;  /* 0x0000000000007948 */ /* 0x000fea0003800000 */
[----:B------:R-:W-:Y:S01]  /*a0f0*/  R2UR UR4, R71 ;  /* 0x00000000470472ca */ /* 0x000fe200000e0000 */
[----:B------:R-:W3:Y:S01]  /*a100*/  S2UR UR6, SR_CgaCtaId ;  /* 0x00000000000679c3 */ /* 0x000ee20000008800 */
[----:B------:R-:W-:Y:S01]  /*a110*/  R2UR UR5, R74 ;  /* 0x000000004a0572ca */ /* 0x000fe200000e0000 */
[--C-:B----4-:R-:W-:Y:S01]  /*a120*/  HADD2.F32 R71, -RZ, R76.reuse.H0_H0 ;  /* 0x2000004cff477230 */ /* 0x110fe20000004100 */
[----:B------:R-:W-:Y:S01]  /*a130*/  BSSY.RECONVERGENT B0, `(.L_x_127) ;  /* 0x00000ff000007945 */ /* 0x000fe20003800200 */
[----:B------:R-:W-:Y:S02]  /*a140*/  HADD2.F32 R72, -RZ, R76.H1_H1 ;  /* 0x3000004cff487230 */ /* 0x000fe40000004100 */
[--C-:B------:R-:W-:Y:S02]  /*a150*/  HADD2.F32 R74, -RZ, R77.reuse.H0_H0 ;  /* 0x2000004dff4a7230 */ /* 0x100fe40000004100 */
[----:B------:R-:W-:Y:S02]  /*a160*/  HADD2.F32 R75, -RZ, R77.H1_H1 ;  /* 0x3000004dff4b7230 */ /* 0x000fe40000004100 */
[--C-:B------:R-:W-:Y:S02]  /*a170*/  HADD2.F32 R76, -RZ, R78.reuse.H0_H0 ;  /* 0x2000004eff4c7230 */ /* 0x100fe40000004100 */
[----:B--2---:R-:W2:Y:S01]  /*a180*/  LDTM.x64 R4, tmem[UR4+0xc0] ;  /* 0x0000c004000479ee */ /* 0x004ea20008340000 */
[----:B------:R-:W-:Y:S01]  /*a190*/  NOP ;  /* 0x0000000000007918 */ /* 0x000fe20000000000 */
[----:B------:R-:W-:Y:S01]  /*a1a0*/  UIADD3 UR4, UPT, UPT, UR5, 0xb0, URZ ;  /* 0x000000b005047890 */ /* 0x000fe2000fffe0ff */
[----:B------:R-:W-:Y:S02]  /*a1b0*/  HADD2.F32 R77, -RZ, R78.H1_H1 ;  /* 0x3000004eff4d7230 */ /* 0x000fe40000004100 */
[--C-:B------:R-:W-:Y:S02]  /*a1c0*/  HADD2.F32 R78, -RZ, R79.reuse.H0_H0 ;  /* 0x2000004fff4e7230 */ /* 0x100fe40000004100 */
[----:B------:R-:W-:Y:S02]  /*a1d0*/  HADD2.F32 R79, -RZ, R79.H1_H1 ;  /* 0x3000004fff4f7230 */ /* 0x000fe40000004100 */
[--C-:B-1----:R-:W-:Y:S02]  /*a1e0*/  HADD2.F32 R80, -RZ, R84.reuse.H0_H0 ;  /* 0x20000054ff507230 */ /* 0x102fe40000004100 */
[----:B------:R-:W-:Y:S02]  /*a1f0*/  HADD2.F32 R81, -RZ, R84.H1_H1 ;  /* 0x30000054ff517230 */ /* 0x000fe40000004100 */
[--C-:B------:R-:W-:Y:S02]  /*a200*/  HADD2.F32 R82, -RZ, R85.reuse.H0_H0 ;  /* 0x20000055ff527230 */ /* 0x100fe40000004100 */
[----:B------:R-:W-:Y:S02]  /*a210*/  HADD2.F32 R83, -RZ, R85.H1_H1 ;  /* 0x30000055ff537230 */ /* 0x000fe40000004100 */
[--C-:B------:R-:W-:Y:S02]  /*a220*/  HADD2.F32 R84, -RZ, R86.reuse.H0_H0 ;  /* 0x20000056ff547230 */ /* 0x100fe40000004100 */
[----:B------:R-:W-:Y:S02]  /*a230*/  HADD2.F32 R85, -RZ, R86.H1_H1 ;  /* 0x30000056ff557230 */ /* 0x000fe40000004100 */
[--C-:B------:R-:W-:Y:S02]  /*a240*/  HADD2.F32 R86, -RZ, R87.reuse.H0_H0 ;  /* 0x20000057ff567230 */ /* 0x100fe40000004100 */
[----:B------:R-:W-:Y:S01]  /*a250*/  HADD2.F32 R87, -RZ, R87.H1_H1 ;  /* 0x30000057ff577230 */ /* 0x000fe20000004100 */
[----:B---3--:R-:W-:Y:S01]  /*a260*/  UPRMT UR4, UR6, 0x654, UR4 ;  /* 0x0000065406047896 */ /* 0x008fe20008000004 */
[C---:B--2---:R-:W-:Y:S01]  /*a270*/  FMUL R4, R70.reuse, R4 ;  /* 0x0000000446047220 */ /* 0x044fe20000400000 */
[C---:B------:R-:W-:Y:S01]  /*a280*/  FMUL R5, R70.reuse, R5 ;  /* 0x0000000546057220 */ /* 0x040fe20000400000 */
[C---:B------:R-:W-:Y:S01]  /*a290*/  FMUL R6, R70.reuse, R6 ;  /* 0x0000000646067220 */ /* 0x040fe20000400000 */
[C---:B------:R-:W-:Y:S01]  /*a2a0*/  FMUL R7, R70.reuse, R7 ;  /* 0x0000000746077220 */ /* 0x040fe20000400000 */
[C---:B------:R-:W-:Y:S01]  /*a2b0*/  FFMA R4, R73.reuse, R71, R4 ;  /* 0x0000004749047223 */ /* 0x040fe20000000004 */
[C---:B------:R-:W-:Y:S01]  /*a2c0*/  FFMA R5, R73.reuse, R72, R5 ;  /* 0x0000004849057223 */ /* 0x040fe20000000005 */
[C---:B------:R-:W-:Y:S01]  /*a2d0*/  FFMA R6, R73.reuse, R74, R6 ;  /* 0x0000004a49067223 */ /* 0x040fe20000000006 */
[----:B------:R-:W-:Y:S01]  /*a2e0*/  FFMA R7, R73, R75, R7 ;  /* 0x0000004b49077223 */ /* 0x000fe20000000007 */
[----:B------:R-:W-:Y:S01]  /*a2f0*/  SYNCS.ARRIVE.TRANS64.RED.A1T0 RZ, [UR4], RZ ;  /* 0x000000ffffff79a7 */ /* 0x000fe20008100404 */
[C---:B------:R-:W-:Y:S01]  /*a300*/  FMUL R8, R70.reuse, R8 ;  /* 0x0000000846087220 */ /* 0x040fe20000400000 */
[----:B------:R-:W-:Y:S01]  /*a310*/  F2FP.F16.F32.PACK_AB R4, R5, R4 ;  /* 0x000000040504723e */ /* 0x000fe200000000ff */
[C---:B------:R-:W-:Y:S01]  /*a320*/  FMUL R9, R70.reuse, R9 ;  /* 0x0000000946097220 */ /* 0x040fe20000400000 */
[----:B------:R-:W-:Y:S01]  /*a330*/  F2FP.F16.F32.PACK_AB R5, R7, R6 ;  /* 0x000000060705723e */ /* 0x000fe200000000ff */
[C---:B------:R-:W-:Y:S01]  /*a340*/  FFMA R8, R73.reuse, R76, R8 ;  /* 0x0000004c49087223 */ /* 0x040fe20000000008 */
[C---:B------:R-:W-:Y:S01]  /*a350*/  FMUL R10, R70.reuse, R10 ;  /* 0x0000000a460a7220 */ /* 0x040fe20000400000 */
[C---:B------:R-:W-:Y:S01]  /*a360*/  FFMA R9, R73.reuse, R77, R9 ;  /* 0x0000004d49097223 */ /* 0x040fe20000000009 */
[C---:B------:R-:W-:Y:S01]  /*a370*/  FMUL R11, R70.reuse, R11 ;  /* 0x0000000b460b7220 */ /* 0x040fe20000400000 */
[C---:B------:R-:W-:Y:S01]  /*a380*/  FMUL R0, R70.reuse, R12 ;  /* 0x0000000c46007220 */ /* 0x040fe20000400000 */
[----:B------:R-:W-:Y:S01]  /*a390*/  FFMA R10, R73, R78, R10 ;  /* 0x0000004e490a7223 */ /* 0x000fe2000000000a */
[C---:B------:R-:W-:Y:S01]  /*a3a0*/  FMUL R2, R70.reuse, R13 ;  /* 0x0000000d46027220 */ /* 0x040fe20000400000 */
[----:B------:R-:W-:Y:S01]  /*a3b0*/  F2FP.F16.F32.PACK_AB R6, R9, R8 ;  /* 0x000000080906723e */ /* 0x000fe200000000ff */
[C---:B------:R-:W-:Y:S01]  /*a3c0*/  FFMA R11, R73.reuse, R79, R11 ;  /* 0x0000004f490b7223 */ /* 0x040fe2000000000b */
[C---:B------:R-:W-:Y:S01]  /*a3d0*/  FFMA R0, R73.reuse, R80, R0 ;  /* 0x0000005049007223 */ /* 0x040fe20000000000 */
[----:B------:R-:W-:Y:S01]  /*a3e0*/  FFMA R2, R73, R81, R2 ;  /* 0x0000005149027223 */ /* 0x000fe20000000002 */
[C---:B------:R-:W-:Y:S01]  /*a3f0*/  FMUL R3, R70.reuse, R14 ;  /* 0x0000000e46037220 */ /* 0x040fe20000400000 */
[C---:B------:R-:W-:Y:S01]  /*a400*/  FMUL R15, R70.reuse, R15 ;  /* 0x0000000f460f7220 */ /* 0x040fe20000400000 */
[----:B------:R-:W-:Y:S01]  /*a410*/  F2FP.F16.F32.PACK_AB R7, R11, R10 ;  /* 0x0000000a0b07723e */ /* 0x000fe200000000ff */
[----:B------:R-:W-:Y:S01]  /*a420*/  FMUL R12, R70, R16 ;  /* 0x00000010460c7220 */ /* 0x000fe20000400000 */
[----:B------:R-:W-:Y:S01]  /*a430*/  F2FP.F16.F32.PACK_AB R8, R2, R0 ;  /* 0x000000000208723e */ /* 0x000fe200000000ff */
[C---:B------:R-:W-:Y:S01]  /*a440*/  FFMA R3, R73.reuse, R82, R3 ;  /* 0x0000005249037223 */ /* 0x040fe20000000003 */
[C---:B------:R-:W-:Y:S01]  /*a450*/  FFMA R15, R73.reuse, R83, R15 ;  /* 0x00000053490f7223 */ /* 0x040fe2000000000f */
[----:B------:R1:W-:Y:S01]  /*a460*/  STS.128 [R160+UR44+0xc400], R4 ;  /* 0x00c40004a0007988 */ /* 0x0003e20008000c2c */
[----:B------:R-:W-:Y:S01]  /*a470*/  FFMA R12, R73, R84, R12 ;  /* 0x00000054490c7223 */ /* 0x000fe2000000000c */
[C---:B------:R-:W-:Y:S01]  /*a480*/  FMUL R13, R70.reuse, R17 ;  /* 0x00000011460d7220 */ /* 0x040fe20000400000 */
[C---:B------:R-:W-:Y:S01]  /*a490*/  FMUL R14, R70.reuse, R18 ;  /* 0x00000012460e7220 */ /* 0x040fe20000400000 */
[----:B------:R-:W-:Y:S01]  /*a4a0*/  F2FP.F16.F32.PACK_AB R9, R15, R3 ;  /* 0x000000030f09723e */ /* 0x000fe200000000ff */
[--C-:B------:R-:W-:Y:S02]  /*a4b0*/  HADD2.F32 R88, -RZ, R92.reuse.H0_H0 ;  /* 0x2000005cff587230 */ /* 0x100fe40000004100 */
[C---:B------:R-:W-:Y:S01]  /*a4c0*/  FFMA R13, R73.reuse, R85, R13 ;  /* 0x00000055490d7223 */ /* 0x040fe2000000000d */
[----:B------:R-:W-:Y:S01]  /*a4d0*/  FFMA R14, R73, R86, R14 ;  /* 0x00000056490e7223 */ /* 0x000fe2000000000e */
[C---:B------:R-:W-:Y:S01]  /*a4e0*/  FMUL R19, R70.reuse, R19 ;  /* 0x0000001346137220 */ /* 0x040fe20000400000 */
[----:B------:R-:W-:Y:S02]  /*a4f0*/  HADD2.F32 R89, -RZ, R92.H1_H1 ;  /* 0x3000005cff597230 */ /* 0x000fe40000004100 */
[C---:B------:R-:W-:Y:S01]  /*a500*/  FMUL R16, R70.reuse, R20 ;  /* 0x0000001446107220 */ /* 0x040fe20000400000 */
[----:B------:R-:W-:Y:S01]  /*a510*/  F2FP.F16.F32.PACK_AB R10, R13, R12 ;  /* 0x0000000c0d0a723e */ /* 0x000fe200000000ff */
[C---:B------:R-:W-:Y:S01]  /*a520*/  FFMA R19, R73.reuse, R87, R19 ;  /* 0x0000005749137223 */ /* 0x040fe20000000013 */
[--C-:B------:R-:W-:Y:S02]  /*a530*/  HADD2.F32 R90, -RZ, R93.reuse.H0_H0 ;  /* 0x2000005dff5a7230 */ /* 0x100fe40000004100 */
[----:B------:R-:W-:Y:S01]  /*a540*/  FFMA R16, R73, R88, R16 ;  /* 0x0000005849107223 */ /* 0x000fe20000000010 */
[C---:B------:R-:W-:Y:S01]  /*a550*/  FMUL R17, R70.reuse, R21 ;  /* 0x0000001546117220 */ /* 0x040fe20000400000 */
[----:B------:R-:W-:Y:S01]  /*a560*/  HADD2.F32 R91, -RZ, R93.H1_H1 ;  /* 0x3000005dff5b7230 */ /* 0x000fe20000004100 */
[----:B------:R-:W-:Y:S01]  /*a570*/  F2FP.F16.F32.PACK_AB R11, R19, R14 ;  /* 0x0000000e130b723e */ /* 0x000fe200000000ff */
[C---:B------:R-:W-:Y:S01]  /*a580*/  FMUL R18, R70.reuse, R22 ;  /* 0x0000001646127220 */ /* 0x040fe20000400000 */
[C---:B------:R-:W-:Y:S01]  /*a590*/  FFMA R17, R73.reuse, R89, R17 ;  /* 0x0000005949117223 */ /* 0x040fe20000000011 */
[--C-:B------:R-:W-:Y:S02]  /*a5a0*/  HADD2.F32 R92, -RZ, R94.reuse.H0_H0 ;  /* 0x2000005eff5c7230 */ /* 0x100fe40000004100 */
[C---:B------:R-:W-:Y:S01]  /*a5b0*/  FMUL R23, R70.reuse, R23 ;  /* 0x0000001746177220 */ /* 0x040fe20000400000 */
[----:B------:R1:W-:Y:S01]  /*a5c0*/  STS.128 [R161+0xc400], R8 ;  /* 0x00c40008a1007388 */ /* 0x0003e20000000c00 */
[----:B------:R-:W-:Y:S01]  /*a5d0*/  FFMA R18, R73, R90, R18 ;  /* 0x0000005a49127223 */ /* 0x000fe20000000012 */
[----:B------:R-:W-:Y:S01]  /*a5e0*/  F2FP.F16.F32.PACK_AB R16, R17, R16 ;  /* 0x000000101110723e */ /* 0x000fe200000000ff */
[----:B------:R-:W-:Y:S01]  /*a5f0*/  FFMA R23, R73, R91, R23 ;  /* 0x0000005b49177223 */ /* 0x000fe20000000017 */
[----:B------:R-:W-:Y:S02]  /*a600*/  HADD2.F32 R93, -RZ, R94.H1_H1 ;  /* 0x3000005eff5d7230 */ /* 0x000fe40000004100 */
[C---:B------:R-:W-:Y:S01]  /*a610*/  FMUL R20, R70.reuse, R24 ;  /* 0x0000001846147220 */ /* 0x040fe20000400000 */
[--C-:B------:R-:W-:Y:S02]  /*a620*/  HADD2.F32 R94, -RZ, R95.reuse.H0_H0 ;  /* 0x2000005fff5e7230 */ /* 0x100fe40000004100 */
[C---:B------:R-:W-:Y:S01]  /*a630*/  FMUL R21, R70.reuse, R25 ;  /* 0x0000001946157220 */ /* 0x040fe20000400000 */
[----:B------:R-:W-:Y:S01]  /*a640*/  F2FP.F16.F32.PACK_AB R17, R23, R18 ;  /* 0x000000121711723e */ /* 0x000fe200000000ff */
[C---:B------:R-:W-:Y:S01]  /*a650*/  FFMA R20, R73.reuse, R92, R20 ;  /* 0x0000005c49147223 */ /* 0x040fe20000000014 */
[----:B------:R-:W-:Y:S02]  /*a660*/  HADD2.F32 R95, -RZ, R95.H1_H1 ;  /* 0x3000005fff5f7230 */ /* 0x000fe40000004100 */
[----:B------:R-:W-:Y:S01]  /*a670*/  FFMA R21, R73, R93, R21 ;  /* 0x0000005d49157223 */ /* 0x000fe20000000015 */
[C---:B------:R-:W-:Y:S01]  /*a680*/  FMUL R22, R70.reuse, R26 ;  /* 0x0000001a46167220 */ /* 0x040fe20000400000 */
[--C-:B------:R-:W-:Y:S02]  /*a690*/  HADD2.F32 R96, -RZ, R100.reuse.H0_H0 ;  /* 0x20000064ff607230 */ /* 0x100fe40000004100 */
[C---:B------:R-:W-:Y:S01]  /*a6a0*/  FMUL R27, R70.reuse, R27 ;  /* 0x0000001b461b7220 */ /* 0x040fe20000400000 */
[----:B------:R-:W-:Y:S01]  /*a6b0*/  HADD2.F32 R97, -RZ, R100.H1_H1 ;  /* 0x30000064ff617230 */ /* 0x000fe20000004100 */
[----:B------:R-:W-:Y:S01]  /*a6c0*/  F2FP.F16.F32.PACK_AB R18, R21, R20 ;  /* 0x000000141512723e */ /* 0x000fe200000000ff */
[C---:B------:R-:W-:Y:S01]  /*a6d0*/  FFMA R22, R73.reuse, R94, R22 ;  /* 0x0000005e49167223 */ /* 0x040fe20000000016 */
        /* <DEDUP_REMOVED lines=9> */
[--C-:B------:R-:W-:Y:S01]  /*a770*/  HADD2.F32 R100, -RZ, R102.reuse.H0_H0 ;  /* 0x20000066ff647230 */ /* 0x100fe20000004100 */
[----:B------:R1:W-:Y:S01]  /*a780*/  STS.128 [R159+0xc400], R16 ;  /* 0x00c400109f007388 */ /* 0x0003e20000000c00 */
        /* <DEDUP_REMOVED lines=69> */
[C---:B------:R-:W-:Y:S01]  /*abe0*/  FFMA R45, R73.reuse, R117, R45 ;  /* 0x00000075492d7223 */ /* 0x040fe2000000002d */
[C---:B------:R-:W-:Y:S01]  /*abf0*/  FMUL R46, R70.reuse, R50 ;  /* 0x00000032462e7220 */ /* 0x040fe20000400000 */
[--C-:B------:R-:W-:Y:S02]  /*ac00*/  HADD2.F32 R120, -RZ, R124.reuse.H0_H0 ;  /* 0x2000007cff787230 */ /* 0x100fe40000004100 */
[C---:B------:R-:W-:Y:S01]  /*ac10*/  FMUL R51, R70.reuse, R51 ;  /* 0x0000003346337220 */ /* 0x040fe20000400000 */
[----:B------:R-:W-:Y:S02]  /*ac20*/  HADD2.F32 R121, -RZ, R124.H1_H1 ;  /* 0x3000007cff797230 */ /* 0x000fe40000004100 */
[C---:B------:R-:W-:Y:S01]  /*ac30*/  FMUL R48, R70.reuse, R52 ;  /* 0x0000003446307220 */ /* 0x040fe20000400000 */
[--C-:B------:R-:W-:Y:S02]  /*ac40*/  HADD2.F32 R122, -RZ, R125.reuse.H0_H0 ;  /* 0x2000007dff7a7230 */ /* 0x100fe40000004100 */
[C---:B------:R-:W-:Y:S01]  /*ac50*/  FMUL R49, R70.reuse, R53 ;  /* 0x0000003546317220 */ /* 0x040fe20000400000 */
[C---:B------:R-:W-:Y:S01]  /*ac60*/  FFMA R46, R73.reuse, R118, R46 ;  /* 0x00000076492e7223 */ /* 0x040fe2000000002e */
[----:B------:R-:W-:Y:S02]  /*ac70*/  HADD2.F32 R123, -RZ, R125.H1_H1 ;  /* 0x3000007dff7b7230 */ /* 0x000fe40000004100 */
[C---:B------:R-:W-:Y:S01]  /*ac80*/  FMUL R50, R70.reuse, R54 ;  /* 0x0000003646327220 */ /* 0x040fe20000400000 */
[C---:B------:R-:W-:Y:S01]  /*ac90*/  FFMA R51, R73.reuse, R119, R51 ;  /* 0x0000007749337223 */ /* 0x040fe20000000033 */
        /* <DEDUP_REMOVED lines=11> */
[----:B------:R-:W-:Y:S01]  /*ad50*/  FFMA R55, R73, R123, R55 ;  /* 0x0000007b49377223 */ /* 0x000fe20000000037 */
[--C-:B------:R-:W-:Y:S02]  /*ad60*/  HADD2.F32 R128, -RZ, R132.reuse.H0_H0 ;  /* 0x20000084ff807230 */ /* 0x100fe40000004100 */
[C---:B------:R-:W-:Y:S01]  /*ad70*/  FMUL R59, R70.reuse, R59 ;  /* 0x0000003b463b7220 */ /* 0x040fe20000400000 */
[----:B------:R-:W-:Y:S01]  /*ad80*/  F2FP.F16.F32.PACK_AB R42, R45, R44 ;  /* 0x0000002c2d2a723e */ /* 0x000fe200000000ff */
[----:B------:R-:W-:Y:S01]  /*ad90*/  FFMA R52, R73, R124, R52 ;  /* 0x0000007c49347223 */ /* 0x000fe20000000034 */
[----:B------:R-:W-:Y:S01]  /*ada0*/  F2FP.F16.F32.PACK_AB R43, R51, R46 ;  /* 0x0000002e332b723e */ /* 0x000fe200000000ff */
[----:B------:R-:W-:Y:S02]  /*adb0*/  HADD2.F32 R129, -RZ, R132.H1_H1 ;  /* 0x30000084ff817230 */ /* 0x000fe40000004100 */
[C---:B------:R-:W-:Y:S01]  /*adc0*/  FMUL R56, R70.reuse, R60 ;  /* 0x0000003c46387220 */ /* 0x040fe20000400000 */
[C---:B------:R-:W-:Y:S01]  /*add0*/  FFMA R53, R73.reuse, R125, R53 ;  /* 0x0000007d49357223 */ /* 0x040fe20000000035 */
[--C-:B------:R-:W-:Y:S01]  /*ade0*/  HADD2.F32 R130, -RZ, R133.reuse.H0_H0 ;  /* 0x20000085ff827230 */ /* 0x100fe20000004100 */
[----:B------:R1:W-:Y:S01]  /*adf0*/  STS.128 [R164+0xc400], R40 ;  /* 0x00c40028a4007388 */ /* 0x0003e20000000c00 */
        /* <DEDUP_REMOVED lines=15> */
[----:B------:R-:W-:Y:S02]  /*aef0*/  HADD2.F32 R135, -RZ, R135.H1_H1 ;  /* 0x30000087ff877230 */ /* 0x000fe40000004100 */
[C---:B------:R-:W-:Y:S01]  /*af00*/  FMUL R62, R70.reuse, R66 ;  /* 0x00000042463e7220 */ /* 0x040fe20000400000 */
[----:B------:R-:W-:Y:S01]  /*af10*/  F2FP.F16.F32.PACK_AB R49, R55, R50 ;  /* 0x000000323731723e */ /* 0x000fe200000000ff */
[----:B------:R-:W-:Y:S01]  /*af20*/  FFMA R63, R73, R131, R63 ;  /* 0x00000083493f7223 */ /* 0x000fe2000000003f */
[----:B------:R-:W-:Y:S01]  /*af30*/  FMUL R67, R70, R67 ;  /* 0x0000004346437220 */ /* 0x000fe20000400000 */
[----:B------:R-:W-:Y:S01]  /*af40*/  F2FP.F16.F32.PACK_AB R50, R53, R52 ;  /* 0x000000343532723e */ /* 0x000fe200000000ff */
[----:B------:R-:W-:Y:S01]  /*af50*/  FFMA R60, R73, R132, R60 ;  /* 0x00000084493c7223 */ /* 0x000fe2000000003c */
[----:B------:R-:W-:Y:S01]  /*af60*/  F2FP.F16.F32.PACK_AB R51, R59, R54 ;  /* 0x000000363b33723e */ /* 0x000fe200000000ff */
[C---:B------:R-:W-:Y:S01]  /*af70*/  FFMA R61, R73.reuse, R133, R61 ;  /* 0x00000085493d7223 */ /* 0x040fe2000000003d */
[C---:B------:R-:W-:Y:S01]  /*af80*/  FFMA R62, R73.reuse, R134, R62 ;  /* 0x00000086493e7223 */ /* 0x040fe2000000003e */
[----:B------:R-:W-:Y:S01]  /*af90*/  FFMA R67, R73, R135, R67 ;  /* 0x0000008749437223 */ /* 0x000fe20000000043 */
[----:B------:R-:W-:Y:S01]  /*afa0*/  F2FP.F16.F32.PACK_AB R56, R57, R56 ;  /* 0x000000383938723e */ /* 0x000fe200000000ff */
[----:B------:R1:W-:Y:S01]  /*afb0*/  STS.128 [R150+0xc400], R48 ;  /* 0x00c4003096007388 */ /* 0x0003e20000000c00 */
[----:B------:R-:W-:Y:S02]  /*afc0*/  F2FP.F16.F32.PACK_AB R57, R63, R58 ;  /* 0x0000003a3f39723e */ /* 0x000fe400000000ff */
        /* <DEDUP_REMOVED lines=12> */
[----:B------:R-:W-:Y:S02]  /*b090*/  UIADD3 UR9, UPT, UPT, UR49, 0xc0, URZ ;  /* 0x000000c031097890 */ /* 0x000fe4000fffe0ff */
[----:B------:R-:W-:Y:S01]  /*b0a0*/  UIADD3 UR8, UPT, UPT, UR44, 0xc400, URZ ;  /* 0x0000c4002c087890 */ /* 0x000fe2000fffe0ff */
[----:B------:R-:W-:Y:S01]  /*b0b0*/  UMOV UR10, UR50 ;  /* 0x00000032000a7c82 */ /* 0x000fe20008000000 */
[----:B------:R-:W-:Y:S01]  /*b0c0*/  UMOV UR11, UR36 ;  /* 0x00000024000b7c82 */ /* 0x000fe20008000000 */
[----:B--2---:R-:W-:Y:S04]  /*b0d0*/  UIADD3 UR4, UP0, UPT, UR6, 0x680, URZ ;  /* 0x0000068006047890 */ /* 0x004fe8000ff1e0ff */
[----:B------:R-:W-:Y:S09]  /*b0e0*/  UIADD3.X UR5, UPT, UPT, URZ, UR7, URZ, UP0, !UPT ;  /* 0x00000007ff057290 */ /* 0x000ff200087fe4ff */
[----:B------:R2:W-:Y:S01]  /*b0f0*/  UTMASTG.3D [UR8], [UR4] ;  /* 0x00000008040073b5 */ /* 0x0005e20008010000 */
[----:B------:R0:W-:Y:S01]  /*b100*/  UTMACMDFLUSH ;  /* 0x00000000000079b7 */ /* 0x0001e20000000000 */
[----:B--2---:R-:W-:Y:S04]  /*b110*/  DEPBAR.LE SB0, 0x1 ;  /* 0x000080400000791a */ /* 0x004fe80000000000 */
.L_x_128:
[----:B------:R-:W-:Y:S05]  /*b120*/  BSYNC.RECONVERGENT B0 ;  /* 0x0000000000007941 */ /* 0x000fea0003800200 */
.L_x_127:
[----:B------:R-:W-:Y:S01]  /*b130*/  BAR.SYNC.DEFER_BLOCKING 0x1, 0x80 ;  /* 0x0042000000007b1d */ /* 0x000fe20000010000 */
[----:B------:R-:W-:Y:S01]  /*b140*/  UISETP.NE.AND UP0, UPT, UR47, -0x4, UPT ;  /* 0xfffffffc2f00788c */ /* 0x000fe2000bf05270 */
[----:B------:R-:W-:Y:S08]  /*b150*/  IADD3 R68, PT, PT, R68, 0x1, RZ ;  /* 0x0000000144447810 */ /* 0x000ff00007ffe0ff */
[----:B------:R-:W-:Y:S05]  /*b160*/  BRA.U !UP0, `(.L_x_129) ;  /* 0x0000000108247547 */ /* 0x000fea000b800000 */
[----:B------:R-:W-:Y:S01]  /*b170*/  ISETP.NE.AND P0, PT, R158, RZ, PT ;  /* 0x000000ff9e00720c */ /* 0x000fe20003f05270 */
[----:B------:R-:W-:Y:S01]  /*b180*/  IMAD.U32 R0, RZ, RZ, UR46 ;  /* 0x0000002eff007e24 */ /* 0x000fe2000f8e00ff */
[----:B------:R-:W-:Y:S04]  /*b190*/  UIADD3 UR4, UPT, UPT, UR46, 0x1, URZ ;  /* 0x000000012e047890 */ /* 0x000fe8000fffe0ff */
[----:B------:R-:W-:Y:S04]  /*b1a0*/  UISETP.NE.AND UP0, UPT, UR4, 0x4, UPT ;  /* 0x000000040400788c */ /* 0x000fe8000bf05270 */
[----:B------:R-:W-:Y:S03]  /*b1b0*/  USEL UR46, UR4, URZ, UP0 ;  /* 0x000000ff042e7287 */ /* 0x000fe60008000000 */
[----:B------:R-:W-:Y:S05]  /*b1c0*/  @P0 LEA R0, R0, UR44, 0x3 ;  /* 0x0000002c00000c11 */ /* 0x000fea000f8e18ff */
[----:B------:R-:W-:Y:S05]  /*b1d0*/  @P0 VIADD R0, R0, 0x50 ;  /* 0x0000005000000836 */ /* 0x000fea0000000000 */
[----:B------:R-:W-:Y:S04]  /*b1e0*/  @P0 PRMT R0, R165, 0x654, R0 ;  /* 0x00000654a5000816 */ /* 0x000fe80000000000 */
[----:B------:R2:W-:Y:S03]  /*b1f0*/  @P0 SYNCS.ARRIVE.TRANS64.RED.A1T0 RZ, [R0+URZ], RZ ;  /* 0x000000ff00ff09a7 */ /* 0x0005e600081004ff */
.L_x_129:
[----:B------:R-:W-:Y:S01]  /*b200*/  R2UR UR5, R144 ;  /* 0x00000000900572ca */ /* 0x000fe200000e0000 */
[----:B------:R-:W-:Y:S01]  /*b210*/  UISETP.NE.AND UP0, UPT, UR61, URZ, UPT ;  /* 0x000000ff3d00728c */ /* 0x000fe2000bf05270 */
[----:B------:R-:W-:Y:S01]  /*b220*/  R2UR UR4, R145 ;  /* 0x00000000910472ca */ /* 0x000fe200000e0000 */
[----:B------:R-:W-:Y:S01]  /*b230*/  UIADD3 UR47, UPT, UPT, UR47, 0x4, URZ ;  /* 0x000000042f2f7890 */ /* 0x000fe2000fffe0ff */
[----:B------:R-:W-:Y:S01]  /*b240*/  ISETP.NE.AND P0, PT, R149, 0x2, PT ;  /* 0x000000029500780c */ /* 0x000fe20003f05270 */
[----:B------:R-:W-:Y:S01]  /*b250*/  UMOV UR36, UR60 ;  /* 0x0000003c00247c82 */ /* 0x000fe20008000000 */
[----:B------:R-:W-:Y:S02]  /*b260*/  ISETP.NE.AND P1, PT, R68, 0x2, PT ;  /* 0x000000024400780c */ /* 0x000fe40003f25270 */
[----:B------:R-:W-:Y:S02]  /*b270*/  SEL R2, RZ, 0x1, P0 ;  /* 0x00000001ff027807 */ /* 0x000fe40000000000 */
[----:B--2---:R-:W-:Y:S02]  /*b280*/  SEL R0, RZ, 0x1, P1 ;  /* 0x00000001ff007807 */ /* 0x004fe40000800000 */
[----:B------:R-:W-:Y:S01]  /*b290*/  LOP3.LUT R152, R152, R2, RZ, 0x3c, !PT ;  /* 0x0000000298987212 */ /* 0x000fe200078e3cff */
[----:B------:R-:W-:Y:S01]  /*b2a0*/  UIADD3 UR20, UPT, UPT, UR37, UR5, URZ ;  /* 0x0000000525147290 */ /* 0x000fe2000fffe0ff */
[----:B------:R-:W-:Y:S01]  /*b2b0*/  LOP3.LUT R153, R153, R0, RZ, 0x3c, !PT ;  /* 0x0000000099997212 */ /* 0x000fe200078e3cff */
[----:B------:R-:W-:Y:S01]  /*b2c0*/  UIADD3 UR16, UPT, UPT, UR38, UR4, URZ ;  /* 0x0000000426107290 */ /* 0x000fe2000fffe0ff */
[----:B------:R-:W-:Y:S02]  /*b2d0*/  SEL R149, R149, RZ, P0 ;  /* 0x000000ff95957207 */ /* 0x000fe40000000000 */
[----:B------:R-:W-:Y:S01]  /*b2e0*/  SEL R68, R68, RZ, P1 ;  /* 0x000000ff44447207 */ /* 0x000fe20000800000 */
[----:B------:R-:W-:Y:S08]  /*b2f0*/  BRA.U UP0, `(.L_x_130) ;  /* 0xffffff9d00a47547 */ /* 0x000ff0000b83ffff */
[----:B------:R-:W-:-:S13]  /*b300*/  R2UR UR4, R146 ;  /* 0x00000000920472ca */ /* 0x000fda00000e0000 */
[----:B------:R-:W-:-:S09]  /*b310*/  UISETP.NE.AND UP0, UPT, UR4, URZ, UPT ;  /* 0x000000ff0400728c */ /* 0x000fd2000bf05270 */
[----:B------:R-:W-:Y:S05]  /*b320*/  BRA.U !UP0, `(.L_x_131) ;  /* 0x0000000108487547 */ /* 0x000fea000b800000 */
[----:B------:R-:W2:Y:S02]  /*b330*/  LDCU.64 UR4, c[0x0][0x890] ;  /* 0x00011200ff0477ac */ /* 0x000ea40008000a00 */
[----:B--2---:R-:W-:-:S04]  /*b340*/  UISETP.NE.U32.AND UP0, UPT, UR4, URZ, UPT ;  /* 0x000000ff0400728c */ /* 0x004fc8000bf05070 */
[----:B------:R-:W-:-:S09]  /*b350*/  UISETP.NE.AND.EX UP0, UPT, UR5, URZ, UPT, UP0 ;  /* 0x000000ff0500728c */ /* 0x000fd2000bf05300 */
[----:B------:R-:W-:Y:S05]  /*b360*/  BRA.U UP0, `(.L_x_132) ;  /* 0x00000001000c7547 */ /* 0x000fea000b800000 */
[----:B------:R-:W-:-:S13]  /*b370*/  FSETP.NEU.AND P0, PT, R73, RZ, PT ;  /* 0x000000ff4900720b */ /* 0x000fda0003f0d000 */
[----:B------:R-:W-:Y:S05]  /*b380*/  @!P0 EXIT ;  /* 0x000000000000894d */ /* 0x000fea0003800000 */
[----:B------:R-:W-:Y:S05]  /*b390*/  BRA `(.L_x_131) ;  /* 0x00000000002c7947 */ /* 0x000fea0003800000 */
.L_x_132:
[----:B------:R-:W-:Y:S01]  /*b3a0*/  ISETP.NE.AND P0, PT, R148, RZ, PT ;  /* 0x000000ff9400720c */ /* 0x000fe20003f05270 */
[----:B------:R-:W-:-:S12]  /*b3b0*/  BSSY.RECONVERGENT B0, `(.L_x_131) ;  /* 0x0000009000007945 */ /* 0x000fd80003800200 */
[----:B------:R-:W-:Y:S05]  /*b3c0*/  @P0 BRA `(.L_x_133) ;  /* 0x0000000000140947 */ /* 0x000fea0003800000 */
[----:B------:R-:W2:Y:S02]  /*b3d0*/  LDCU.64 UR4, c[0x0][0x888] ;  /* 0x00011100ff0477ac */ /* 0x000ea40008000a00 */
[----:B--2---:R-:W-:-:S04]  /*b3e0*/  ISETP.NE.U32.AND P0, PT, RZ, UR4, PT ;  /* 0x00000004ff007c0c */ /* 0x004fc8000bf05070 */
[----:B------:R-:W-:-:S13]  /*b3f0*/  ISETP.NE.AND.EX P0, PT, RZ, UR5, PT, P0 ;  /* 0x00000005ff007c0c */ /* 0x000fda000bf05300 */
[----:B------:R-:W-:Y:S05]  /*b400*/  @!P0 EXIT ;  /* 0x000000000000894d */ /* 0x000fea0003800000 */
[----:B------:R-:W-:Y:S05]  /*b410*/  BRA `(.L_x_134) ;  /* 0x0000000000087947 */ /* 0x000fea0003800000 */
.L_x_133:
[----:B------:R-:W-:-:S13]  /*b420*/  FSETP.NEU.AND P0, PT, R73, RZ, PT ;  /* 0x000000ff4900720b */ /* 0x000fda0003f0d000 */
[----:B------:R-:W-:Y:S05]  /*b430*/  @!P0 EXIT ;  /* 0x000000000000894d */ /* 0x000fea0003800000 */
.L_x_134:
[----:B------:R-:W-:Y:S05]  /*b440*/  BSYNC.RECONVERGENT B0 ;  /* 0x0000000000007941 */ /* 0x000fea0003800200 */
.L_x_131:
[----:B------:R-:W2:Y:S01]  /*b450*/  S2UR UR5, SR_CgaCtaId ;  /* 0x00000000000579c3 */ /* 0x000ea20000008800 */
[----:B------:R-:W-:Y:S01]  /*b460*/  ULEA UR4, UR46, UR44, 0x3 ;  /* 0x0000002c2e047291 */ /* 0x000fe2000f8e18ff */
[----:B------:R-:W-:-:S04]  /*b470*/  DEPBAR.LE SB0, 0x0 ;  /* 0x000080000000791a */ /* 0x000fc80000000000 */
[----:B------:R-:W-:-:S04]  /*b480*/  UIADD3 UR4, UPT, UPT, UR4, 0x50, URZ ;  /* 0x0000005004047890 */ /* 0x000fc8000fffe0ff */
[----:B--2---:R-:W-:-:S09]  /*b490*/  UPRMT UR4, UR5, 0x654, UR4 ;  /* 0x0000065405047896 */ /* 0x004fd20008000004 */
[----:B------:R-:W-:Y:S01]  /*b4a0*/  SYNCS.ARRIVE.TRANS64.RED.A1T0 RZ, [UR4], RZ ;  /* 0x000000ffffff79a7 */ /* 0x000fe20008100404 */
[----:B------:R-:W-:Y:S05]  /*b4b0*/  EXIT ;  /* 0x000000000000794d */ /* 0x000fea0003800000 */
.L_x_24:
[----:B--2---:R2:W3:Y:S02]  /*b4c0*/  SYNCS.PHASECHK.TRANS64.TRYWAIT P0, [R0+URZ+0xd0], R2 ;  /* 0x0000d002000075a7 */ /* 0x0044e400080011ff */
[----:B---3--:R-:W-:Y:S05]  /*b4d0*/  @!P0 NANOSLEEP.SYNCS 0x989680 ;  /* 0x009896800000895d */ /* 0x008fea0003900000 */
[----:B------:R-:W3:Y:S02]  /*b4e0*/  @!P0 SYNCS.PHASECHK.TRANS64 P0, [R0+URZ+0xd0], R2 ;  /* 0x0000d002000085a7 */ /* 0x000ee400080010ff */
[----:B---3--:R-:W-:Y:S05]  /*b4f0*/  @!P0 BRA `(.L_x_24) ;  /* 0xfffffffc00f08947 */ /* 0x008fea000383ffff */
[----:B------:R-:W-:Y:S05]  /*b500*/  BRA `(.L_x_135) ;  /* 0xffffff6400387947 */ /* 0x000fea000383ffff */
.L_x_27:
[----:B--2---:R-:W-:-:S07]  /*b510*/  MOV R0, UR33 ;  /* 0x0000002100007c02 */ /* 0x004fce0008000f00 */
.L_x_136:
[----:B--2---:R2:W3:Y:S02]  /*b520*/  SYNCS.PHASECHK.TRANS64.TRYWAIT P0, [R0+URZ+0x18], R3 ;  /* 0x00001803000075a7 */ /* 0x0044e400080011ff */
[----:B---3--:R-:W-:Y:S05]  /*b530*/  @!P0 NANOSLEEP.SYNCS 0x989680 ;  /* 0x009896800000895d */ /* 0x008fea0003900000 */
[----:B------:R-:W3:Y:S02]  /*b540*/  @!P0 SYNCS.PHASECHK.TRANS64 P0, [R0+URZ+0x18], R3 ;  /* 0x00001803000085a7 */ /* 0x000ee400080010ff */
[----:B---3--:R-:W-:Y:S05]  /*b550*/  @!P0 BRA `(.L_x_136) ;  /* 0xfffffffc00f08947 */ /* 0x008fea000383ffff */
[----:B------:R-:W-:Y:S05]  /*b560*/  BRA `(.L_x_26) ;  /* 0xffffff6400787947 */ /* 0x000fea000383ffff */
.L_x_34:
[----:B-1----:R-:W-:-:S07]  /*b570*/  MOV R0, UR17 ;  /* 0x0000001100007c02 */ /* 0x002fce0008000f00 */
.L_x_137:
[----:B-1----:R1:W2:Y:S02]  /*b580*/  SYNCS.PHASECHK.TRANS64.TRYWAIT P0, [R0+URZ+0x18], R3 ;  /* 0x00001803000075a7 */ /* 0x0022a400080011ff */
[----:B--2---:R-:W-:Y:S05]  /*b590*/  @!P0 NANOSLEEP.SYNCS 0x989680 ;  /* 0x009896800000895d */ /* 0x004fea0003900000 */
[----:B------:R-:W2:Y:S02]  /*b5a0*/  @!P0 SYNCS.PHASECHK.TRANS64 P0, [R0+URZ+0x18], R3 ;  /* 0x00001803000085a7 */ /* 0x000ea400080010ff */
[----:B--2---:R-:W-:Y:S05]  /*b5b0*/  @!P0 BRA `(.L_x_137) ;  /* 0xfffffffc00f08947 */ /* 0x004fea000383ffff */
[----:B------:R-:W-:Y:S05]  /*b5c0*/  BRA `(.L_x_33) ;  /* 0xffffff6800387947 */ /* 0x000fea000383ffff */
.L_x_39:
[----:B-1----:R1:W2:Y:S02]  /*b5d0*/  SYNCS.PHASECHK.TRANS64.TRYWAIT P0, [R3+URZ+0x80], R0 ;  /* 0x00008000030075a7 */ /* 0x0022a400080011ff */
[----:B--2---:R-:W-:Y:S05]  /*b5e0*/  @!P0 NANOSLEEP.SYNCS 0x989680 ;  /* 0x009896800000895d */ /* 0x004fea0003900000 */
[----:B------:R-:W2:Y:S02]  /*b5f0*/  @!P0 SYNCS.PHASECHK.TRANS64 P0, [R3+URZ+0x80], R0 ;  /* 0x00008000030085a7 */ /* 0x000ea400080010ff */
[----:B--2---:R-:W-:Y:S05]  /*b600*/  @!P0 BRA `(.L_x_39) ;  /* 0xfffffffc00f08947 */ /* 0x004fea000383ffff */
[----:B------:R-:W-:Y:S05]  /*b610*/  BRA `(.L_x_138) ;  /* 0xffffff6800d87947 */ /* 0x000fea000383ffff */
.L_x_43:
[----:B------:R-:W-:-:S07]  /*b620*/  MOV R0, UR4 ;  /* 0x0000000400007c02 */ /* 0x000fce0008000f00 */
.L_x_139:
[----:B-1----:R1:W2:Y:S02]  /*b630*/  SYNCS.PHASECHK.TRANS64.TRYWAIT P0, [R0+URZ], R2 ;  /* 0x00000002000075a7 */ /* 0x0022a400080011ff */
[----:B--2---:R-:W-:Y:S05]  /*b640*/  @!P0 NANOSLEEP.SYNCS 0x989680 ;  /* 0x009896800000895d */ /* 0x004fea0003900000 */
[----:B------:R-:W2:Y:S02]  /*b650*/  @!P0 SYNCS.PHASECHK.TRANS64 P0, [R0+URZ], R2 ;  /* 0x00000002000085a7 */ /* 0x000ea400080010ff */
[----:B--2---:R-:W-:Y:S05]  /*b660*/  @!P0 BRA `(.L_x_139) ;  /* 0xfffffffc00f08947 */ /* 0x004fea000383ffff */
[----:B------:R-:W-:Y:S05]  /*b670*/  BRA `(.L_x_140) ;  /* 0xffffff7000847947 */ /* 0x000fea000383ffff */
.L_x_44:
[----:B------:R-:W-:-:S07]  /*b680*/  MOV R0, UR5 ;  /* 0x0000000500007c02 */ /* 0x000fce0008000f00 */
.L_x_141:
[----:B-1----:R1:W2:Y:S02]  /*b690*/  SYNCS.PHASECHK.TRANS64.TRYWAIT P0, [R0+URZ], R2 ;  /* 0x00000002000075a7 */ /* 0x0022a400080011ff */
[----:B--2---:R-:W-:Y:S05]  /*b6a0*/  @!P0 NANOSLEEP.SYNCS 0x989680 ;  /* 0x009896800000895d */ /* 0x004fea0003900000 */
[----:B------:R-:W2:Y:S02]  /*b6b0*/  @!P0 SYNCS.PHASECHK.TRANS64 P0, [R0+URZ], R2 ;  /* 0x00000002000085a7 */ /* 0x000ea400080010ff */
[----:B--2---:R-:W-:Y:S05]  /*b6c0*/  @!P0 BRA `(.L_x_141) ;  /* 0xfffffffc00f08947 */ /* 0x004fea000383ffff */
[----:B------:R-:W-:Y:S05]  /*b6d0*/  BRA `(.L_x_142) ;  /* 0xffffff7000907947 */ /* 0x000fea000383ffff */
.L_x_47:
[----:B-1----:R1:W2:Y:S02]  /*b6e0*/  SYNCS.PHASECHK.TRANS64.TRYWAIT P0, [R2+URZ+0xc0], R4 ;  /* 0x0000c004020075a7 */ /* 0x0022a400080011ff */
[----:B--2---:R-:W-:Y:S05]  /*b6f0*/  @!P0 NANOSLEEP.SYNCS 0x989680 ;  /* 0x009896800000895d */ /* 0x004fea0003900000 */
[----:B------:R-:W2:Y:S02]  /*b700*/  @!P0 SYNCS.PHASECHK.TRANS64 P0, [R2+URZ+0xc0], R4 ;  /* 0x0000c004020085a7 */ /* 0x000ea400080010ff */
[----:B--2---:R-:W-:Y:S05]  /*b710*/  @!P0 BRA `(.L_x_47) ;  /* 0xfffffffc00f08947 */ /* 0x004fea000383ffff */
[----:B------:R-:W-:Y:S05]  /*b720*/  BRA `(.L_x_143) ;  /* 0xffffff7000f47947 */ /* 0x000fea000383ffff */
.L_x_48:
[----:B------:R-:W-:-:S07]  /*b730*/  MOV R2, UR4 ;  /* 0x0000000400027c02 */ /* 0x000fce0008000f00 */
.L_x_144:
[----:B-1----:R1:W2:Y:S02]  /*b740*/  SYNCS.PHASECHK.TRANS64.TRYWAIT P0, [R2+URZ+0x90], R5 ;  /* 0x00009005020075a7 */ /* 0x0022a400080011ff */
[----:B--2---:R-:W-:Y:S05]  /*b750*/  @!P0 NANOSLEEP.SYNCS 0x989680 ;  /* 0x009896800000895d */ /* 0x004fea0003900000 */
[----:B------:R-:W2:Y:S02]  /*b760*/  @!P0 SYNCS.PHASECHK.TRANS64 P0, [R2+URZ+0x90], R5 ;  /* 0x00009005020085a7 */ /* 0x000ea400080010ff */
[----:B--2---:R-:W-:Y:S05]  /*b770*/  @!P0 BRA `(.L_x_144) ;  /* 0xfffffffc00f08947 */ /* 0x004fea000383ffff */
[----:B------:R-:W-:Y:S05]  /*b780*/  BRA `(.L_x_145) ;  /* 0xffffff7400047947 */ /* 0x000fea000383ffff */
.L_x_49:
[----:B-1----:R1:W2:Y:S02]  /*b790*/  SYNCS.PHASECHK.TRANS64.TRYWAIT P1, [R2+URZ+0x80], R4 ;  /* 0x00008004020075a7 */ /* 0x0022a400080211ff */
[----:B--2---:R-:W-:Y:S05]  /*b7a0*/  @!P1 NANOSLEEP.SYNCS 0x989680 ;  /* 0x009896800000995d */ /* 0x004fea0003900000 */
[----:B------:R-:W2:Y:S02]  /*b7b0*/  @!P1 SYNCS.PHASECHK.TRANS64 P1, [R2+URZ+0x80], R4 ;  /* 0x00008004020095a7 */ /* 0x000ea400080210ff */
[----:B--2---:R-:W-:Y:S05]  /*b7c0*/  @!P1 BRA `(.L_x_49) ;  /* 0xfffffffc00f09947 */ /* 0x004fea000383ffff */
[----:B------:R-:W-:Y:S05]  /*b7d0*/  BRA `(.L_x_146) ;  /* 0xffffff7400347947 */ /* 0x000fea000383ffff */
.L_x_52:
[----:B------:R-:W-:-:S07]  /*b7e0*/  MOV R0, UR4 ;  /* 0x0000000400007c02 */ /* 0x000fce0008000f00 */
.L_x_147:
[----:B-1----:R1:W2:Y:S02]  /*b7f0*/  SYNCS.PHASECHK.TRANS64.TRYWAIT P0, [R0+URZ+0x90], R2 ;  /* 0x00009002000075a7 */ /* 0x0022a400080011ff */
[----:B--2---:R-:W-:Y:S05]  /*b800*/  @!P0 NANOSLEEP.SYNCS 0x989680 ;  /* 0x009896800000895d */ /* 0x004fea0003900000 */
[----:B------:R-:W2:Y:S02]  /*b810*/  @!P0 SYNCS.PHASECHK.TRANS64 P0, [R0+URZ+0x90], R2 ;  /* 0x00009002000085a7 */ /* 0x000ea400080010ff */
[----:B--2---:R-:W-:Y:S05]  /*b820*/  @!P0 BRA `(.L_x_147) ;  /* 0xfffffffc00f08947 */ /* 0x004fea000383ffff */
[----:B------:R-:W-:Y:S05]  /*b830*/  BRA `(.L_x_51) ;  /* 0xffffff7400887947 */ /* 0x000fea000383ffff */
.L_x_59:
[----:B-1----:R1:W2:Y:S02]  /*b840*/  SYNCS.PHASECHK.TRANS64.TRYWAIT P1, [R0+URZ+0x80], R2 ;  /* 0x00008002000075a7 */ /* 0x0022a400080211ff */
[----:B--2---:R-:W-:Y:S05]  /*b850*/  @!P1 NANOSLEEP.SYNCS 0x989680 ;  /* 0x009896800000995d */ /* 0x004fea0003900000 */
[----:B------:R-:W2:Y:S02]  /*b860*/  @!P1 SYNCS.PHASECHK.TRANS64 P1, [R0+URZ+0x80], R2 ;  /* 0x00008002000095a7 */ /* 0x000ea400080210ff */
[----:B--2---:R-:W-:Y:S05]  /*b870*/  @!P1 BRA `(.L_x_59) ;  /* 0xfffffffc00f09947 */ /* 0x004fea000383ffff */
[----:B------:R-:W-:Y:S05]  /*b880*/  BRA `(.L_x_148) ;  /* 0xffffff7c00007947 */ /* 0x000fea000383ffff */
.L_x_60:
[----:B------:R-:W-:-:S07]  /*b890*/  MOV R2, UR30 ;  /* 0x0000001e00027c02 */ /* 0x000fce0008000f00 */
.L_x_149:
[----:B-1----:R1:W2:Y:S02]  /*b8a0*/  SYNCS.PHASECHK.TRANS64.TRYWAIT P0, [R2+URZ+0xb0], R0 ;  /* 0x0000b000020075a7 */ /* 0x0022a400080011ff */
[----:B--2---:R-:W-:Y:S05]  /*b8b0*/  @!P0 NANOSLEEP.SYNCS 0x989680 ;  /* 0x009896800000895d */ /* 0x004fea0003900000 */
[----:B------:R-:W2:Y:S02]  /*b8c0*/  @!P0 SYNCS.PHASECHK.TRANS64 P0, [R2+URZ+0xb0], R0 ;  /* 0x0000b000020085a7 */ /* 0x000ea400080010ff */
[----:B--2---:R-:W-:Y:S05]  /*b8d0*/  @!P0 BRA `(.L_x_149) ;  /* 0xfffffffc00f08947 */ /* 0x004fea000383ffff */
[----:B------:R-:W-:Y:S05]  /*b8e0*/  BRA `(.L_x_150) ;  /* 0xffffff7c00387947 */ /* 0x000fea000383ffff */
.L_x_63:
[----:B------:R-:W-:Y:S07]  /*b8f0*/  MOV R0, UR5 ;  /* 0x0000000500007c02 */ /* 0x000fee0008000f00 */
.L_x_151:
[----:B-1----:R1:W2:Y:S02]  /*b900*/  SYNCS.PHASECHK.TRANS64.TRYWAIT P0, [R0+URZ], R2 ;  /* 0x00000002000075a7 */ /* 0x0022a400080011ff */
[----:B--2---:R-:W-:Y:S05]  /*b910*/  @!P0 NANOSLEEP.SYNCS 0x989680 ;  /* 0x009896800000895d */ /* 0x004fea0003900000 */
[----:B------:R-:W2:Y:S02]  /*b920*/  @!P0 SYNCS.PHASECHK.TRANS64 P0, [R0+URZ], R2 ;  /* 0x00000002000085a7 */ /* 0x000ea400080010ff */
[----:B--2---:R-:W-:Y:S05]  /*b930*/  @!P0 BRA `(.L_x_151) ;  /* 0xfffffffc00f08947 */ /* 0x004fea000383ffff */
[----:B------:R-:W-:Y:S05]  /*b940*/  BRA `(.L_x_62) ;  /* 0xffffff7c00547947 */ /* 0x000fea000383ffff */
.L_x_66:
[----:B------:R-:W-:-:S07]  /*b950*/  MOV R0, UR4 ;  /* 0x0000000400007c02 */ /* 0x000fce0008000f00 */
.L_x_152:
[----:B--2---:R2:W4:Y:S02]  /*b960*/  SYNCS.PHASECHK.TRANS64.TRYWAIT P0, [R0+URZ], R2 ;  /* 0x00000002000075a7 */ /* 0x00452400080011ff */
[----:B----4-:R-:W-:Y:S05]  /*b970*/  @!P0 NANOSLEEP.SYNCS 0x989680 ;  /* 0x009896800000895d */ /* 0x010fea0003900000 */
[----:B------:R-:W4:Y:S02]  /*b980*/  @!P0 SYNCS.PHASECHK.TRANS64 P0, [R0+URZ], R2 ;  /* 0x00000002000085a7 */ /* 0x000f2400080010ff */
[----:B----4-:R-:W-:Y:S05]  /*b990*/  @!P0 BRA `(.L_x_152) ;  /* 0xfffffffc00f08947 */ /* 0x010fea000383ffff */
[----:B------:R-:W-:Y:S05]  /*b9a0*/  BRA `(.L_x_153) ;  /* 0xffffff8000307947 */ /* 0x000fea000383ffff */
.L_x_67:
[----:B------:R-:W-:-:S07]  /*b9b0*/  MOV R0, UR4 ;  /* 0x0000000400007c02 */ /* 0x000fce0008000f00 */
.L_x_154:
[----:B-1----:R1:W2:Y:S02]  /*b9c0*/  SYNCS.PHASECHK.TRANS64.TRYWAIT P0, [R0+URZ], R2 ;  /* 0x00000002000075a7 */ /* 0x0022a400080011ff */
[----:B--2---:R-:W-:Y:S05]  /*b9d0*/  @!P0 NANOSLEEP.SYNCS 0x989680 ;  /* 0x009896800000895d */ /* 0x004fea0003900000 */
[----:B------:R-:W2:Y:S02]  /*b9e0*/  @!P0 SYNCS.PHASECHK.TRANS64 P0, [R0+URZ], R2 ;  /* 0x00000002000085a7 */ /* 0x000ea400080010ff */
[----:B--2---:R-:W-:Y:S05]  /*b9f0*/  @!P0 BRA `(.L_x_154) ;  /* 0xfffffffc00f08947 */ /* 0x004fea000383ffff */
[----:B------:R-:W-:Y:S05]  /*ba00*/  BRA `(.L_x_155) ;  /* 0xffffff80003c7947 */ /* 0x000fea000383ffff */
.L_x_72:
[----:B--2---:R2:W3:Y:S02]  /*ba10*/  SYNCS.PHASECHK.TRANS64.TRYWAIT P0, [R12+URZ+0x80], R0 ;  /* 0x000080000c0075a7 */ /* 0x0044e400080011ff */
[----:B---3--:R-:W-:Y:S05]  /*ba20*/  @!P0 NANOSLEEP.SYNCS 0x989680 ;  /* 0x009896800000895d */ /* 0x008fea0003900000 */
[----:B------:R-:W3:Y:S02]  /*ba30*/  @!P0 SYNCS.PHASECHK.TRANS64 P0, [R12+URZ+0x80], R0 ;  /* 0x000080000c0085a7 */ /* 0x000ee400080010ff */
[----:B---3--:R-:W-:Y:S05]  /*ba40*/  @!P0 BRA `(.L_x_72) ;  /* 0xfffffffc00f08947 */ /* 0x008fea000383ffff */
[----:B------:R-:W-:Y:S05]  /*ba50*/  BRA `(.L_x_156) ;  /* 0xffffff84006c7947 */ /* 0x000fea000383ffff */
.L_x_75:
[----:B--2---:R-:W-:Y:S07]  /*ba60*/  MOV R0, UR21 ;  /* 0x0000001500007c02 */ /* 0x004fee0008000f00 */
.L_x_157:
[----:B--2---:R2:W3:Y:S02]  /*ba70*/  SYNCS.PHASECHK.TRANS64.TRYWAIT P2, [R0+URZ+0x78], R6 ;  /* 0x00007806000075a7 */ /* 0x0044e400080411ff */
[----:B---3--:R-:W-:Y:S05]  /*ba80*/  @!P2 NANOSLEEP.SYNCS 0x989680 ;  /* 0x009896800000a95d */ /* 0x008fea0003900000 */
[----:B------:R-:W3:Y:S02]  /*ba90*/  @!P2 SYNCS.PHASECHK.TRANS64 P2, [R0+URZ+0x78], R6 ;  /* 0x000078060000a5a7 */ /* 0x000ee400080410ff */
[----:B---3--:R-:W-:Y:S05]  /*baa0*/  @!P2 BRA `(.L_x_157) ;  /* 0xfffffffc00f0a947 */ /* 0x008fea000383ffff */
[----:B------:R-:W-:Y:S05]  /*bab0*/  BRA `(.L_x_74) ;  /* 0xffffff8800d47947 */ /* 0x000fea000383ffff */
.L_x_78:
[----:B------:R-:W-:Y:S07]  /*bac0*/  MOV R0, UR21 ;  /* 0x0000001500007c02 */ /* 0x000fee0008000f00 */
.L_x_158:
[----:B--2---:R2:W3:Y:S02]  /*bad0*/  SYNCS.PHASECHK.TRANS64.TRYWAIT P0, [R0+URZ+0x50], R9 ;  /* 0x00005009000075a7 */ /* 0x0044e400080011ff */
[----:B---3--:R-:W-:Y:S05]  /*bae0*/  @!P0 NANOSLEEP.SYNCS 0x989680 ;  /* 0x009896800000895d */ /* 0x008fea0003900000 */
[----:B------:R-:W3:Y:S02]  /*baf0*/  @!P0 SYNCS.PHASECHK.TRANS64 P0, [R0+URZ+0x50], R9 ;  /* 0x00005009000085a7 */ /* 0x000ee400080010ff */
[----:B---3--:R-:W-:Y:S05]  /*bb00*/  @!P0 BRA `(.L_x_158) ;  /* 0xfffffffc00f08947 */ /* 0x008fea000383ffff */
[----:B------:R-:W-:Y:S05]  /*bb10*/  BRA `(.L_x_159) ;  /* 0xffffff8c00307947 */ /* 0x000fea000383ffff */
.L_x_79:
[----:B------:R-:W-:Y:S07]  /*bb20*/  MOV R0, UR21 ;  /* 0x0000001500007c02 */ /* 0x000fee0008000f00 */
.L_x_160:
[----:B--2---:R2:W3:Y:S02]  /*bb30*/  SYNCS.PHASECHK.TRANS64.TRYWAIT P0, [R0+URZ+0x58], R9 ;  /* 0x00005809000075a7 */ /* 0x0044e400080011ff */
[----:B---3--:R-:W-:Y:S05]  /*bb40*/  @!P0 NANOSLEEP.SYNCS 0x989680 ;  /* 0x009896800000895d */ /* 0x008fea0003900000 */
[----:B------:R-:W3:Y:S02]  /*bb50*/  @!P0 SYNCS.PHASECHK.TRANS64 P0, [R0+URZ+0x58], R9 ;  /* 0x00005809000085a7 */ /* 0x000ee400080010ff */
[----:B---3--:R-:W-:Y:S05]  /*bb60*/  @!P0 BRA `(.L_x_160) ;  /* 0xfffffffc00f08947 */ /* 0x008fea000383ffff */
[----:B------:R-:W-:Y:S05]  /*bb70*/  BRA `(.L_x_161) ;  /* 0xffffff8c00687947 */ /* 0x000fea000383ffff */
.L_x_80:
[----:B------:R-:W-:Y:S07]  /*bb80*/  MOV R0, UR21 ;  /* 0x0000001500007c02 */ /* 0x000fee0008000f00 */
.L_x_162:
[----:B--2---:R2:W3:Y:S02]  /*bb90*/  SYNCS.PHASECHK.TRANS64.TRYWAIT P0, [R0+URZ+0x60], R9 ;  /* 0x00006009000075a7 */ /* 0x0044e400080011ff */
[----:B---3--:R-:W-:Y:S05]  /*bba0*/  @!P0 NANOSLEEP.SYNCS 0x989680 ;  /* 0x009896800000895d */ /* 0x008fea0003900000 */
[----:B------:R-:W3:Y:S02]  /*bbb0*/  @!P0 SYNCS.PHASECHK.TRANS64 P0, [R0+URZ+0x60], R9 ;  /* 0x00006009000085a7 */ /* 0x000ee400080010ff */
[----:B---3--:R-:W-:Y:S05]  /*bbc0*/  @!P0 BRA `(.L_x_162) ;  /* 0xfffffffc00f08947 */ /* 0x008fea000383ffff */
[----:B------:R-:W-:Y:S05]  /*bbd0*/  BRA `(.L_x_163) ;  /* 0xffffff8c00ac7947 */ /* 0x000fea000383ffff */
.L_x_81:
[----:B------:R-:W-:Y:S07]  /*bbe0*/  MOV R0, UR21 ;  /* 0x0000001500007c02 */ /* 0x000fee0008000f00 */
.L_x_164:
[----:B--2---:R2:W3:Y:S02]  /*bbf0*/  SYNCS.PHASECHK.TRANS64.TRYWAIT P0, [R0+URZ+0x68], R9 ;  /* 0x00006809000075a7 */ /* 0x0044e400080011ff */
[----:B---3--:R-:W-:Y:S05]  /*bc00*/  @!P0 NANOSLEEP.SYNCS 0x989680 ;  /* 0x009896800000895d */ /* 0x008fea0003900000 */
[----:B------:R-:W3:Y:S02]  /*bc10*/  @!P0 SYNCS.PHASECHK.TRANS64 P0, [R0+URZ+0x68], R9 ;  /* 0x00006809000085a7 */ /* 0x000ee400080010ff */
[----:B---3--:R-:W-:Y:S05]  /*bc20*/  @!P0 BRA `(.L_x_164) ;  /* 0xfffffffc00f08947 */ /* 0x008fea000383ffff */
[----:B------:R-:W-:Y:S05]  /*bc30*/  BRA `(.L_x_165) ;  /* 0xffffff8c00ec7947 */ /* 0x000fea000383ffff */
.L_x_83:
[----:B------:R-:W-:-:S07]  /*bc40*/  MOV R0, UR21 ;  /* 0x0000001500007c02 */ /* 0x000fce0008000f00 */
.L_x_166:
[----:B---3--:R3:W4:Y:S02]  /*bc50*/  SYNCS.PHASECHK.TRANS64.TRYWAIT P0, [R0+URZ+0x50], R2 ;  /* 0x00005002000075a7 */ /* 0x00872400080011ff */
[----:B----4-:R-:W-:Y:S05]  /*bc60*/  @!P0 NANOSLEEP.SYNCS 0x989680 ;  /* 0x009896800000895d */ /* 0x010fea0003900000 */
[----:B------:R-:W4:Y:S02]  /*bc70*/  @!P0 SYNCS.PHASECHK.TRANS64 P0, [R0+URZ+0x50], R2 ;  /* 0x00005002000085a7 */ /* 0x000f2400080010ff */
[----:B----4-:R-:W-:Y:S05]  /*bc80*/  @!P0 BRA `(.L_x_166) ;  /* 0xfffffffc00f08947 */ /* 0x010fea000383ffff */
[----:B------:R-:W-:Y:S05]  /*bc90*/  BRA `(.L_x_167) ;  /* 0xffffff9000647947 */ /* 0x000fea000383ffff */
.L_x_84:
[----:B---3--:R-:W-:-:S07]  /*bca0*/  MOV R0, UR21 ;  /* 0x0000001500007c02 */ /* 0x008fce0008000f00 */
.L_x_168:
[----:B---3--:R3:W4:Y:S02]  /*bcb0*/  SYNCS.PHASECHK.TRANS64.TRYWAIT P0, [R0+URZ+0x58], R2 ;  /* 0x00005802000075a7 */ /* 0x00872400080011ff */
[----:B----4-:R-:W-:Y:S05]  /*bcc0*/  @!P0 NANOSLEEP.SYNCS 0x989680 ;  /* 0x009896800000895d */ /* 0x010fea0003900000 */
[----:B------:R-:W4:Y:S02]  /*bcd0*/  @!P0 SYNCS.PHASECHK.TRANS64 P0, [R0+URZ+0x58], R2 ;  /* 0x00005802000085a7 */ /* 0x000f2400080010ff */
[----:B----4-:R-:W-:Y:S05]  /*bce0*/  @!P0 BRA `(.L_x_168) ;  /* 0xfffffffc00f08947 */ /* 0x010fea000383ffff */
[----:B------:R-:W-:Y:S05]  /*bcf0*/  BRA `(.L_x_169) ;  /* 0xffffff9000547947 */ /* 0x000fea000383ffff */
.L_x_85:
[----:B---3--:R-:W-:-:S07]  /*bd00*/  MOV R0, UR21 ;  /* 0x0000001500007c02 */ /* 0x008fce0008000f00 */
.L_x_170:
[----:B---3--:R3:W4:Y:S02]  /*bd10*/  SYNCS.PHASECHK.TRANS64.TRYWAIT P0, [R0+URZ+0x60], R2 ;  /* 0x00006002000075a7 */ /* 0x00872400080011ff */
[----:B----4-:R-:W-:Y:S05]  /*bd20*/  @!P0 NANOSLEEP.SYNCS 0x989680 ;  /* 0x009896800000895d */ /* 0x010fea0003900000 */
[----:B------:R-:W4:Y:S02]  /*bd30*/  @!P0 SYNCS.PHASECHK.TRANS64 P0, [R0+URZ+0x60], R2 ;  /* 0x00006002000085a7 */ /* 0x000f2400080010ff */
[----:B----4-:R-:W-:Y:S05]  /*bd40*/  @!P0 BRA `(.L_x_170) ;  /* 0xfffffffc00f08947 */ /* 0x010fea000383ffff */
[----:B------:R-:W-:Y:S05]  /*bd50*/  BRA `(.L_x_171) ;  /* 0xffffff9000447947 */ /* 0x000fea000383ffff */
.L_x_87:
[----:B-1----:R1:W2:Y:S02]  /*bd60*/  SYNCS.PHASECHK.TRANS64.TRYWAIT P0, [R3+URZ+0x80], R0 ;  /* 0x00008000030075a7 */ /* 0x0022a400080011ff */
[----:B--2---:R-:W-:Y:S05]  /*bd70*/  @!P0 NANOSLEEP.SYNCS 0x989680 ;  /* 0x009896800000895d */ /* 0x004fea0003900000 */
[----:B------:R-:W2:Y:S02]  /*bd80*/  @!P0 SYNCS.PHASECHK.TRANS64 P0, [R3+URZ+0x80], R0 ;  /* 0x00008000030085a7 */ /* 0x000ea400080010ff */
[----:B--2---:R-:W-:Y:S05]  /*bd90*/  @!P0 BRA `(.L_x_87) ;  /* 0xfffffffc00f08947 */ /* 0x004fea000383ffff */
[----:B------:R-:W-:Y:S05]  /*bda0*/  BRA `(.L_x_172) ;  /* 0xffffff94000c7947 */ /* 0x000fea000383ffff */
.L_x_98:
[----:B-1----:R-:W-:Y:S04]  /*bdb0*/  MOV R3, UR44 ;  /* 0x0000002c00037c02 */ /* 0x002fe80008000f00 */
[----:B------:R1:W2:Y:S03]  /*bdc0*/  SYNCS.PHASECHK.TRANS64.TRYWAIT P1, [R3+URZ+0x30], R4 ;  /* 0x00003004030075a7 */ /* 0x0002a600080211ff */
[----:B--2---:R-:W-:Y:S05]  /*bdd0*/  @!P1 NANOSLEEP.SYNCS 0x989680 ;  /* 0x009896800000995d */ /* 0x004fea0003900000 */
[----:B------:R-:W2:Y:S02]  /*bde0*/  @!P1 SYNCS.PHASECHK.TRANS64 P1, [R3+URZ+0x30], R4 ;  /* 0x00003004030095a7 */ /* 0x000ea400080210ff */
[----:B--2---:R-:W-:Y:S05]  /*bdf0*/  @!P1 BRA `(.L_x_98) ;  /* 0xfffffffc00ec9947 */ /* 0x004fea000383ffff */
[----:B------:R-:W-:Y:S05]  /*be00*/  BRA `(.L_x_97) ;  /* 0xffffffa000b87947 */ /* 0x000fea000383ffff */
.L_x_100:
[----:B--2---:R2:W4:Y:S02]  /*be10*/  SYNCS.PHASECHK.TRANS64.TRYWAIT P0, [R74+URZ+0xa0], R0 ;  /* 0x0000a0004a0075a7 */ /* 0x00452400080011ff */
[----:B----4-:R-:W-:Y:S05]  /*be20*/  @!P0 NANOSLEEP.SYNCS 0x989680 ;  /* 0x009896800000895d */ /* 0x010fea0003900000 */
[----:B------:R-:W4:Y:S02]  /*be30*/  @!P0 SYNCS.PHASECHK.TRANS64 P0, [R74+URZ+0xa0], R0 ;  /* 0x0000a0004a0085a7 */ /* 0x000f2400080010ff */
[----:B----4-:R-:W-:Y:S05]  /*be40*/  @!P0 BRA `(.L_x_100) ;  /* 0xfffffffc00f08947 */ /* 0x010fea000383ffff */
[----:B------:R-:W-:Y:S05]  /*be50*/  BRA `(.L_x_99) ;  /* 0xffffffa400187947 */ /* 0x000fea000383ffff */
.L_x_109:
[----:B-1----:R1:W2:Y:S02]  /*be60*/  SYNCS.PHASECHK.TRANS64.TRYWAIT P0, [R2+URZ+0x30], R0 ;  /* 0x00003000020075a7 */ /* 0x0022a400080011ff */
[----:B--2---:R-:W-:Y:S05]  /*be70*/  @!P0 NANOSLEEP.SYNCS 0x989680 ;  /* 0x009896800000895d */ /* 0x004fea0003900000 */
[----:B------:R-:W2:Y:S02]  /*be80*/  @!P0 SYNCS.PHASECHK.TRANS64 P0, [R2+URZ+0x30], R0 ;  /* 0x00003000020085a7 */ /* 0x000ea400080010ff */
[----:B--2---:R-:W-:Y:S05]  /*be90*/  @!P0 BRA `(.L_x_109) ;  /* 0xfffffffc00f08947 */ /* 0x004fea000383ffff */
[----:B------:R-:W-:Y:S05]  /*bea0*/  BRA `(.L_x_108) ;  /* 0xffffffb400e07947 */ /* 0x000fea000383ffff */
.L_x_117:
[----:B-1----:R1:W2:Y:S02]  /*beb0*/  SYNCS.PHASECHK.TRANS64.TRYWAIT P0, [R6+URZ+0x30], R5 ;  /* 0x00003005060075a7 */ /* 0x0022a400080011ff */
[----:B--2---:R-:W-:Y:S05]  /*bec0*/  @!P0 NANOSLEEP.SYNCS 0x989680 ;  /* 0x009896800000895d */ /* 0x004fea0003900000 */
[----:B------:R-:W2:Y:S02]  /*bed0*/  @!P0 SYNCS.PHASECHK.TRANS64 P0, [R6+URZ+0x30], R5 ;  /* 0x00003005060085a7 */ /* 0x000ea400080010ff */
[----:B--2---:R-:W-:Y:S05]  /*bee0*/  @!P0 BRA `(.L_x_117) ;  /* 0xfffffffc00f08947 */ /* 0x004fea000383ffff */
[----:B------:R-:W-:Y:S05]  /*bef0*/  BRA `(.L_x_116) ;  /* 0xffffffc800d87947 */ /* 0x000fea000383ffff */
.L_x_125:
[----:B-1----:R1:W2:Y:S02]  /*bf00*/  SYNCS.PHASECHK.TRANS64.TRYWAIT P0, [R3+URZ+0x30], R0 ;  /* 0x00003000030075a7 */ /* 0x0022a400080011ff */
[----:B--2---:R-:W-:Y:S05]  /*bf10*/  @!P0 NANOSLEEP.SYNCS 0x989680 ;  /* 0x009896800000895d */ /* 0x004fea0003900000 */
[----:B------:R-:W2:Y:S02]  /*bf20*/  @!P0 SYNCS.PHASECHK.TRANS64 P0, [R3+URZ+0x30], R0 ;  /* 0x00003000030085a7 */ /* 0x000ea400080010ff */
[----:B--2---:R-:W-:Y:S05]  /*bf30*/  @!P0 BRA `(.L_x_125) ;  /* 0xfffffffc00f08947 */ /* 0x004fea000383ffff */
[----:B------:R-:W-:Y:S05]  /*bf40*/  BRA `(.L_x_124) ;  /* 0xffffffdc00cc7947 */ /* 0x000fea000383ffff */
        .weak           $__internal_0_$__cuda_sm10x_tcgen05_guardrail_trap_col_being_dealloced_not_returned_by_alloc
        .type           $__internal_0_$__cuda_sm10x_tcgen05_guardrail_trap_col_being_dealloced_not_returned_by_alloc,@function
        .size           $__internal_0_$__cuda_sm10x_tcgen05_guardrail_trap_col_being_dealloced_not_returned_by_alloc,($__internal_1_$__cuda_sm10x_tcgen05_guardrail_trap_phase_invalid_during_alloc - $__internal_0_$__cuda_sm10x_tcgen05_guardrail_trap_col_being_dealloced_not_returned_by_alloc)
$__internal_0_$__cuda_sm10x_tcgen05_guardrail_trap_col_being_dealloced_not_returned_by_alloc:
[----:B------:R-:W-:Y:S05]  /*bf50*/  BPT.TRAP 0x1 ;  /* 0x000000040000795c */ /* 0x000fea0000300000 */
[----:B------:R-:W-:-:S04]  /*bf60*/  HFMA2 R3, -RZ, RZ, 0, 0 ;  /* 0x00000000ff037431 */ /* 0x000fc800000001ff */
[----:B------:R-:W-:Y:S05]  /*bf70*/  RET.REL.NODEC R2 `(_ZN7cutlass13device_kernelINS_4gemm6kernel13GemmUniversalIN4cute5tupleIJiiiiEEENS1_10collective13CollectiveMmaINS1_35MainloopSm100TmaUmmaWarpSpecializedILi3ELi2ELi2ENS5_IJNS4_1CILi1EEENSA_ILi8EEESB_EEEEENS5_IJNSA_ILi128EEENSA_ILi256EEENSA_ILi64EEEEEENS_6half_tENS5_IJlSB_lEEESJ_SK_NS4_8TiledMMAINS4_8MMA_AtomIJNS4_20SM100_MMA_F16BF16_SSISJ_SJ_fLi128ELi256ELNS4_4UMMA5MajorE0ELSP_0ELNSO_7ScaleInE0ELSQ_0EEEEEENS4_6LayoutINS5_IJSB_SB_SB_EEENS5_IJNSA_ILi0EEESV_SV_EEEEENS5_IJNS4_10UnderscoreESY_SY_EEEEENS4_23SM90_TMA_LOAD_MULTICASTENS4_14ComposedLayoutINS4_7SwizzleILi3ELi4ELi3EEENS4_18smem_ptr_flag_bitsILi16EEENST_INS5_IJSC_SH_EEENS5_IJSH_SB_EEEEEEEvNS4_8identityENS4_13SM90_TMA_LOADES1A_vS1B_EENS_8epilogue10collective18CollectiveEpilogueINS1E_23Sm100TmaWarpSpecializedILi4ELi2ELi64ELb1ELb0EEEJSI_NS5_IJNST_ISF_SB_EENST_ISH_SB_EEEEESJ_SK_SJ_SK_NS1E_6fusion15FusionCallbacksIS1I_NS1M_17LinearCombinationISJ_fSJ_fLNS_15FloatRoundStyleE2EEESI_S1L_JEEENS4_5SM1004TMEM4LOAD26SM100_TMEM_LOAD_32dp32b64xES1C_S1A_NS4_39AutoVectorizingCopyWithAssumedAlignmentILi128EEENS4_14SM90_TMA_STOREES1A_S1X_S1X_EEEvvEEEEvNT_6ParamsE) ;  /* 0xffffff4002207950 */ /* 0x000fea0003c3ffff */
        .weak           $__internal_1_$__cuda_sm10x_tcgen05_guardrail_trap_phase_invalid_during_alloc
        .type           $__internal_1_$__cuda_sm10x_tcgen05_guardrail_trap_phase_invalid_during_alloc,@function
        .size           $__internal_1_$__cuda_sm10x_tcgen05_guardrail_trap_phase_invalid_during_alloc,($__internal_2_$__cuda_sm10x_tcgen05_guardrail_trap_unallocated_columns_being_dealloced - $__internal_1_$__cuda_sm10x_tcgen05_guardrail_trap_phase_invalid_during_alloc)
$__internal_1_$__cuda_sm10x_tcgen05_guardrail_trap_phase_invalid_during_alloc:
[----:B------:R-:W-:Y:S05]  /*bf80*/  BPT.TRAP 0x1 ;  /* 0x000000040000795c */ /* 0x000fea0000300000 */
[----:B------:R-:W-:-:S04]  /*bf90*/  MOV R5, 0x0 ;  /* 0x0000000000057802 */ /* 0x000fc80000000f00 */
[----:B------:R-:W-:Y:S05]  /*bfa0*/  RET.REL.NODEC R4 `(_ZN7cutlass13device_kernelINS_4gemm6kernel13GemmUniversalIN4cute5tupleIJiiiiEEENS1_10collective13CollectiveMmaINS1_35MainloopSm100TmaUmmaWarpSpecializedILi3ELi2ELi2ENS5_IJNS4_1CILi1EEENSA_ILi8EEESB_EEEEENS5_IJNSA_ILi128EEENSA_ILi256EEENSA_ILi64EEEEEENS_6half_tENS5_IJlSB_lEEESJ_SK_NS4_8TiledMMAINS4_8MMA_AtomIJNS4_20SM100_MMA_F16BF16_SSISJ_SJ_fLi128ELi256ELNS4_4UMMA5MajorE0ELSP_0ELNSO_7ScaleInE0ELSQ_0EEEEEENS4_6LayoutINS5_IJSB_SB_SB_EEENS5_IJNSA_ILi0EEESV_SV_EEEEENS5_IJNS4_10UnderscoreESY_SY_EEEEENS4_23SM90_TMA_LOAD_MULTICASTENS4_14ComposedLayoutINS4_7SwizzleILi3ELi4ELi3EEENS4_18smem_ptr_flag_bitsILi16EEENST_INS5_IJSC_SH_EEENS5_IJSH_SB_EEEEEEEvNS4_8identityENS4_13SM90_TMA_LOADES1A_vS1B_EENS_8epilogue10collective18CollectiveEpilogueINS1E_23Sm100TmaWarpSpecializedILi4ELi2ELi64ELb1ELb0EEEJSI_NS5_IJNST_ISF_SB_EENST_ISH_SB_EEEEESJ_SK_SJ_SK_NS1E_6fusion15FusionCallbacksIS1I_NS1M_17LinearCombinationISJ_fSJ_fLNS_15FloatRoundStyleE2EEESI_S1L_JEEENS4_5SM1004TMEM4LOAD26SM100_TMEM_LOAD_32dp32b64xES1C_S1A_NS4_39AutoVectorizingCopyWithAssumedAlignmentILi128EEENS4_14SM90_TMA_STOREES1A_S1X_S1X_EEEvvEEEEvNT_6ParamsE) ;  /* 0xffffff4004147950 */ /* 0x000fea0003c3ffff */
        .weak           $__internal_2_$__cuda_sm10x_tcgen05_guardrail_trap_unallocated_columns_being_dealloced
        .type           $__internal_2_$__cuda_sm10x_tcgen05_guardrail_trap_unallocated_columns_being_dealloced,@function
        .size           $__internal_2_$__cuda_sm10x_tcgen05_guardrail_trap_unallocated_columns_being_dealloced,(.L_x_174 - $__internal_2_$__cuda_sm10x_tcgen05_guardrail_trap_unallocated_columns_being_dealloced)
$__internal_2_$__cuda_sm10x_tcgen05_guardrail_trap_unallocated_columns_being_dealloced:
[----:B------:R-:W-:Y:S05]  /*bfb0*/  BPT.TRAP 0x1 ;  /* 0x000000040000795c */ /* 0x000fea0000300000 */
[----:B------:R-:W-:-:S04]  /*bfc0*/  HFMA2 R3, -RZ, RZ, 0, 0 ;  /* 0x00000000ff037431 */ /* 0x000fc800000001ff */
[----:B------:R-:W-:Y:S05]  /*bfd0*/  RET.REL.NODEC R2 `(_ZN7cutlass13device_kernelINS_4gemm6kernel13GemmUniversalIN4cute5tupleIJiiiiEEENS1_10collective13CollectiveMmaINS1_35MainloopSm100TmaUmmaWarpSpecializedILi3ELi2ELi2ENS5_IJNS4_1CILi1EEENSA_ILi8EEESB_EEEEENS5_IJNSA_ILi128EEENSA_ILi256EEENSA_ILi64EEEEEENS_6half_tENS5_IJlSB_lEEESJ_SK_NS4_8TiledMMAINS4_8MMA_AtomIJNS4_20SM100_MMA_F16BF16_SSISJ_SJ_fLi128ELi256ELNS4_4UMMA5MajorE0ELSP_0ELNSO_7ScaleInE0ELSQ_0EEEEEENS4_6LayoutINS5_IJSB_SB_SB_EEENS5_IJNSA_ILi0EEESV_SV_EEEEENS5_IJNS4_10UnderscoreESY_SY_EEEEENS4_23SM90_TMA_LOAD_MULTICASTENS4_14ComposedLayoutINS4_7SwizzleILi3ELi4ELi3EEENS4_18smem_ptr_flag_bitsILi16EEENST_INS5_IJSC_SH_EEENS5_IJSH_SB_EEEEEEEvNS4_8identityENS4_13SM90_TMA_LOADES1A_vS1B_EENS_8epilogue10collective18CollectiveEpilogueINS1E_23Sm100TmaWarpSpecializedILi4ELi2ELi64ELb1ELb0EEEJSI_NS5_IJNST_ISF_SB_EENST_ISH_SB_EEEEESJ_SK_SJ_SK_NS1E_6fusion15FusionCallbacksIS1I_NS1M_17LinearCombinationISJ_fSJ_fLNS_15FloatRoundStyleE2EEESI_S1L_JEEENS4_5SM1004TMEM4LOAD26SM100_TMEM_LOAD_32dp32b64xES1C_S1A_NS4_39AutoVectorizingCopyWithAssumedAlignmentILi128EEENS4_14SM90_TMA_STOREES1A_S1X_S1X_EEEvvEEEEvNT_6ParamsE) ;  /* 0xffffff4002087950 */ /* 0x000fea0003c3ffff */
.L_x_173:
[----:B------:R-:W-:-:S00]  /*bfe0*/  BRA `(.L_x_173) ;  /* 0xfffffffc00fc7947 */ /* 0x000fc0000383ffff */
[----:B------:R-:W-:-:S00]  /*bff0*/  NOP ;  /* 0x0000000000007918 */ /* 0x000fc00000000000 */
        /* <DEDUP_REMOVED lines=8> */
.L_x_174:


//--------------------- .nv.global.init           --------------------------
	.section	.nv.global.init,"aw",@progbits
.nv.global.init:
	.type		$str$27,@object
	.size		$str$27,($str$28 - $str$27)
$str$27:
        /*0000*/ 	.byte	0x28, 0x61, 0x64, 0x64, 0x72, 0x65, 0x73, 0x73, 0x20, 0x26, 0x20, 0x6d, 0x61, 0x73, 0x6b, 0x29
        /*0010*/ 	.byte	0x20, 0x3d, 0x3d, 0x20, 0x30, 0x00
	.type		$str$28,@object
	.size		$str$28,($str$26 - $str$28)
$str$28:
        /*0016*/ 	.byte	0x2f, 0x74, 0x6d, 0x70, 0x2f, 0x63, 0x75, 0x74, 0x6c, 0x61, 0x73, 0x73, 0x5f, 0x73, 0x77, 0x65
        /*0026*/ 	.byte	0x65, 0x70, 0x5f, 0x73, 0x72, 0x63, 0x2f, 0x69, 0x6e, 0x63, 0x6c, 0x75, 0x64, 0x65, 0x2f, 0x63
        /*0036*/ 	.byte	0x75, 0x74, 0x65, 0x2f, 0x70, 0x6f, 0x69, 0x6e, 0x74, 0x65, 0x72, 0x5f, 0x66, 0x6c, 0x61, 0x67
        /*0046*/ 	.byte	0x67, 0x65, 0x64, 0x2e, 0x68, 0x70, 0x70, 0x00
	.type		$str$26,@object
	.size		$str$26,($str$25 - $str$26)
$str$26:
        /*004e*/ 	.byte	0x2f, 0x74, 0x6d, 0x70, 0x2f, 0x63, 0x75, 0x74, 0x6c, 0x61, 0x73, 0x73, 0x5f, 0x73, 0x77, 0x65
        /*005e*/ 	.byte	0x65, 0x70, 0x5f, 0x73, 0x72, 0x63, 0x2f, 0x69, 0x6e, 0x63, 0x6c, 0x75, 0x64, 0x65, 0x2f, 0x63
        /*006e*/ 	.byte	0x75, 0x74, 0x65, 0x2f, 0x61, 0x74, 0x6f, 0x6d, 0x2f, 0x63, 0x6f, 0x70, 0x79, 0x5f, 0x74, 0x72
        /*007e*/ 	.byte	0x61, 0x69, 0x74, 0x73, 0x5f, 0x73, 0x6d, 0x31, 0x30, 0x30, 0x2e, 0x68, 0x70, 0x70, 0x00
	.type		$str$25,@object
	.size		$str$25,(__unnamed_1 - $str$25)
$str$25:
        /*008d*/ 	.byte	0x28, 0x28, 0x75, 0x69, 0x6e, 0x74, 0x33, 0x32, 0x5f, 0x74, 0x28, 0x74, 0x68, 0x72, 0x65, 0x61
        /*009d*/ 	.byte	0x64, 0x49, 0x64, 0x78, 0x2e, 0x78, 0x29, 0x20, 0x2f, 0x20, 0x33, 0x32, 0x29, 0x20, 0x25, 0x20
        /*00ad*/ 	.byte	0x34, 0x29, 0x20, 0x3d, 0x3d, 0x20, 0x28, 0x28, 0x28, 0x74, 0x6d, 0x65, 0x6d, 0x5f, 0x61, 0x64
        /*00bd*/ 	.byte	0x64, 0x72, 0x20, 0x3e, 0x3e, 0x20, 0x31, 0x36, 0x29, 0x20, 0x2f, 0x20, 0x33, 0x32, 0x29, 0x20
        /*00cd*/ 	.byte	0x25, 0x20, 0x34, 0x29, 0x00
	.type		__unnamed_1,@object
	.size		__unnamed_1,(__unnamed_2 - __unnamed_1)
__unnamed_1:
        /*00d2*/ 	.byte	0x61, 0x75, 0x74, 0x6f, 0x20, 0x63, 0x75, 0x74, 0x65, 0x3a, 0x3a, 0x61, 0x73, 0x5f, 0x70, 0x6f
        /* <DEDUP_REMOVED lines=24> */
        /*0262*/ 	.byte	0x3e, 0x3e, 0x3e, 0x3e, 0x5d, 0x00
	.type		__unnamed_2,@object
	.size		__unnamed_2,(.L_2 - __unnamed_2)
__unnamed_2:
        /* <DEDUP_REMOVED lines=43> */
        /*0518*/ 	.byte	0x74, 0x65, 0x3a, 0x3a, 0x43, 0x3c, 0x30, 0x3e, 0x3e, 0x3e, 0x3e, 0x5d, 0x00
.L_2:


//--------------------- .nv.shared._ZN7cutlass13device_kernelINS_4gemm6kernel13GemmUniversalIN4cute5tupleIJiiiiEEENS1_10collective13CollectiveMmaINS1_35MainloopSm100TmaUmmaWarpSpecializedILi3ELi2ELi2ENS5_IJNS4_1CILi1EEENSA_ILi8EEESB_EEEEENS5_IJNSA_ILi128EEENSA_ILi256EEENSA_ILi64EEEEEENS_6half_tENS5_IJlSB_lEEESJ_SK_NS4_8TiledMMAINS4_8MMA_AtomIJNS4_20SM100_MMA_F16BF16_SSISJ_SJ_fLi128ELi256ELNS4_4UMMA5MajorE0ELSP_0ELNSO_7ScaleInE0ELSQ_0EEEEEENS4_6LayoutINS5_IJSB_SB_SB_EEENS5_IJNSA_ILi0EEESV_SV_EEEEENS5_IJNS4_10UnderscoreESY_SY_EEEEENS4_23SM90_TMA_LOAD_MULTICASTENS4_14ComposedLayoutINS4_7SwizzleILi3ELi4ELi3EEENS4_18smem_ptr_flag_bitsILi16EEENST_INS5_IJSC_SH_EEENS5_IJSH_SB_EEEEEEEvNS4_8identityENS4_13SM90_TMA_LOADES1A_vS1B_EENS_8epilogue10collective18CollectiveEpilogueINS1E_23Sm100TmaWarpSpecializedILi4ELi2ELi64ELb1ELb0EEEJSI_NS5_IJNST_ISF_SB_EENST_ISH_SB_EEEEESJ_SK_SJ_SK_NS1E_6fusion15FusionCallbacksIS1I_NS1M_17LinearCombinationISJ_fSJ_fLNS_15FloatRoundStyleE2EEESI_S1L_JEEENS4_5SM1004TMEM4LOAD26SM100_TMEM_LOAD_32dp32b64xES1C_S1A_NS4_39AutoVectorizingCopyWithAssumedAlignmentILi128EEENS4_14SM90_TMA_STOREES1A_S1X_S1X_EEEvvEEEEvNT_6ParamsE --------------------------
	.section	.nv.shared._ZN7cutlass13device_kernelINS_4gemm6kernel13GemmUniversalIN4cute5tupleIJiiiiEEENS1_10collective13CollectiveMmaINS1_35MainloopSm100TmaUmmaWarpSpecializedILi3ELi2ELi2ENS5_IJNS4_1CILi1EEENSA_ILi8EEESB_EEEEENS5_IJNSA_ILi128EEENSA_ILi256EEENSA_ILi64EEEEEENS_6half_tENS5_IJlSB_lEEESJ_SK_NS4_8TiledMMAINS4_8MMA_AtomIJNS4_20SM100_MMA_F16BF16_SSISJ_SJ_fLi128ELi256ELNS4_4UMMA5MajorE0ELSP_0ELNSO_7ScaleInE0ELSQ_0EEEEEENS4_6LayoutINS5_IJSB_SB_SB_EEENS5_IJNSA_ILi0EEESV_SV_EEEEENS5_IJNS4_10UnderscoreESY_SY_EEEEENS4_23SM90_TMA_LOAD_MULTICASTENS4_14ComposedLayoutINS4_7SwizzleILi3ELi4ELi3EEENS4_18smem_ptr_flag_bitsILi16EEENST_INS5_IJSC_SH_EEENS5_IJSH_SB_EEEEEEEvNS4_8identityENS4_13SM90_TMA_LOADES1A_vS1B_EENS_8epilogue10collective18CollectiveEpilogueINS1E_23Sm100TmaWarpSpecializedILi4ELi2ELi64ELb1ELb0EEEJSI_NS5_IJNST_ISF_SB_EENST_ISH_SB_EEEEESJ_SK_SJ_SK_NS1E_6fusion15FusionCallbacksIS1I_NS1M_17LinearCombinationISJ_fSJ_fLNS_15FloatRoundStyleE2EEESI_S1L_JEEENS4_5SM1004TMEM4LOAD26SM100_TMEM_LOAD_32dp32b64xES1C_S1A_NS4_39AutoVectorizingCopyWithAssumedAlignmentILi128EEENS4_14SM90_TMA_STOREES1A_S1X_S1X_EEEvvEEEEvNT_6ParamsE,"aw",@nobits
	.sectionflags	@""
	.align	16
	.zero		1024


//--------------------- .nv.shared.reserved.0     --------------------------
	.section	.nv.shared.reserved.0,"aw",@nobits
	.weak		__nv_reservedSMEM_offset_0_alias
	.size		__nv_reservedSMEM_offset_0_alias, 0, 64
	.other		__nv_reservedSMEM_offset_0_alias,@"STO_CUDA_RESERVED_SHARED STV_DEFAULT"
__nv_reservedSMEM_offset_0_alias:
	.zero		0
.nv.shared.reserved.0:
	.zero		64
	.weak		__nv_reservedSMEM_tcgen05_partition
	.type		__nv_reservedSMEM_tcgen05_partition,@object
	.size		__nv_reservedSMEM_tcgen05_partition,(.L_0 - __nv_reservedSMEM_tcgen05_partition)
__nv_reservedSMEM_tcgen05_partition:
	.zero		32
.L_0:


//--------------------- .nv.global                --------------------------
	.section	.nv.global,"aw",@nobits
.nv.global:
	.type		_ZN40_INTERNAL_f8c2a326_4_k_cu_71f0bf67_354744cute1_E,@object
	.size		_ZN40_INTERNAL_f8c2a326_4_k_cu_71f0bf67_354744cute1_E,(_ZN40_INTERNAL_f8c2a326_4_k_cu_71f0bf67_354744cuda3std3__45__cpo6cbeginE - _ZN40_INTERNAL_f8c2a326_4_k_cu_71f0bf67_354744cute1_E)
_ZN40_INTERNAL_f8c2a326_4_k_cu_71f0bf67_354744cute1_E:
	.zero		1
	.type		_ZN40_INTERNAL_f8c2a326_4_k_cu_71f0bf67_354744cuda3std3__45__cpo6cbeginE,@object
	.size		_ZN40_INTERNAL_f8c2a326_4_k_cu_71f0bf67_354744cuda3std3__45__cpo6cbeginE,(_ZN40_INTERNAL_f8c2a326_4_k_cu_71f0bf67_354744cuda3std3__48in_placeE - _ZN40_INTERNAL_f8c2a326_4_k_cu_71f0bf67_354744cuda3std3__45__cpo6cbeginE)
_ZN40_INTERNAL_f8c2a326_4_k_cu_71f0bf67_354744cuda3std3__45__cpo6cbeginE:
	.zero		1
	.type		_ZN40_INTERNAL_f8c2a326_4_k_cu_71f0bf67_354744cuda3std3__48in_placeE,@object
	.size		_ZN40_INTERNAL_f8c2a326_4_k_cu_71f0bf67_354744cuda3std3__48in_placeE,(_ZN40_INTERNAL_f8c2a326_4_k_cu_71f0bf67_354744cuda3std6ranges3__45__cpo9iter_moveE - _ZN40_INTERNAL_f8c2a326_4_k_cu_71f0bf67_354744cuda3std3__48in_placeE)
_ZN40_INTERNAL_f8c2a326_4_k_cu_71f0bf67_354744cuda3std3__48in_placeE:
	.zero		1
	.type		_ZN40_INTERNAL_f8c2a326_4_k_cu_71f0bf67_354744cuda3std6ranges3__45__cpo9iter_moveE,@object
	.size		_ZN40_INTERNAL_f8c2a326_4_k_cu_71f0bf67_354744cuda3std6ranges3__45__cpo9iter_moveE,(_ZN40_INTERNAL_f8c2a326_4_k_cu_71f0bf67_354744cuda3std3__45__cpo5beginE - _ZN40_INTERNAL_f8c2a326_4_k_cu_71f0bf67_354744cuda3std6ranges3__45__cpo9iter_moveE)
_ZN40_INTERNAL_f8c2a326_4_k_cu_71f0bf67_354744cuda3std6ranges3__45__cpo9iter_moveE:
	.zero		1
	.type		_ZN40_INTERNAL_f8c2a326_4_k_cu_71f0bf67_354744cuda3std3__45__cpo5beginE,@object
	.size		_ZN40_INTERNAL_f8c2a326_4_k_cu_71f0bf67_354744cuda3std3__45__cpo5beginE,(_ZN40_INTERNAL_f8c2a326_4_k_cu_71f0bf67_354744cuda3std3__442_GLOBAL__N__f8c2a326_4_k_cu_71f0bf67_354746ignoreE - _ZN40_INTERNAL_f8c2a326_4_k_cu_71f0bf67_354744cuda3std3__45__cpo5beginE)
_ZN40_INTERNAL_f8c2a326_4_k_cu_71f0bf67_354744cuda3std3__45__cpo5beginE:
	.zero		1
	.type		_ZN40_INTERNAL_f8c2a326_4_k_cu_71f0bf67_354744cuda3std3__442_GLOBAL__N__f8c2a326_4_k_cu_71f0bf67_354746ignoreE,@object
	.size		_ZN40_INTERNAL_f8c2a326_4_k_cu_71f0bf67_354744cuda3std3__442_GLOBAL__N__f8c2a326_4_k_cu_71f0bf67_354746ignoreE,(_ZN40_INTERNAL_f8c2a326_4_k_cu_71f0bf67_354744cute7productE - _ZN40_INTERNAL_f8c2a326_4_k_cu_71f0bf67_354744cuda3std3__442_GLOBAL__N__f8c2a326_4_k_cu_71f0bf67_354746ignoreE)
_ZN40_INTERNAL_f8c2a326_4_k_cu_71f0bf67_354744cuda3std3__442_GLOBAL__N__f8c2a326_4_k_cu_71f0bf67_354746ignoreE:
	.zero		1
	.type		_ZN40_INTERNAL_f8c2a326_4_k_cu_71f0bf67_354744cute7productE,@object
	.size		_ZN40_INTERNAL_f8c2a326_4_k_cu_71f0bf67_354744cute7productE,(_ZN40_INTERNAL_f8c2a326_4_k_cu_71f0bf67_354744cuda3std3__45__cpo3endE - _ZN40_INTERNAL_f8c2a326_4_k_cu_71f0bf67_354744cute7productE)
_ZN40_INTERNAL_f8c2a326_4_k_cu_71f0bf67_354744cute7productE:
	.zero		1
	.type		_ZN40_INTERNAL_f8c2a326_4_k_cu_71f0bf67_354744cuda3std3__45__cpo3endE,@object
	.size		_ZN40_INTERNAL_f8c2a326_4_k_cu_71f0bf67_354744cuda3std3__45__cpo3endE,(_ZN40_INTERNAL_f8c2a326_4_k_cu_71f0bf67_354744cuda3std3__419piecewise_constructE - _ZN40_INTERNAL_f8c2a326_4_k_cu_71f0bf67_354744cuda3std3__45__cpo3endE)
_ZN40_INTERNAL_f8c2a326_4_k_cu_71f0bf67_354744cuda3std3__45__cpo3endE:
	.zero		1
	.type		_ZN40_INTERNAL_f8c2a326_4_k_cu_71f0bf67_354744cuda3std3__419piecewise_constructE,@object
	.size		_ZN40_INTERNAL_f8c2a326_4_k_cu_71f0bf67_354744cuda3std3__419piecewise_constructE,(_ZN40_INTERNAL_f8c2a326_4_k_cu_71f0bf67_354744cuda3std3__45__cpo4cendE - _ZN40_INTERNAL_f8c2a326_4_k_cu_71f0bf67_354744cuda3std3__419piecewise_constructE)
_ZN40_INTERNAL_f8c2a326_4_k_cu_71f0bf67_354744cuda3std3__419piecewise_constructE:
	.zero		1
	.type		_ZN40_INTERNAL_f8c2a326_4_k_cu_71f0bf67_354744cuda3std3__45__cpo4cendE,@object
	.size		_ZN40_INTERNAL_f8c2a326_4_k_cu_71f0bf67_354744cuda3std3__45__cpo4cendE,(_ZN40_INTERNAL_f8c2a326_4_k_cu_71f0bf67_354744cuda3std6ranges3__45__cpo4swapE - _ZN40_INTERNAL_f8c2a326_4_k_cu_71f0bf67_354744cuda3std3__45__cpo4cendE)
_ZN40_INTERNAL_f8c2a326_4_k_cu_71f0bf67_354744cuda3std3__45__cpo4cendE:
	.zero		1
	.type		_ZN40_INTERNAL_f8c2a326_4_k_cu_71f0bf67_354744cuda3std6ranges3__45__cpo4swapE,@object
	.size		_ZN40_INTERNAL_f8c2a326_4_k_cu_71f0bf67_354744cuda3std6ranges3__45__cpo4swapE,(.L_10 - _ZN40_INTERNAL_f8c2a326_4_k_cu_71f0bf67_354744cuda3std6ranges3__45__cpo4swapE)
_ZN40_INTERNAL_f8c2a326_4_k_cu_71f0bf67_354744cuda3std6ranges3__45__cpo4swapE:
	.zero		1
.L_10:


//--------------------- .nv.constant0._ZN7cutlass13device_kernelINS_4gemm6kernel13GemmUniversalIN4cute5tupleIJiiiiEEENS1_10collective13CollectiveMmaINS1_35MainloopSm100TmaUmmaWarpSpecializedILi3ELi2ELi2ENS5_IJNS4_1CILi1EEENSA_ILi8EEESB_EEEEENS5_IJNSA_ILi128EEENSA_ILi256EEENSA_ILi64EEEEEENS_6half_tENS5_IJlSB_lEEESJ_SK_NS4_8TiledMMAINS4_8MMA_AtomIJNS4_20SM100_MMA_F16BF16_SSISJ_SJ_fLi128ELi256ELNS4_4UMMA5MajorE0ELSP_0ELNSO_7ScaleInE0ELSQ_0EEEEEENS4_6LayoutINS5_IJSB_SB_SB_EEENS5_IJNSA_ILi0EEESV_SV_EEEEENS5_IJNS4_10UnderscoreESY_SY_EEEEENS4_23SM90_TMA_LOAD_MULTICASTENS4_14ComposedLayoutINS4_7SwizzleILi3ELi4ELi3EEENS4_18smem_ptr_flag_bitsILi16EEENST_INS5_IJSC_SH_EEENS5_IJSH_SB_EEEEEEEvNS4_8identityENS4_13SM90_TMA_LOADES1A_vS1B_EENS_8epilogue10collective18CollectiveEpilogueINS1E_23Sm100TmaWarpSpecializedILi4ELi2ELi64ELb1ELb0EEEJSI_NS5_IJNST_ISF_SB_EENST_ISH_SB_EEEEESJ_SK_SJ_SK_NS1E_6fusion15FusionCallbacksIS1I_NS1M_17LinearCombinationISJ_fSJ_fLNS_15FloatRoundStyleE2EEESI_S1L_JEEENS4_5SM1004TMEM4LOAD26SM100_TMEM_LOAD_32dp32b64xES1C_S1A_NS4_39AutoVectorizingCopyWithAssumedAlignmentILi128EEENS4_14SM90_TMA_STOREES1A_S1X_S1X_EEEvvEEEEvNT_6ParamsE --------------------------
	.section	.nv.constant0._ZN7cutlass13device_kernelINS_4gemm6kernel13GemmUniversalIN4cute5tupleIJiiiiEEENS1_10collective13CollectiveMmaINS1_35MainloopSm100TmaUmmaWarpSpecializedILi3ELi2ELi2ENS5_IJNS4_1CILi1EEENSA_ILi8EEESB_EEEEENS5_IJNSA_ILi128EEENSA_ILi256EEENSA_ILi64EEEEEENS_6half_tENS5_IJlSB_lEEESJ_SK_NS4_8TiledMMAINS4_8MMA_AtomIJNS4_20SM100_MMA_F16BF16_SSISJ_SJ_fLi128ELi256ELNS4_4UMMA5MajorE0ELSP_0ELNSO_7ScaleInE0ELSQ_0EEEEEENS4_6LayoutINS5_IJSB_SB_SB_EEENS5_IJNSA_ILi0EEESV_SV_EEEEENS5_IJNS4_10UnderscoreESY_SY_EEEEENS4_23SM90_TMA_LOAD_MULTICASTENS4_14ComposedLayoutINS4_7SwizzleILi3ELi4ELi3EEENS4_18smem_ptr_flag_bitsILi16EEENST_INS5_IJSC_SH_EEENS5_IJSH_SB_EEEEEEEvNS4_8identityENS4_13SM90_TMA_LOADES1A_vS1B_EENS_8epilogue10collective18CollectiveEpilogueINS1E_23Sm100TmaWarpSpecializedILi4ELi2ELi64ELb1ELb0EEEJSI_NS5_IJNST_ISF_SB_EENST_ISH_SB_EEEEESJ_SK_SJ_SK_NS1E_6fusion15FusionCallbacksIS1I_NS1M_17LinearCombinationISJ_fSJ_fLNS_15FloatRoundStyleE2EEESI_S1L_JEEENS4_5SM1004TMEM4LOAD26SM100_TMEM_LOAD_32dp32b64xES1C_S1A_NS4_39AutoVectorizingCopyWithAssumedAlignmentILi128EEENS4_14SM90_TMA_STOREES1A_S1X_S1X_EEEvvEEEEvNT_6ParamsE,"a",@progbits
	.sectionflags	@""
	.align	4
.nv.constant0._ZN7cutlass13device_kernelINS_4gemm6kernel13GemmUniversalIN4cute5tupleIJiiiiEEENS1_10collective13CollectiveMmaINS1_35MainloopSm100TmaUmmaWarpSpecializedILi3ELi2ELi2ENS5_IJNS4_1CILi1EEENSA_ILi8EEESB_EEEEENS5_IJNSA_ILi128EEENSA_ILi256EEENSA_ILi64EEEEEENS_6half_tENS5_IJlSB_lEEESJ_SK_NS4_8TiledMMAINS4_8MMA_AtomIJNS4_20SM100_MMA_F16BF16_SSISJ_SJ_fLi128ELi256ELNS4_4UMMA5MajorE0ELSP_0ELNSO_7ScaleInE0ELSQ_0EEEEEENS4_6LayoutINS5_IJSB_SB_SB_EEENS5_IJNSA_ILi0EEESV_SV_EEEEENS5_IJNS4_10UnderscoreESY_SY_EEEEENS4_23SM90_TMA_LOAD_MULTICASTENS4_14ComposedLayoutINS4_7SwizzleILi3ELi4ELi3EEENS4_18smem_ptr_flag_bitsILi16EEENST_INS5_IJSC_SH_EEENS5_IJSH_SB_EEEEEEEvNS4_8identityENS4_13SM90_TMA_LOADES1A_vS1B_EENS_8epilogue10collective18CollectiveEpilogueINS1E_23Sm100TmaWarpSpecializedILi4ELi2ELi64ELb1ELb0EEEJSI_NS5_IJNST_ISF_SB_EENST_ISH_SB_EEEEESJ_SK_SJ_SK_NS1E_6fusion15FusionCallbacksIS1I_NS1M_17LinearCombinationISJ_fSJ_fLNS_15FloatRoundStyleE2EEESI_S1L_JEEENS4_5SM1004TMEM4LOAD26SM100_TMEM_LOAD_32dp32b64xES1C_S1A_NS4_39AutoVectorizingCopyWithAssumedAlignmentILi128EEENS4_14SM90_TMA_STOREES1A_S1X_S1X_EEEvvEEEEvNT_6ParamsE:
	.zero		2944


//--------------------- SYMBOLS --------------------------

	.type		.nv.reservedSmem.offset0,@object
	.size		.nv.reservedSmem.offset0,0x4
	.type		.nv.reservedSmem.cap,@object
	.size		.nv.reservedSmem.cap,0x4
	.type		__assertfail,@function
